def matmul_kernel(
    a_ptr,
    b_ptr,
    c_ptr,
    M,
    N,
    K,
    stride_am,
    stride_ak,
    stride_bk,
    stride_bn,
    stride_cm,
    stride_cn,
    BLOCK_M: tl.constexpr,
    BLOCK_N: tl.constexpr,
    BLOCK_K: tl.constexpr,
    GROUP_M: tl.constexpr,
):
    pid = tl.program_id(axis=0)
    num_pid_m = tl.cdiv(M, BLOCK_M)
    num_pid_n = tl.cdiv(N, BLOCK_N)
    num_pid_in_group = GROUP_M * num_pid_n
    group_id = pid // num_pid_in_group
    first_pid_m = group_id * GROUP_M
    group_size_m = min(num_pid_m - first_pid_m, GROUP_M)
    pid_m = first_pid_m + ((pid % num_pid_in_group) % group_size_m)
    pid_n = (pid % num_pid_in_group) // group_size_m

    offs_am = (pid_m * BLOCK_M + tl.arange(0, BLOCK_M)) % M
    offs_bn = (pid_n * BLOCK_N + tl.arange(0, BLOCK_N)) % N
    offs_k = tl.arange(0, BLOCK_K)
    a_ptrs = a_ptr + offs_am[:, None] * stride_am + offs_k[None, :] * stride_ak
    b_ptrs = b_ptr + offs_k[:, None] * stride_bk + offs_bn[None, :] * stride_bn

    acc = tl.zeros((BLOCK_M, BLOCK_N), dtype=tl.float32)
    for kk in range(0, tl.cdiv(K, BLOCK_K)):
        a = tl.load(a_ptrs, mask=offs_k[None, :] < K - kk * BLOCK_K, other=0.0)
        b = tl.load(b_ptrs, mask=offs_k[:, None] < K - kk * BLOCK_K, other=0.0)
        acc = tl.dot(a, b, acc)
        a_ptrs += BLOCK_K * stride_ak
        b_ptrs += BLOCK_K * stride_bk

    c = acc.to(c_ptr.dtype.element_ty)
    offs_cm = pid_m * BLOCK_M + tl.arange(0, BLOCK_M)
    offs_cn = pid_n * BLOCK_N + tl.arange(0, BLOCK_N)
    c_ptrs = c_ptr + offs_cm[:, None] * stride_cm + offs_cn[None, :] * stride_cn
    mask = (offs_cm[:, None] < M) & (offs_cn[None, :] < N)
    tl.store(c_ptrs, c, mask=mask)

# config = {"BLOCK_K": 128, "BLOCK_M": 64, "BLOCK_N": 128, "GROUP_M": 1, "arch": "sm_100", "dtype": "fp8e4m3", "num_ctas": 1, "num_stages": 3, "num_warps": 4}
# arch = sm_100


// ===== COMPILED SASS (sm_100a) =====

	.target	sm_100a

	.elftype	@"ET_EXEC"


//--------------------- .note.nv.tkinfo           --------------------------
	.section	.note.nv.tkinfo,"",@"SHT_NOTE"
	.sectionflags	@"SHF_NOTE_NV_TKINFO"
	.tkinfo
        /*0018*/ 	.word	0x00000081
        /*0030*/ 	.string	""
        /*0030*/ 	.string	"ptxas-blackwell"
        /*0030*/ 	.string	"Cuda compilation tools, release 12.9, V12.9.86"
        /*0030*/ 	.string	"Build cuda_12.9.r12.9/compiler.36037853_0"
        /*0030*/ 	.string	"-v  -suppress-debug-info  -lineinfo  -arch sm_100a "



//--------------------- .note.nv.cuver            --------------------------
	.section	.note.nv.cuver,"",@"SHT_NOTE"
	.sectionflags	@"SHF_NOTE_NV_CUVER"
        /*0018*/ 	.short	0x0001
        /*001a*/ 	.short	0x0064
        /*001c*/ 	.short	0x0001
        /*001e*/ 	.short	0x0000
        /*0020*/ 	.short	0x0001
        /*0022*/ 	.short	0x0000


//--------------------- .nv.info                  --------------------------
	.section	.nv.info,"",@"SHT_CUDA_INFO"
	.align	4


	//----- nvinfo : EIATTR_REGCOUNT
	.align		4
        /*0000*/ 	.byte	0x04, 0x2f
        /*0002*/ 	.short	(.L_4 - .L_3)
	.align		4
.L_3:
        /*0004*/ 	.word	index@(matmul_kernel)
        /*0008*/ 	.word	0x00000060


	//----- nvinfo : EIATTR_FRAME_SIZE
	.align		4
.L_4:
        /*000c*/ 	.byte	0x04, 0x11
        /*000e*/ 	.short	(.L_6 - .L_5)
	.align		4
.L_5:
        /*0010*/ 	.word	index@($__internal_2_$__cuda_sm10x_tcgen05_guardrail_trap_unallocated_columns_being_dealloced)
        /*0014*/ 	.word	0x00000758


	//----- nvinfo : EIATTR_FRAME_SIZE
	.align		4
.L_6:
        /*0018*/ 	.byte	0x04, 0x11
        /*001a*/ 	.short	(.L_8 - .L_7)
	.align		4
.L_7:
        /*001c*/ 	.word	index@($__internal_1_$__cuda_sm10x_tcgen05_guardrail_trap_phase_invalid_during_alloc)
        /*0020*/ 	.word	0x00000758


	//----- nvinfo : EIATTR_FRAME_SIZE
	.align		4
.L_8:
        /*0024*/ 	.byte	0x04, 0x11
        /*0026*/ 	.short	(.L_10 - .L_9)
	.align		4
.L_9:
        /*0028*/ 	.word	index@($__internal_0_$__cuda_sm10x_tcgen05_guardrail_trap_col_being_dealloced_not_returned_by_alloc)
        /*002c*/ 	.word	0x00000758


	//----- nvinfo : EIATTR_FRAME_SIZE
	.align		4
.L_10:
        /*0030*/ 	.byte	0x04, 0x11
        /*0032*/ 	.short	(.L_12 - .L_11)
	.align		4
.L_11:
        /*0034*/ 	.word	index@(matmul_kernel)
        /*0038*/ 	.word	0x00000758


	//----- nvinfo : EIATTR_MIN_STACK_SIZE
	.align		4
.L_12:
        /*003c*/ 	.byte	0x04, 0x12
        /*003e*/ 	.short	(.L_14 - .L_13)
	.align		4
.L_13:
        /*0040*/ 	.word	index@(matmul_kernel)
        /*0044*/ 	.word	0x00000758
.L_14:


//--------------------- .nv.info.matmul_kernel    --------------------------
	.section	.nv.info.matmul_kernel,"",@"SHT_CUDA_INFO"
	.sectionflags	@""
	.align	4


	//----- nvinfo : EIATTR_CUDA_API_VERSION
	.align		4
        /*0000*/ 	.byte	0x04, 0x37
        /*0002*/ 	.short	(.L_16 - .L_15)
.L_15:
        /*0004*/ 	.word	0x00000081


	//----- nvinfo : EIATTR_KPARAM_INFO
	.align		4
.L_16:
        /*0008*/ 	.byte	0x04, 0x17
        /*000a*/ 	.short	(.L_18 - .L_17)
.L_17:
        /*000c*/ 	.word	0x00000000
        /*0010*/ 	.short	0x000d
        /*0012*/ 	.short	0x0048
        /*0014*/ 	.byte	0x00, 0xf4, 0x21, 0x00


	//----- nvinfo : EIATTR_KPARAM_INFO
	.align		4
.L_18:
        /*0018*/ 	.byte	0x04, 0x17
        /*001a*/ 	.short	(.L_20 - .L_19)
.L_19:
        /*001c*/ 	.word	0x00000000
        /*0020*/ 	.short	0x000c
        /*0022*/ 	.short	0x0040
        /*0024*/ 	.byte	0x00, 0xf4, 0x21, 0x00


	//----- nvinfo : EIATTR_KPARAM_INFO
	.align		4
.L_20:
        /*0028*/ 	.byte	0x04, 0x17
        /*002a*/ 	.short	(.L_22 - .L_21)
.L_21:
        /*002c*/ 	.word	0x00000000
        /*0030*/ 	.short	0x000b
        /*0032*/ 	.short	0x0038
        /*0034*/ 	.byte	0x00, 0xf0, 0x11, 0x00


	//----- nvinfo : EIATTR_KPARAM_INFO
	.align		4
.L_22:
        /*0038*/ 	.byte	0x04, 0x17
        /*003a*/ 	.short	(.L_24 - .L_23)
.L_23:
        /*003c*/ 	.word	0x00000000
        /*0040*/ 	.short	0x000a
        /*0042*/ 	.short	0x0034
        /*0044*/ 	.byte	0x00, 0xf0, 0x11, 0x00


	//----- nvinfo : EIATTR_KPARAM_INFO
	.align		4
.L_24:
        /*0048*/ 	.byte	0x04, 0x17
        /*004a*/ 	.short	(.L_26 - .L_25)
.L_25:
        /*004c*/ 	.word	0x00000000
        /*0050*/ 	.short	0x0009
        /*0052*/ 	.short	0x0030
        /*0054*/ 	.byte	0x00, 0xf0, 0x11, 0x00


	//----- nvinfo : EIATTR_KPARAM_INFO
	.align		4
.L_26:
        /*0058*/ 	.byte	0x04, 0x17
        /*005a*/ 	.short	(.L_28 - .L_27)
.L_27:
        /*005c*/ 	.word	0x00000000
        /*0060*/ 	.short	0x0008
        /*0062*/ 	.short	0x002c
        /*0064*/ 	.byte	0x00, 0xf0, 0x11, 0x00


	//----- nvinfo : EIATTR_KPARAM_INFO
	.align		4
.L_28:
        /*0068*/ 	.byte	0x04, 0x17
        /*006a*/ 	.short	(.L_30 - .L_29)
.L_29:
        /*006c*/ 	.word	0x00000000
        /*0070*/ 	.short	0x0007
        /*0072*/ 	.short	0x0028
        /*0074*/ 	.byte	0x00, 0xf0, 0x11, 0x00


	//----- nvinfo : EIATTR_KPARAM_INFO
	.align		4
.L_30:
        /*0078*/ 	.byte	0x04, 0x17
        /*007a*/ 	.short	(.L_32 - .L_31)
.L_31:
        /*007c*/ 	.word	0x00000000
        /*0080*/ 	.short	0x0006
        /*0082*/ 	.short	0x0024
        /*0084*/ 	.byte	0x00, 0xf0, 0x11, 0x00


	//----- nvinfo : EIATTR_KPARAM_INFO
	.align		4
.L_32:
        /*0088*/ 	.byte	0x04, 0x17
        /*008a*/ 	.short	(.L_34 - .L_33)
.L_33:
        /*008c*/ 	.word	0x00000000
        /*0090*/ 	.short	0x0005
        /*0092*/ 	.short	0x0020
        /*0094*/ 	.byte	0x00, 0xf0, 0x11, 0x00


	//----- nvinfo : EIATTR_KPARAM_INFO
	.align		4
.L_34:
        /*0098*/ 	.byte	0x04, 0x17
        /*009a*/ 	.short	(.L_36 - .L_35)
.L_35:
        /*009c*/ 	.word	0x00000000
        /*00a0*/ 	.short	0x0004
        /*00a2*/ 	.short	0x001c
        /*00a4*/ 	.byte	0x00, 0xf0, 0x11, 0x00


	//----- nvinfo : EIATTR_KPARAM_INFO
	.align		4
.L_36:
        /*00a8*/ 	.byte	0x04, 0x17
        /*00aa*/ 	.short	(.L_38 - .L_37)
.L_37:
        /*00ac*/ 	.word	0x00000000
        /*00b0*/ 	.short	0x0003
        /*00b2*/ 	.short	0x0018
        /*00b4*/ 	.byte	0x00, 0xf0, 0x11, 0x00


	//----- nvinfo : EIATTR_KPARAM_INFO
	.align		4
.L_38:
        /*00b8*/ 	.byte	0x04, 0x17
        /*00ba*/ 	.short	(.L_40 - .L_39)
.L_39:
        /*00bc*/ 	.word	0x00000000
        /*00c0*/ 	.short	0x0002
        /*00c2*/ 	.short	0x0010
        /*00c4*/ 	.byte	0x00, 0xf4, 0x21, 0x00


	//----- nvinfo : EIATTR_KPARAM_INFO
	.align		4
.L_40:
        /*00c8*/ 	.byte	0x04, 0x17
        /*00ca*/ 	.short	(.L_42 - .L_41)
.L_41:
        /*00cc*/ 	.word	0x00000000
        /*00d0*/ 	.short	0x0001
        /*00d2*/ 	.short	0x0008
        /*00d4*/ 	.byte	0x00, 0xf4, 0x21, 0x00


	//----- nvinfo : EIATTR_KPARAM_INFO
	.align		4
.L_42:
        /*00d8*/ 	.byte	0x04, 0x17
        /*00da*/ 	.short	(.L_44 - .L_43)
.L_43:
        /*00dc*/ 	.word	0x00000000
        /*00e0*/ 	.short	0x0000
        /*00e2*/ 	.short	0x0000
        /*00e4*/ 	.byte	0x00, 0xf4, 0x21, 0x00


	//----- nvinfo : EIATTR_AT_ENTRY_FRAGMENTS
	.align		4
.L_44:
        /*00e8*/ 	.byte	0x04, 0x4f
        /*00ea*/ 	.short	(.L_46 - .L_45)


	//   ....[0]....
.L_45:
        /*00ec*/ 	.word	0x00000004


	//----- nvinfo : EIATTR_RESERVED_SMEM_USED
	.align		4
.L_46:
        /*00f0*/ 	.byte	0x01, 0x41
	.zero		2


	//----- nvinfo : EIATTR_SPARSE_MMA_MASK
	.align		4
        /*00f4*/ 	.byte	0x03, 0x50
        /*00f6*/ 	.short	0x0000


	//----- nvinfo : EIATTR_TCGEN05_1CTA_USED
	.align		4
        /*00f8*/ 	.byte	0x01, 0x51
	.zero		2


	//----- nvinfo : EIATTR_MAXREG_COUNT
	.align		4
        /*00fc*/ 	.byte	0x03, 0x1b
        /*00fe*/ 	.short	0x00ff


	//----- nvinfo : EIATTR_NUM_BARRIERS
	.align		4
        /*0100*/ 	.byte	0x02, 0x4c
        /*0102*/ 	.byte	0x01
	.zero		1


	//----- nvinfo : EIATTR_ANNOTATIONS
	.align		4
        /*0104*/ 	.byte	0x04, 0x55
        /*0106*/ 	.short	(.L_48 - .L_47)


	//   ....[0]....
.L_47:
        /*0108*/ 	.word	0x00000001
        /*010c*/ 	.byte	0xd0, 0x09, 0x00, 0x00, 0x01, 0x00, 0x00, 0x00, 0x30, 0x0a, 0x00, 0x00, 0x01, 0x00, 0x00, 0x00
        /* <DEDUP_REMOVED lines=989> */
        /*3eec*/ 	.byte	0xb0, 0xf3, 0x01, 0x00, 0x01, 0x00, 0x00, 0x00, 0xc0, 0xf3, 0x01, 0x00


	//----- nvinfo : EIATTR_INT_WARP_WIDE_INSTR_OFFSETS
	.align		4
.L_48:
        /*3ef8*/ 	.byte	0x04, 0x31
        /*3efa*/ 	.short	(.L_50 - .L_49)


	//   ....[0]....
.L_49:
        /*3efc*/ 	.word	0x00000dd0


	//   ....[1]....
        /*3f00*/ 	.word	0x00000de0


	//   ....[2]....
        /*3f04*/ 	.word	0x0000c640


	//   ....[3]....
        /*3f08*/ 	.word	0x0001f930


	//   ....[4]....
        /*3f0c*/ 	.word	0x0001f980


	//----- nvinfo : EIATTR_COOP_GROUP_MASK_REGIDS
	.align		4
.L_50:
        /*3f10*/ 	.byte	0x04, 0x29
        /*3f12*/ 	.short	(.L_52 - .L_51)


	//   ....[0]....
.L_51:
        /*3f14*/ 	.word	0xffffffff


	//   ....[1]....
        /*3f18*/ 	.word	0xffffffff


	//   ....[2]....
        /*3f1c*/ 	.word	0xffffffff


	//   ....[3]....
        /*3f20*/ 	.word	0xffffffff


	//----- nvinfo : EIATTR_COOP_GROUP_INSTR_OFFSETS
	.align		4
.L_52:
        /*3f24*/ 	.byte	0x04, 0x28
        /*3f26*/ 	.short	(.L_54 - .L_53)


	//   ....[0]....
.L_53:
        /*3f28*/ 	.word	0x00000070


	//   ....[1]....
        /*3f2c*/ 	.word	0x00000330


	//   ....[2]....
        /*3f30*/ 	.word	0x0001f7c0


	//   ....[3]....
        /*3f34*/ 	.word	0x0001fa30


	//----- nvinfo : EIATTR_VRC_CTA_INIT_COUNT
	.align		4
.L_54:
        /*3f38*/ 	.byte	0x02, 0x4a
        /*3f3a*/ 	.byte	0x80
	.zero		1


	//----- nvinfo : EIATTR_MBARRIER_INSTR_OFFSETS
	.align		4
        /*3f3c*/ 	.byte	0x04, 0x39
        /*3f3e*/ 	.short	(.L_56 - .L_55)


	//   ....[0]....
.L_55:
        /*3f40*/ 	.word	0x00000fc0
        /*3f44*/ 	.word	0x000000ff
        /*3f48*/ 	.word	0x00000000
        /*3f4c*/ 	.short	0x0100
        /*3f4e*/ 	.byte	0x08
	.zero		1


	//   ....[1]....
        /*3f50*/ 	.word	0x0000c680
        /*3f54*/ 	.word	0x000000ff
        /*3f58*/ 	.word	0x0000c008
        /*3f5c*/ 	.short	0x0100
        /*3f5e*/ 	.byte	0x0a
	.zero		1


	//   ....[2]....
        /*3f60*/ 	.word	0x00015670
        /*3f64*/ 	.word	0x000000ff
        /*3f68*/ 	.word	0x00000000
        /*3f6c*/ 	.short	0x010a
        /*3f6e*/ 	.byte	0x08
	.zero		1


	//   ....[3]....
        /*3f70*/ 	.word	0x0001ce50
        /*3f74*/ 	.word	0x000000ff
        /*3f78*/ 	.word	0x00000000
        /*3f7c*/ 	.short	0x010a
        /*3f7e*/ 	.byte	0x08
	.zero		1


	//   ....[4]....
        /*3f80*/ 	.word	0x0001cf90
        /*3f84*/ 	.word	0x000000ff
        /*3f88*/ 	.word	0x0000c000
        /*3f8c*/ 	.short	0x0108
        /*3f8e*/ 	.byte	0x0a
	.zero		1


	//   ....[5]....
        /*3f90*/ 	.word	0x0001d090
        /*3f94*/ 	.word	0x000000ff
        /*3f98*/ 	.word	0x0000c008
        /*3f9c*/ 	.short	0x0108
        /*3f9e*/ 	.byte	0x0a
	.zero		1


	//   ....[6]....
        /*3fa0*/ 	.word	0x0001fa50
        /*3fa4*/ 	.word	0x000000ff
        /*3fa8*/ 	.word	0x00000000
        /*3fac*/ 	.short	0x010a
        /*3fae*/ 	.byte	0x08
	.zero		1


	//   ....[7]....
        /*3fb0*/ 	.word	0x0001fa80
        /*3fb4*/ 	.word	0x000000ff
        /*3fb8*/ 	.word	0x00000000
        /*3fbc*/ 	.short	0x010a
        /*3fbe*/ 	.byte	0x08
	.zero		1


	//----- nvinfo : EIATTR_NUM_MBARRIERS
	.align		4
.L_56:
        /*3fc0*/ 	.byte	0x03, 0x38
        /*3fc2*/ 	.short	0x0002


	//----- nvinfo : EIATTR_EXIT_INSTR_OFFSETS
	.align		4
        /*3fc4*/ 	.byte	0x04, 0x1c
        /*3fc6*/ 	.short	(.L_58 - .L_57)


	//   ....[0]....
.L_57:
        /*3fc8*/ 	.word	0x0001fa40


	//----- nvinfo : EIATTR_REQNTID
	.align		4
.L_58:
        /*3fcc*/ 	.byte	0x04, 0x10
        /*3fce*/ 	.short	(.L_60 - .L_59)
.L_59:
        /*3fd0*/ 	.word	0x00000080
        /*3fd4*/ 	.word	0x00000001
        /*3fd8*/ 	.word	0x00000001


	//----- nvinfo : EIATTR_CRS_STACK_SIZE
	.align		4
.L_60:
        /*3fdc*/ 	.byte	0x04, 0x1e
        /*3fde*/ 	.short	(.L_62 - .L_61)
.L_61:
        /*3fe0*/ 	.word	0x00000000


	//----- nvinfo : EIATTR_CBANK_PARAM_SIZE
	.align		4
.L_62:
        /*3fe4*/ 	.byte	0x03, 0x19
        /*3fe6*/ 	.short	0x0050


	//----- nvinfo : EIATTR_PARAM_CBANK
	.align		4
        /*3fe8*/ 	.byte	0x04, 0x0a
        /*3fea*/ 	.short	(.L_64 - .L_63)
	.align		4
.L_63:
        /*3fec*/ 	.word	index@(.nv.constant0.matmul_kernel)
        /*3ff0*/ 	.short	0x0380
        /*3ff2*/ 	.short	0x0050


	//----- nvinfo : EIATTR_SW_WAR
	.align		4
.L_64:
        /*3ff4*/ 	.byte	0x04, 0x36
        /*3ff6*/ 	.short	(.L_66 - .L_65)
.L_65:
        /*3ff8*/ 	.word	0x00000008
.L_66:


//--------------------- .nv.compat                --------------------------
	.section	.nv.compat,"",@"SHT_CUDA_COMPAT_INFO"
	.align	4
        /*0000*/ 	.byte	0x02, 0x02, 0x02, 0x00, 0x02, 0x05, 0x05, 0x00, 0x02, 0x03, 0x00, 0x00, 0x02, 0x06, 0x01, 0x00


//--------------------- .nv.callgraph             --------------------------
	.section	.nv.callgraph,"",@"SHT_CUDA_CALLGRAPH"
	.align	4
	.sectionentsize	8
	.align		4
        /*0000*/ 	.word	0x00000000
	.align		4
        /*0004*/ 	.word	0xffffffff
	.align		4
        /*0008*/ 	.word	0x00000000
	.align		4
        /*000c*/ 	.word	0xfffffffe
	.align		4
        /*0010*/ 	.word	0x00000000
	.align		4
        /*0014*/ 	.word	0xfffffffd
	.align		4
        /*0018*/ 	.word	0x00000000
	.align		4
        /*001c*/ 	.word	0xfffffffc


//--------------------- .text.matmul_kernel       --------------------------
	.section	.text.matmul_kernel,"ax",@progbits
	.align	128
        .global         matmul_kernel
        .type           matmul_kernel,@function
        .size           matmul_kernel,(.L_x_20 - matmul_kernel)
        .other          matmul_kernel,@"STO_CUDA_ENTRY STV_DEFAULT"
matmul_kernel:
.text.matmul_kernel:
[----:B------:R-:W0:Y:S01]  /*0000*/  LDC R1, c[0x0][0x37c] ;  /* 0x0000df00ff017b82 */ /* 0x000e220000000800 */
[----:B------:R-:W1:Y:S01]  /*0010*/  S2R R0, SR_TID.X ;  /* 0x0000000000007919 */ /* 0x000e620000002100 */
[----:B0-----:R-:W-:Y:S01]  /*0020*/  VIADD R1, R1, 0xfffff8a8 ;  /* 0xfffff8a801017836 */ /* 0x001fe20000000000 */
[----:B-1----:R-:W-:-:S13]  /*0030*/  ISETP.GE.U32.AND P0, PT, R0, 0x20, PT ;  /* 0x000000200000780c */ /* 0x002fda0003f06070 */
[----:B------:R-:W-:Y:S02]  /*0040*/  VOTEU.ANY UP0, P0 ;  /* 0x0000000000ff7886 */ /* 0x000fe40000000100 */
[----:B------:R-:W-:Y:S05]  /*0050*/  BRA.U UP0, `(.L_x_0) ;  /* 0x0000000100b87547 */ /* 0x000fea000b800000 */
[----:B------:R-:W0:Y:S01]  /*0060*/  S2UR UR6, SR_CgaCtaId ;  /* 0x00000000000679c3 */ /* 0x000e220000008800 */
[----:B------:R-:W-:Y:S01]  /*0070*/  NOP ;  /* 0x0000000000007918 */ /* 0x000fe20000000000 */
[----:B------:R-:W-:Y:S02]  /*0080*/  UMOV UR4, 0x40 ;  /* 0x0000004000047882 */ /* 0x000fe40000000000 */
[----:B0-----:R-:W-:-:S09]  /*0090*/  ULEA UR4, UR6, UR4, 0x18 ;  /* 0x0000000406047291 */ /* 0x001fd2000f8ec0ff */
[----:B------:R-:W0:Y:S01]  /*00a0*/  LDS.U8 R0, [UR4] ;  /* 0x00000004ff007984 */ /* 0x000e220008000000 */
[----:B------:R-:W-:Y:S02]  /*00b0*/  UMOV UR4, 0x400 ;  /* 0x0000040000047882 */ /* 0x000fe40000000000 */
[----:B------:R-:W-:Y:S01]  /*00c0*/  ULEA UR4, UR6, UR4, 0x18 ;  /* 0x0000000406047291 */ /* 0x000fe2000f8ec0ff */
[----:B0-----:R-:W-:-:S13]  /*00d0*/  ISETP.NE.AND P0, PT, R0, RZ, PT ;  /* 0x000000ff0000720c */ /* 0x001fda0003f05270 */
[----:B------:R-:W-:Y:S05]  /*00e0*/  @P0 BRA `(.L_x_1) ;  /* 0x00000000007c0947 */ /* 0x000fea0003800000 */
[----:B------:R-:W-:-:S13]  /*00f0*/  ELECT P0, URZ, PT ;  /* 0x0000000000ff782f */ /* 0x000fda0003800000 */
[----:B------:R-:W-:Y:S05]  /*0100*/  @!P0 BRA `(.L_x_2) ;  /* 0x0000000000848947 */ /* 0x000fea0003800000 */
[----:B------:R-:W-:Y:S01]  /*0110*/  UMOV UR5, 0x4 ;  /* 0x0000000400057882 */ /* 0x000fe20000000000 */
[----:B------:R-:W-:Y:S02]  /*0120*/  IMAD.MOV.U32 R4, RZ, RZ, 0x1 ;  /* 0x00000001ff047424 */ /* 0x000fe400078e00ff */
[----:B------:R-:W-:Y:S02]  /*0130*/  IMAD.MOV.U32 R5, RZ, RZ, 0xf ;  /* 0x0000000fff057424 */ /* 0x000fe400078e00ff */
[----:B------:R-:W-:Y:S04]  /*0140*/  DEPBAR.LE SB0, 0x36 ;  /* 0x00008d800000791a */ /* 0x000fe80000000000 */
[----:B------:R-:W0:Y:S02]  /*0150*/  UTCATOMSWS.FIND_AND_SET.ALIGN UP1, UR5, UR5 ;  /* 0x00000005000575e3 */ /* 0x000e240008020800 */
[----:B0-----:R-:W-:-:S04]  /*0160*/  PLOP3.LUT P0, PT, PT, PT, UP1, 0x80, 0x8 ;  /* 0x000000000008781c */ /* 0x001fc80003f0f018 */
[----:B------:R-:W-:-:S04]  /*0170*/  SEL R0, RZ, 0xffffffff, !P0 ;  /* 0xffffffffff007807 */ /* 0x000fc80004000000 */
[----:B------:R-:W-:Y:S01]  /*0180*/  ISETP.NE.AND P0, PT, R0, RZ, PT ;  /* 0x000000ff0000720c */ /* 0x000fe20003f05270 */
[----:B------:R-:W-:-:S12]  /*0190*/  IMAD.U32 R0, RZ, RZ, UR5 ;  /* 0x00000005ff007e24 */ /* 0x000fd8000f8e00ff */
[----:B------:R-:W-:Y:S05]  /*01a0*/  @P0 BRA `(.L_x_3) ;  /* 0x0000000000240947 */ /* 0x000fea0003800000 */
.L_x_4:
[----:B------:R-:W-:Y:S05]  /*01b0*/  NANOSLEEP 0x64 ;  /* 0x000000640000795d */ /* 0x000fea0003800000 */
[----:B------:R-:W-:-:S05]  /*01c0*/  UMOV UR5, 0x4 ;  /* 0x0000000400057882 */ /* 0x000fca0000000000 */
[----:B------:R-:W-:Y:S04]  /*01d0*/  DEPBAR.LE SB0, 0x36 ;  /* 0x00008d800000791a */ /* 0x000fe80000000000 */
[----:B------:R-:W0:Y:S02]  /*01e0*/  UTCATOMSWS.FIND_AND_SET.ALIGN UP1, UR5, UR5 ;  /* 0x00000005000575e3 */ /* 0x000e240008020800 */
[----:B0-----:R-:W-:-:S04]  /*01f0*/  PLOP3.LUT P0, PT, PT, PT, UP1, 0x80, 0x8 ;  /* 0x000000000008781c */ /* 0x001fc80003f0f018 */
[----:B------:R-:W-:-:S04]  /*0200*/  SEL R0, RZ, 0xffffffff, !P0 ;  /* 0xffffffffff007807 */ /* 0x000fc80004000000 */
[----:B------:R-:W-:Y:S01]  /*0210*/  ISETP.NE.AND P0, PT, R0, RZ, PT ;  /* 0x000000ff0000720c */ /* 0x000fe20003f05270 */
[----:B------:R-:W-:-:S12]  /*0220*/  IMAD.U32 R0, RZ, RZ, UR5 ;  /* 0x00000005ff007e24 */ /* 0x000fd8000f8e00ff */
[----:B------:R-:W-:Y:S05]  /*0230*/  @!P0 BRA `(.L_x_4) ;  /* 0xfffffffc00dc8947 */ /* 0x000fea000383ffff */
.L_x_3:
[C---:B------:R-:W-:Y:S01]  /*0240*/  VIADD R3, R0.reuse, 0x10 ;  /* 0x0000001000037836 */ /* 0x040fe20000000000 */
[----:B------:R-:W-:Y:S01]  /*0250*/  UMOV UR5, 0x50 ;  /* 0x0000005000057882 */ /* 0x000fe20000000000 */
[----:B------:R-:W-:Y:S01]  /*0260*/  SHF.L.U32 R2, R5, R0, RZ ;  /* 0x0000000005027219 */ /* 0x000fe200000006ff */
[----:B------:R-:W-:Y:S01]  /*0270*/  ULEA UR5, UR6, UR5, 0x18 ;  /* 0x0000000506057291 */ /* 0x000fe2000f8ec0ff */
[----:B------:R-:W-:Y:S01]  /*0280*/  IMAD.SHL.U32 R0, R0, 0x20, RZ ;  /* 0x0000002000007824 */ /* 0x000fe200078e00ff */
[----:B------:R-:W-:-:S04]  /*0290*/  SHF.L.U32 R3, R4, R3, RZ ;  /* 0x0000000304037219 */ /* 0x000fc800000006ff */
[----:B------:R-:W-:-:S05]  /*02a0*/  LOP3.LUT R2, R3, R2, RZ, 0xfc, !PT ;  /* 0x0000000203027212 */ /* 0x000fca00078efcff */
[----:B------:R0:W-:Y:S04]  /*02b0*/  ATOMS.OR RZ, [UR5], R2 ;  /* 0x00000002ffff798c */ /* 0x0001e8000b000005 */
[----:B------:R0:W-:Y:S01]  /*02c0*/  STS [UR4], R0 ;  /* 0x00000000ff007988 */ /* 0x0001e20008000804 */
[----:B------:R-:W-:Y:S05]  /*02d0*/  BRA `(.L_x_2) ;  /* 0x0000000000107947 */ /* 0x000fea0003800000 */
.L_x_1:
[----:B------:R-:W-:Y:S01]  /*02e0*/  IMAD.MOV.U32 R0, RZ, RZ, -0x1 ;  /* 0xffffffffff007424 */ /* 0x000fe200078e00ff */
[----:B------:R-:W-:-:S04]  /*02f0*/  MOV R2, 0x320 ;  /* 0x0000032000027802 */ /* 0x000fc80000000f00 */
[----:B------:R0:W-:Y:S03]  /*0300*/  STS [UR4], R0 ;  /* 0x00000000ff007988 */ /* 0x0001e60008000804 */
[----:B0-----:R-:W-:Y:S05]  /*0310*/  CALL.REL.NOINC `($__internal_1_$__cuda_sm10x_tcgen05_guardrail_trap_phase_invalid_during_alloc) ;  /* 0x000001f400f07944 */ /* 0x001fea0003c00000 */
.L_x_2:
[----:B------:R-:W-:Y:S05]  /*0320*/  WARPSYNC.ALL ;  /* 0x0000000000007948 */ /* 0x000fea0003800000 */
[----:B------:R-:W-:Y:S01]  /*0330*/  NOP ;  /* 0x0000000000007918 */ /* 0x000fe20000000000 */
.L_x_0:
[----:B------:R-:W1:Y:S01]  /*0340*/  LDC.64 R6, c[0x0][0x398] ;  /* 0x0000e600ff067b82 */ /* 0x000e620000000a00 */
[----:B------:R-:W2:Y:S01]  /*0350*/  S2R R5, SR_CTAID.X ;  /* 0x0000000000057919 */ /* 0x000ea20000002500 */
[----:B------:R-:W-:Y:S01]  /*0360*/  UMOV UR10, 0x400 ;  /* 0x00000400000a7882 */ /* 0x000fe20000000000 */
[----:B------:R-:W3:Y:S01]  /*0370*/  LDCU UR15, c[0x0][0x3a0] ;  /* 0x00007400ff0f77ac */ /* 0x000ee20008000800 */
[----:B------:R-:W-:Y:S01]  /*0380*/  PRMT R14, RZ, 0x7610, R14 ;  /* 0x00007610ff0e7816 */ /* 0x000fe2000000000e */
[----:B------:R-:W4:Y:S01]  /*0390*/  S2R R49, SR_TID.X ;  /* 0x0000000000317919 */ /* 0x000f220000002100 */
[----:B------:R-:W-:Y:S01]  /*03a0*/  PRMT R18, RZ, 0x7610, R18 ;  /* 0x00007610ff127816 */ /* 0x000fe20000000012 */
[----:B------:R-:W5:Y:S01]  /*03b0*/  LDCU.64 UR12, c[0x0][0x3a8] ;  /* 0x00007500ff0c77ac */ /* 0x000f620008000a00 */
[----:B------:R-:W0:Y:S01]  /*03c0*/  S2UR UR5, SR_CgaCtaId ;  /* 0x00000000000579c3 */ /* 0x000e220000008800 */
[----:B------:R-:W0:Y:S01]  /*03d0*/  LDCU UR14, c[0x0][0x3a4] ;  /* 0x00007480ff0e77ac */ /* 0x000e220008000800 */
[----:B------:R-:W-:Y:S01]  /*03e0*/  UMOV UR6, 0x1 ;  /* 0x0000000100067882 */ /* 0x000fe20000000000 */
[----:B------:R-:W0:Y:S01]  /*03f0*/  LDCU.64 UR22, c[0x0][0x358] ;  /* 0x00006b00ff1677ac */ /* 0x000e220008000a00 */
[----:B------:R-:W0:Y:S02]  /*0400*/  LDCU.128 UR16, c[0x0][0x380] ;  /* 0x00007000ff1077ac */ /* 0x000e240008000c00 */
[----:B01----:R-:W-:Y:S01]  /*0410*/  VIADD R0, R7, 0x7f ;  /* 0x0000007f07007836 */ /* 0x003fe20000000000 */
[----:B---3--:R-:W-:Y:S01]  /*0420*/  UIADD3 UR25, UPT, UPT, UR15, 0x7f, URZ ;  /* 0x0000007f0f197890 */ /* 0x008fe2000fffe0ff */
[----:B-----5:R-:W-:-:S02]  /*0430*/  IMAD.U32 R32, RZ, RZ, UR12 ;  /* 0x0000000cff207e24 */ /* 0x020fc4000f8e00ff */
[----:B------:R-:W-:Y:S01]  /*0440*/  IMAD.U32 R23, RZ, RZ, UR12 ;  /* 0x0000000cff177e24 */ /* 0x000fe2000f8e00ff */
[----:B------:R-:W-:Y:S01]  /*0450*/  SHF.R.S32.HI R3, RZ, 0x1f, R0 ;  /* 0x0000001fff037819 */ /* 0x000fe20000011400 */
[----:B------:R-:W-:Y:S01]  /*0460*/  UISETP.GT.AND UP1, UPT, UR25, 0x7f, UPT ;  /* 0x0000007f1900788c */ /* 0x000fe2000bf24270 */
[----:B------:R-:W-:Y:S01]  /*0470*/  IMAD.U32 R40, RZ, RZ, UR12 ;  /* 0x0000000cff287e24 */ /* 0x000fe2000f8e00ff */
[----:B------:R-:W-:Y:S01]  /*0480*/  ULEA UR10, UR5, UR10, 0x18 ;  /* 0x0000000a050a7291 */ /* 0x000fe2000f8ec0ff */
[----:B------:R-:W-:Y:S02]  /*0490*/  LEA.HI R3, R3, R0, RZ, 0x7 ;  /* 0x0000000003037211 */ /* 0x000fe400078f38ff */
[----:B--2---:R-:W-:Y:S01]  /*04a0*/  IABS R10, R5 ;  /* 0x00000005000a7213 */ /* 0x004fe20000000000 */
[----:B------:R-:W-:Y:S01]  /*04b0*/  UIADD3 UR8, UPT, UPT, UR10, 0xc000, URZ ;  /* 0x0000c0000a087890 */ /* 0x000fe2000fffe0ff */
[----:B------:R-:W-:-:S04]  /*04c0*/  SHF.R.S32.HI R4, RZ, 0x7, R3 ;  /* 0x00000007ff047819 */ /* 0x000fc80000011403 */
[-C--:B------:R-:W-:Y:S02]  /*04d0*/  IABS R9, R4.reuse ;  /* 0x0000000400097213 */ /* 0x080fe40000000000 */
[----:B------:R-:W-:Y:S02]  /*04e0*/  IABS R12, R4 ;  /* 0x00000004000c7213 */ /* 0x000fe40000000000 */
[----:B------:R-:W0:Y:S08]  /*04f0*/  I2F.RP R0, R9 ;  /* 0x0000000900007306 */ /* 0x000e300000209400 */
[----:B0-----:R-:W0:Y:S02]  /*0500*/  MUFU.RCP R0, R0 ;  /* 0x0000000000007308 */ /* 0x001e240000001000 */
[----:B0-----:R-:W-:-:S02]  /*0510*/  VIADD R2, R0, 0xffffffe ;  /* 0x0ffffffe00027836 */ /* 0x001fc40000000000 */
[----:B------:R-:W-:-:S04]  /*0520*/  IMAD.MOV R0, RZ, RZ, -R12 ;  /* 0x000000ffff007224 */ /* 0x000fc800078e0a0c */
[----:B------:R0:W1:Y:S02]  /*0530*/  F2I.FTZ.U32.TRUNC.NTZ R3, R2 ;  /* 0x0000000200037305 */ /* 0x000064000021f000 */
[----:B0-----:R-:W-:Y:S02]  /*0540*/  IMAD.MOV.U32 R2, RZ, RZ, RZ ;  /* 0x000000ffff027224 */ /* 0x001fe400078e00ff */
[----:B-1----:R-:W-:-:S04]  /*0550*/  IMAD.MOV R8, RZ, RZ, -R3 ;  /* 0x000000ffff087224 */ /* 0x002fc800078e0a03 */
[----:B------:R-:W-:Y:S02]  /*0560*/  IMAD R11, R8, R9, RZ ;  /* 0x00000009080b7224 */ /* 0x000fe400078e02ff */
[----:B------:R-:W-:Y:S02]  /*0570*/  IMAD.MOV.U32 R8, RZ, RZ, R10 ;  /* 0x000000ffff087224 */ /* 0x000fe400078e000a */
[----:B------:R-:W-:-:S06]  /*0580*/  IMAD.HI.U32 R3, R3, R11, R2 ;  /* 0x0000000b03037227 */ /* 0x000fcc00078e0002 */
[----:B------:R-:W-:-:S04]  /*0590*/  IMAD.HI.U32 R3, R3, R8, RZ ;  /* 0x0000000803037227 */ /* 0x000fc800078e00ff */
[----:B------:R-:W-:Y:S01]  /*05a0*/  IMAD R0, R3, R0, R8 ;  /* 0x0000000003007224 */ /* 0x000fe200078e0208 */
[----:B------:R-:W-:Y:S04]  /*05b0*/  BAR.SYNC.DEFER_BLOCKING 0x0 ;  /* 0x0000000000007b1d */ /* 0x000fe80000010000 */
[----:B------:R-:W-:-:S13]  /*05c0*/  ISETP.GT.U32.AND P1, PT, R9, R0, PT ;  /* 0x000000000900720c */ /* 0x000fda0003f24070 */
[----:B------:R-:W-:Y:S02]  /*05d0*/  @!P1 IMAD.IADD R0, R0, 0x1, -R9 ;  /* 0x0000000100009824 */ /* 0x000fe400078e0a09 */
[----:B------:R-:W-:Y:S01]  /*05e0*/  @!P1 VIADD R3, R3, 0x1 ;  /* 0x0000000103039836 */ /* 0x000fe20000000000 */
[----:B------:R-:W-:Y:S02]  /*05f0*/  ISETP.NE.AND P1, PT, R4, RZ, PT ;  /* 0x000000ff0400720c */ /* 0x000fe40003f25270 */
[----:B------:R-:W-:Y:S02]  /*0600*/  ISETP.GE.U32.AND P0, PT, R0, R9, PT ;  /* 0x000000090000720c */ /* 0x000fe40003f06070 */
[----:B------:R-:W-:-:S04]  /*0610*/  LOP3.LUT R0, R5, R4, RZ, 0x3c, !PT ;  /* 0x0000000405007212 */ /* 0x000fc800078e3cff */
[----:B------:R-:W-:Y:S01]  /*0620*/  ISETP.GE.AND P2, PT, R0, RZ, PT ;  /* 0x000000ff0000720c */ /* 0x000fe20003f46270 */
[----:B------:R-:W-:-:S06]  /*0630*/  VIADD R0, R6, 0x3f ;  /* 0x0000003f06007836 */ /* 0x000fcc0000000000 */
[----:B------:R-:W-:-:S04]  /*0640*/  @P0 VIADD R3, R3, 0x1 ;  /* 0x0000000103030836 */ /* 0x000fc80000000000 */
[----:B------:R-:W-:Y:S01]  /*0650*/  IMAD.MOV.U32 R10, RZ, RZ, R3 ;  /* 0x000000ffff0a7224 */ /* 0x000fe200078e0003 */
[----:B------:R-:W-:-:S03]  /*0660*/  SHF.R.S32.HI R3, RZ, 0x1f, R0 ;  /* 0x0000001fff037819 */ /* 0x000fc60000011400 */
[----:B------:R-:W-:Y:S01]  /*0670*/  @!P2 IMAD.MOV R10, RZ, RZ, -R10 ;  /* 0x000000ffff0aa224 */ /* 0x000fe200078e0a0a */
[----:B------:R-:W-:Y:S02]  /*0680*/  LEA.HI R3, R3, R0, RZ, 0x6 ;  /* 0x0000000003037211 */ /* 0x000fe400078f30ff */
[----:B------:R-:W-:-:S04]  /*0690*/  @!P1 LOP3.LUT R10, RZ, R4, RZ, 0x33, !PT ;  /* 0x00000004ff0a9212 */ /* 0x000fc800078e33ff */
[----:B------:R-:W-:Y:S01]  /*06a0*/  LEA.HI.SX32 R3, R3, -R10, 0x1a ;  /* 0x8000000a03037211 */ /* 0x000fe200078fd2ff */
[----:B------:R-:W-:-:S03]  /*06b0*/  IMAD.MOV R8, RZ, RZ, -R10 ;  /* 0x000000ffff087224 */ /* 0x000fc600078e0a0a */
[----:B------:R-:W-:Y:S01]  /*06c0*/  VIMNMX R13, PT, PT, R3, 0x1, PT ;  /* 0x00000001030d7848 */ /* 0x000fe20003fe0100 */
[----:B------:R-:W-:-:S03]  /*06d0*/  IMAD R12, R4, R8, R5 ;  /* 0x00000008040c7224 */ /* 0x000fc600078e0205 */
[----:B------:R-:W-:Y:S02]  /*06e0*/  IABS R9, R13 ;  /* 0x0000000d00097213 */ /* 0x000fe40000000000 */
[----:B------:R-:W-:Y:S02]  /*06f0*/  IABS R8, R12 ;  /* 0x0000000c00087213 */ /* 0x000fe40000000000 */
[----:B------:R-:W0:Y:S08]  /*0700*/  I2F.RP R0, R9 ;  /* 0x0000000900007306 */ /* 0x000e300000209400 */
[----:B0-----:R-:W0:Y:S02]  /*0710*/  MUFU.RCP R0, R0 ;  /* 0x0000000000007308 */ /* 0x001e240000001000 */
[----:B0-----:R-:W-:-:S06]  /*0720*/  VIADD R2, R0, 0xffffffe ;  /* 0x0ffffffe00027836 */ /* 0x001fcc0000000000 */
[----:B------:R0:W1:Y:S02]  /*0730*/  F2I.FTZ.U32.TRUNC.NTZ R3, R2 ;  /* 0x0000000200037305 */ /* 0x000064000021f000 */
[----:B0-----:R-:W-:Y:S02]  /*0740*/  IMAD.MOV.U32 R2, RZ, RZ, RZ ;  /* 0x000000ffff027224 */ /* 0x001fe400078e00ff */
[----:B-1----:R-:W-:-:S04]  /*0750*/  IMAD.MOV R11, RZ, RZ, -R3 ;  /* 0x000000ffff0b7224 */ /* 0x002fc800078e0a03 */
[----:B------:R-:W-:Y:S01]  /*0760*/  IMAD.MOV.U32 R4, RZ, RZ, R11 ;  /* 0x000000ffff047224 */ /* 0x000fe200078e000b */
[----:B------:R-:W-:-:S03]  /*0770*/  IABS R11, R13 ;  /* 0x0000000d000b7213 */ /* 0x000fc60000000000 */
[----:B------:R-:W-:Y:S02]  /*0780*/  IMAD R5, R4, R9, RZ ;  /* 0x0000000904057224 */ /* 0x000fe400078e02ff */
[----:B------:R-:W-:Y:S02]  /*0790*/  IMAD.MOV.U32 R4, RZ, RZ, R8 ;  /* 0x000000ffff047224 */ /* 0x000fe400078e0008 */
[----:B------:R-:W-:Y:S01]  /*07a0*/  IMAD.HI.U32 R3, R3, R5, R2 ;  /* 0x0000000503037227 */ /* 0x000fe200078e0002 */
[----:B----4-:R-:W-:-:S03]  /*07b0*/  LOP3.LUT R5, R49, 0x3f, RZ, 0xc0, !PT ;  /* 0x0000003f31057812 */ /* 0x010fc600078ec0ff */
[----:B------:R-:W-:Y:S01]  /*07c0*/  IMAD.MOV R0, RZ, RZ, -R11 ;  /* 0x000000ffff007224 */ /* 0x000fe200078e0a0b */
[----:B------:R-:W-:Y:S01]  /*07d0*/  IABS R11, R6 ;  /* 0x00000006000b7213 */ /* 0x000fe20000000000 */
[----:B------:R-:W-:-:S04]  /*07e0*/  IMAD.HI.U32 R3, R3, R4, RZ ;  /* 0x0000000403037227 */ /* 0x000fc800078e00ff */
[----:B------:R-:W-:Y:S02]  /*07f0*/  IMAD R0, R3, R0, R4 ;  /* 0x0000000003007224 */ /* 0x000fe400078e0204 */
[----:B------:R-:W0:Y:S03]  /*0800*/  I2F.RP R4, R11 ;  /* 0x0000000b00047306 */ /* 0x000e260000209400 */
[----:B------:R-:W-:-:S05]  /*0810*/  ISETP.GT.U32.AND P1, PT, R9, R0, PT ;  /* 0x000000000900720c */ /* 0x000fca0003f24070 */
[----:B0-----:R-:W0:Y:S08]  /*0820*/  MUFU.RCP R4, R4 ;  /* 0x0000000400047308 */ /* 0x001e300000001000 */
[----:B------:R-:W-:Y:S02]  /*0830*/  @!P1 IMAD.IADD R0, R0, 0x1, -R9 ;  /* 0x0000000100009824 */ /* 0x000fe400078e0a09 */
[----:B------:R-:W-:Y:S01]  /*0840*/  @!P1 VIADD R3, R3, 0x1 ;  /* 0x0000000103039836 */ /* 0x000fe20000000000 */
[----:B------:R-:W-:-:S02]  /*0850*/  ISETP.NE.AND P1, PT, R13, RZ, PT ;  /* 0x000000ff0d00720c */ /* 0x000fc40003f25270 */
[----:B------:R-:W-:Y:S02]  /*0860*/  ISETP.GE.U32.AND P0, PT, R0, R9, PT ;  /* 0x000000090000720c */ /* 0x000fe40003f06070 */
[----:B------:R-:W-:-:S04]  /*0870*/  LOP3.LUT R0, R12, R13, RZ, 0x3c, !PT ;  /* 0x0000000d0c007212 */ /* 0x000fc800078e3cff */
[----:B------:R-:W-:Y:S01]  /*0880*/  ISETP.GE.AND P2, PT, R0, RZ, PT ;  /* 0x000000ff0000720c */ /* 0x000fe20003f46270 */
[----:B0-----:R-:W-:Y:S01]  /*0890*/  VIADD R2, R4, 0xffffffe ;  /* 0x0ffffffe04027836 */ /* 0x001fe20000000000 */
[----:B------:R-:W-:-:S05]  /*08a0*/  IABS R4, R7 ;  /* 0x0000000700047213 */ /* 0x000fca0000000000 */
[----:B------:R-:W-:Y:S01]  /*08b0*/  @P0 VIADD R3, R3, 0x1 ;  /* 0x0000000103030836 */ /* 0x000fe20000000000 */
[----:B------:R-:W0:Y:S03]  /*08c0*/  I2F.RP R8, R4 ;  /* 0x0000000400087306 */ /* 0x000e260000209400 */
[----:B------:R-:W-:-:S04]  /*08d0*/  IMAD.MOV.U32 R9, RZ, RZ, R3 ;  /* 0x000000ffff097224 */ /* 0x000fc800078e0003 */
[----:B------:R-:W-:Y:S01]  /*08e0*/  @!P2 IMAD.MOV R9, RZ, RZ, -R9 ;  /* 0x000000ffff09a224 */ /* 0x000fe200078e0a09 */
[----:B------:R-:W-:Y:S01]  /*08f0*/  @!P1 LOP3.LUT R9, RZ, R13, RZ, 0x33, !PT ;  /* 0x0000000dff099212 */ /* 0x000fe200078e33ff */
[----:B------:R1:W2:Y:S01]  /*0900*/  F2I.FTZ.U32.TRUNC.NTZ R3, R2 ;  /* 0x0000000200037305 */ /* 0x0002a2000021f000 */
[----:B------:R-:W-:-:S03]  /*0910*/  ISETP.NE.AND P1, PT, R6, RZ, PT ;  /* 0x000000ff0600720c */ /* 0x000fc60003f25270 */
[----:B------:R-:W-:-:S04]  /*0920*/  IMAD.MOV R0, RZ, RZ, -R9 ;  /* 0x000000ffff007224 */ /* 0x000fc800078e0a09 */
[----:B------:R-:W-:Y:S01]  /*0930*/  IMAD R0, R13, R0, R12 ;  /* 0x000000000d007224 */ /* 0x000fe200078e020c */
[----:B0-----:R-:W0:Y:S01]  /*0940*/  MUFU.RCP R8, R8 ;  /* 0x0000000800087308 */ /* 0x001e220000001000 */
[----:B-1----:R-:W-:Y:S01]  /*0950*/  IMAD.MOV.U32 R2, RZ, RZ, RZ ;  /* 0x000000ffff027224 */ /* 0x002fe200078e00ff */
[----:B------:R-:W1:Y:S01]  /*0960*/  LDS R13, [UR10] ;  /* 0x0000000aff0d7984 */ /* 0x000e620008000800 */
[----:B------:R-:W-:Y:S02]  /*0970*/  IMAD.IADD R0, R10, 0x1, R0 ;  /* 0x000000010a007824 */ /* 0x000fe400078e0200 */
[----:B--2---:R-:W-:Y:S02]  /*0980*/  IMAD.MOV R12, RZ, RZ, -R3 ;  /* 0x000000ffff0c7224 */ /* 0x004fe400078e0a03 */
[----:B------:R-:W-:Y:S02]  /*0990*/  IMAD R15, R0, 0x40, R5 ;  /* 0x00000040000f7824 */ /* 0x000fe400078e0205 */
[----:B------:R-:W-:-:S03]  /*09a0*/  IMAD.MOV.U32 R10, RZ, RZ, R12 ;  /* 0x000000ffff0a7224 */ /* 0x000fc600078e000c */
[----:B------:R-:W-:Y:S01]  /*09b0*/  IABS R0, R15 ;  /* 0x0000000f00007213 */ /* 0x000fe20000000000 */
[----:B------:R-:W-:Y:S01]  /*09c0*/  IMAD R5, R10, R11, RZ ;  /* 0x0000000b0a057224 */ /* 0x000fe200078e02ff */
[----:B------:R2:W-:Y:S01]  /*09d0*/  STL [R1+0x718], R15 ;  /* 0x0007180f01007387 */ /* 0x0005e20000100800 */
[----:B------:R-:W-:Y:S02]  /*09e0*/  BAR.SYNC.DEFER_BLOCKING 0x0 ;  /* 0x0000000000007b1d */ /* 0x000fe40000010000 */
[----:B------:R-:W-:Y:S01]  /*09f0*/  IMAD.HI.U32 R2, R3, R5, R2 ;  /* 0x0000000503027227 */ /* 0x000fe200078e0002 */
[----:B------:R-:W-:Y:S02]  /*0a00*/  ISETP.GE.AND P3, PT, R15, RZ, PT ;  /* 0x000000ff0f00720c */ /* 0x000fe40003f66270 */
[----:B--2---:R-:W-:-:S03]  /*0a10*/  LOP3.LUT R15, R49, 0x7f, RZ, 0xc0, !PT ;  /* 0x0000007f310f7812 */ /* 0x004fc600078ec0ff */
[----:B------:R-:W-:Y:S01]  /*0a20*/  IMAD.HI.U32 R2, R2, R0, RZ ;  /* 0x0000000002027227 */ /* 0x000fe200078e00ff */
[----:B------:R2:W-:Y:S03]  /*0a30*/  STL.S16 [R1+0x1d8], R14 ;  /* 0x0001d80e01007387 */ /* 0x0005e60000100600 */
[----:B------:R-:W-:Y:S01]  /*0a40*/  IMAD.MOV R3, RZ, RZ, -R2 ;  /* 0x000000ffff037224 */ /* 0x000fe200078e0a02 */
[----:B------:R2:W-:Y:S01]  /*0a50*/  STL.S16 [R1+0x1e0], R18 ;  /* 0x0001e01201007387 */ /* 0x0005e20000100600 */
[----:B0-----:R-:W-:Y:S02]  /*0a60*/  VIADD R2, R8, 0xffffffe ;  /* 0x0ffffffe08027836 */ /* 0x001fe40000000000 */
[----:B------:R-:W-:Y:S01]  /*0a70*/  IMAD R8, R11, R3, R0 ;  /* 0x000000030b087224 */ /* 0x000fe200078e0200 */
[----:B------:R-:W-:Y:S01]  /*0a80*/  SHF.R.U32.HI R0, RZ, 0x5, R49 ;  /* 0x00000005ff007819 */ /* 0x000fe20000011631 */
[----:B------:R0:W3:Y:S03]  /*0a90*/  F2I.FTZ.U32.TRUNC.NTZ R3, R2 ;  /* 0x0000000200037305 */ /* 0x0000e6000021f000 */
[----:B------:R-:W-:Y:S01]  /*0aa0*/  R2UR UR9, R0 ;  /* 0x00000000000972ca */ /* 0x000fe200000e0000 */
[----:B------:R-:W-:Y:S01]  /*0ab0*/  IMAD.SHL.U32 R0, R9, 0x80, RZ ;  /* 0x0000008009007824 */ /* 0x000fe200078e00ff */
[----:B------:R-:W-:-:S02]  /*0ac0*/  ISETP.GT.U32.AND P0, PT, R11, R8, PT ;  /* 0x000000080b00720c */ /* 0x000fc40003f04070 */
[----:B------:R-:W-:Y:S01]  /*0ad0*/  SHF.R.U32.HI R9, RZ, 0x6, R49 ;  /* 0x00000006ff097819 */ /* 0x000fe20000011631 */
[----:B------:R-:W-:Y:S01]  /*0ae0*/  VIADD R12, R0, 0x7f ;  /* 0x0000007f000c7836 */ /* 0x000fe20000000000 */
[----:B-1----:R-:W-:Y:S01]  /*0af0*/  R2UR UR7, R13 ;  /* 0x000000000d0772ca */ /* 0x002fe200000e0000 */
[----:B0-----:R-:W-:Y:S01]  /*0b00*/  IMAD.MOV.U32 R2, RZ, RZ, RZ ;  /* 0x000000ffff027224 */ /* 0x001fe200078e00ff */
[----:B------:R-:W-:Y:S01]  /*0b10*/  SGXT.U32 R9, R9, 0x1 ;  /* 0x000000010909781a */ /* 0x000fe20000000000 */
[----:B------:R-:W-:Y:S01]  /*0b20*/  IMAD.U32 R13, RZ, RZ, UR12 ;  /* 0x0000000cff0d7e24 */ /* 0x000fe2000f8e00ff */
[----:B------:R-:W-:Y:S01]  /*0b30*/  IABS R10, R12 ;  /* 0x0000000c000a7213 */ /* 0x000fe20000000000 */
[----:B---3--:R-:W-:Y:S02]  /*0b40*/  IMAD.MOV R5, RZ, RZ, -R3 ;  /* 0x000000ffff057224 */ /* 0x008fe400078e0a03 */
[----:B------:R-:W-:Y:S02]  /*0b50*/  USHF.L.U32 UR4, UR9, 0x15, URZ ;  /* 0x0000001509047899 */ /* 0x000fe400080006ff */
[----:B------:R-:W-:Y:S01]  /*0b60*/  @!P0 IMAD.IADD R8, R8, 0x1, -R11 ;  /* 0x0000000108088824 */ /* 0x000fe200078e0a0b */
[----:B------:R-:W-:Y:S01]  /*0b70*/  PLOP3.LUT P0, PT, PT, PT, UP1, 0x80, 0x8 ;  /* 0x000000000008781c */ /* 0x000fe20003f0f018 */
[----:B------:R-:W-:Y:S01]  /*0b80*/  IMAD R5, R5, R4, RZ ;  /* 0x0000000405057224 */ /* 0x000fe200078e02ff */
[----:B------:R-:W-:-:S02]  /*0b90*/  ULOP3.LUT UR4, UR4, 0x600000, URZ, 0xc0, !UPT ;  /* 0x0060000004047892 */ /* 0x000fc4000f8ec0ff */
[----:B------:R-:W-:Y:S01]  /*0ba0*/  ISETP.GT.U32.AND P2, PT, R11, R8, PT ;  /* 0x000000080b00720c */ /* 0x000fe20003f44070 */
[----:B------:R-:W-:Y:S01]  /*0bb0*/  IMAD.HI.U32 R5, R3, R5, R2 ;  /* 0x0000000503057227 */ /* 0x000fe200078e0002 */
[----:B------:R-:W-:Y:S01]  /*0bc0*/  ISETP.LT.AND P0, PT, R9, UR15, P0 ;  /* 0x0000000f09007c0c */ /* 0x000fe20008701270 */
[----:B------:R-:W-:Y:S02]  /*0bd0*/  UIADD3 UR11, UPT, UPT, UR7, UR4, URZ ;  /* 0x00000004070b7290 */ /* 0x000fe4000fffe0ff */
[----:B------:R-:W-:Y:S02]  /*0be0*/  IMAD.MOV.U32 R3, RZ, RZ, R10 ;  /* 0x000000ffff037224 */ /* 0x000fe400078e000a */
[----:B------:R-:W-:Y:S02]  /*0bf0*/  IMAD.U32 R10, RZ, RZ, UR12 ;  /* 0x0000000cff0a7e24 */ /* 0x000fe4000f8e00ff */
[----:B------:R-:W-:-:S04]  /*0c00*/  IMAD.HI.U32 R2, R5, R3, RZ ;  /* 0x0000000305027227 */ /* 0x000fc800078e00ff */
[----:B------:R-:W-:Y:S02]  /*0c10*/  IMAD.MOV R2, RZ, RZ, -R2 ;  /* 0x000000ffff027224 */ /* 0x000fe400078e0a02 */
[----:B------:R-:W-:Y:S01]  /*0c20*/  @!P2 IMAD.IADD R8, R8, 0x1, -R11 ;  /* 0x000000010808a824 */ /* 0x000fe200078e0a0b */
[----:B------:R-:W-:Y:S01]  /*0c30*/  ISETP.NE.U32.AND P2, PT, R15, RZ, PT ;  /* 0x000000ff0f00720c */ /* 0x000fe20003f45070 */
[----:B------:R-:W-:Y:S01]  /*0c40*/  IMAD R3, R4, R2, R3 ;  /* 0x0000000204037224 */ /* 0x000fe200078e0203 */
[----:B------:R-:W-:Y:S01]  /*0c50*/  SHF.R.U32.HI R2, RZ, 0x6, R49 ;  /* 0x00000006ff027819 */ /* 0x000fe20000011631 */
[----:B------:R-:W-:Y:S01]  /*0c60*/  @!P3 IMAD.MOV R8, RZ, RZ, -R8 ;  /* 0x000000ffff08b224 */ /* 0x000fe200078e0a08 */
[----:B------:R-:W-:Y:S01]  /*0c70*/  @!P1 LOP3.LUT R8, RZ, R6, RZ, 0x33, !PT ;  /* 0x00000006ff089212 */ /* 0x000fe200078e33ff */
[----:B------:R-:W-:Y:S01]  /*0c80*/  IMAD.U32 R6, RZ, RZ, UR12 ;  /* 0x0000000cff067e24 */ /* 0x000fe2000f8e00ff */
[----:B------:R-:W-:Y:S01]  /*0c90*/  SGXT.U32 R2, R2, 0x1 ;  /* 0x000000010202781a */ /* 0x000fe20000000000 */
[----:B------:R-:W-:Y:S01]  /*0ca0*/  IMAD.U32 R15, RZ, RZ, UR12 ;  /* 0x0000000cff0f7e24 */ /* 0x000fe2000f8e00ff */
[----:B------:R-:W-:Y:S01]  /*0cb0*/  ISETP.GE.AND P3, PT, R12, RZ, PT ;  /* 0x000000ff0c00720c */ /* 0x000fe20003f66270 */
[----:B------:R-:W-:Y:S01]  /*0cc0*/  IMAD.U32 R12, RZ, RZ, UR12 ;  /* 0x0000000cff0c7e24 */ /* 0x000fe2000f8e00ff */
[----:B------:R-:W-:Y:S01]  /*0cd0*/  PLOP3.LUT P1, PT, PT, PT, UP1, 0x80, 0x8 ;  /* 0x000000000008781c */ /* 0x000fe20003f2f018 */
[C---:B------:R-:W-:Y:S01]  /*0ce0*/  IMAD R9, R2.reuse, UR12, RZ ;  /* 0x0000000c02097c24 */ /* 0x040fe2000f8e02ff */
[----:B------:R-:W-:-:S03]  /*0cf0*/  LOP3.LUT R11, R2, 0x8, RZ, 0xfc, !PT ;  /* 0x00000008020b7812 */ /* 0x000fc600078efcff */
[----:B------:R-:W-:-:S04]  /*0d00*/  IMAD R32, R32, 0x2, R9 ;  /* 0x0000000220207824 */ /* 0x000fc800078e0209 */
[----:B------:R-:W-:-:S04]  /*0d10*/  IMAD R23, R23, 0x2, R32 ;  /* 0x0000000217177824 */ /* 0x000fc800078e0220 */
[----:B------:R-:W-:Y:S01]  /*0d20*/  IMAD R41, R6, 0x2, R23 ;  /* 0x0000000206297824 */ /* 0x000fe200078e0217 */
[----:B--2---:R-:W-:Y:S06]  /*0d30*/  BRA.U UP0, `(.L_x_5) ;  /* 0x0000000100187547 */ /* 0x004fec000b800000 */
[----:B------:R-:W-:Y:S01]  /*0d40*/  ELECT P4, URZ, PT ;  /* 0x0000000000ff782f */ /* 0x000fe20003880000 */
[----:B------:R-:W-:Y:S01]  /*0d50*/  IMAD.MOV.U32 R6, RZ, RZ, 0x1 ;  /* 0x00000001ff067424 */ /* 0x000fe200078e00ff */
[----:B------:R-:W-:Y:S01]  /*0d60*/  UMOV UR4, 0x40 ;  /* 0x0000004000047882 */ /* 0x000fe20000000000 */
[----:B------:R-:W-:Y:S01]  /*0d70*/  UVIRTCOUNT.DEALLOC.SMPOOL 0x80 ;  /* 0x000000800000784c */ /* 0x000fe20000000000 */
[----:B------:R-:W-:-:S09]  /*0d80*/  ULEA UR4, UR5, UR4, 0x18 ;  /* 0x0000000405047291 */ /* 0x000fd2000f8ec0ff */
[----:B------:R0:W-:Y:S03]  /*0d90*/  @P4 STS.U8 [UR4], R6 ;  /* 0x00000006ff004988 */ /* 0x0001e60008000004 */
.L_x_5:
[----:B------:R-:W-:Y:S01]  /*0da0*/  STTM.16dp32bit_t0_t15.x64 tmem[UR11], RZ ;  /* 0x000000ff000079ed */ /* 0x000fe20008b0000b */
[----:B------:R-:W-:Y:S01]  /*0db0*/  STTM.16dp32bit_t16_t31.x64 tmem[UR11+0x40], RZ ;  /* 0x000040ff000079ed */ /* 0x000fe20008b2000b */
[----:B------:R-:W1:Y:S02]  /*0dc0*/  FENCE.VIEW.ASYNC.T ;  /* 0x00000000000073c6 */ /* 0x000e640000000200 */
[----:B-1----:R-:W-:Y:S01]  /*0dd0*/  VOTEU.ALL UP2, P2 ;  /* 0x0000000000ff7886 */ /* 0x002fe20001040000 */
[----:B------:R-:W-:Y:S01]  /*0de0*/  VOTEU.ALL UP3, P2 ;  /* 0x0000000000ff7886 */ /* 0x000fe20001060000 */
[----:B0-----:R-:W-:Y:S01]  /*0df0*/  IMAD R6, R8, UR14, RZ ;  /* 0x0000000e08067c24 */ /* 0x001fe2000f8e02ff */
[----:B------:R-:W-:Y:S01]  /*0e00*/  ISETP.LT.AND P1, PT, R11, UR15, P1 ;  /* 0x0000000f0b007c0c */ /* 0x000fe20008f21270 */
[----:B------:R-:W-:Y:S01]  /*0e10*/  IMAD R11, R10, 0x2, R41 ;  /* 0x000000020a0b7824 */ /* 0x000fe200078e0229 */
[----:B------:R-:W-:-:S04]  /*0e20*/  @!UP2 UIADD3 UR4, UPT, UPT, -UR6, 0x100000, URZ ;  /* 0x001000000604a890 */ /* 0x000fc8000fffe1ff */
[----:B------:R-:W-:Y:S02]  /*0e30*/  @!UP2 USHF.L.U32 UR5, UR4, 0xb, URZ ;  /* 0x0000000b0405a899 */ /* 0x000fe400080006ff */
[----:B------:R-:W-:Y:S01]  /*0e40*/  @!UP2 USHF.L.U32 UR4, UR4, 0x1, URZ ;  /* 0x000000010404a899 */ /* 0x000fe200080006ff */
[----:B------:R-:W-:Y:S01]  /*0e50*/  BAR.SYNC.DEFER_BLOCKING 0x0 ;  /* 0x0000000000007b1d */ /* 0x000fe20000010000 */
[----:B------:R-:W-:Y:S01]  /*0e60*/  IADD3 R10, P4, PT, R6, UR16, RZ ;  /* 0x00000010060a7c10 */ /* 0x000fe2000ff9e0ff */
[----:B------:R-:W-:-:S03]  /*0e70*/  IMAD R40, R40, 0x2, R11 ;  /* 0x0000000228287824 */ /* 0x000fc600078e020b */
[----:B------:R-:W-:Y:S01]  /*0e80*/  LEA.HI.X.SX32 R6, R6, UR17, 0x1, P4 ;  /* 0x0000001106067c11 */ /* 0x000fe2000a0f0eff */
[----:B------:R-:W-:Y:S01]  /*0e90*/  IMAD R20, R13, 0x2, R40 ;  /* 0x000000020d147824 */ /* 0x000fe200078e0228 */
[-C--:B------:R-:W-:Y:S01]  /*0ea0*/  IADD3 R8, P4, PT, R9, R10.reuse, RZ ;  /* 0x0000000a09087210 */ /* 0x080fe20007f9e0ff */
[----:B------:R-:W-:Y:S01]  /*0eb0*/  IMAD.U32 R42, RZ, RZ, UR12 ;  /* 0x0000000cff2a7e24 */ /* 0x000fe2000f8e00ff */
[----:B------:R-:W-:Y:S01]  /*0ec0*/  IADD3 R19, P5, PT, R11, R10, RZ ;  /* 0x0000000a0b137210 */ /* 0x000fe20007fbe0ff */
[----:B------:R-:W-:Y:S01]  /*0ed0*/  IMAD R13, R15, 0x4, R20 ;  /* 0x000000040f0d7824 */ /* 0x000fe200078e0214 */
[-C--:B------:R-:W-:Y:S01]  /*0ee0*/  LEA.HI.X.SX32 R28, R9, R6.reuse, 0x1, P4 ;  /* 0x00000006091c7211 */ /* 0x080fe200020f0eff */
[----:B------:R0:W-:Y:S01]  /*0ef0*/  STL [R1+0x24], R8 ;  /* 0x0000240801007387 */ /* 0x0001e20000100800 */
[----:B------:R-:W-:Y:S01]  /*0f00*/  LEA.HI.X.SX32 R27, R11, R6, 0x1, P5 ;  /* 0x000000060b1b7211 */ /* 0x000fe200028f0eff */
[----:B------:R-:W-:Y:S01]  /*0f10*/  IMAD.U32 R38, RZ, RZ, UR12 ;  /* 0x0000000cff267e24 */ /* 0x000fe2000f8e00ff */
[----:B------:R-:W-:Y:S01]  /*0f20*/  PRMT R29, RZ, 0x7610, R29 ;  /* 0x00007610ff1d7816 */ /* 0x000fe2000000001d */
[----:B------:R-:W-:Y:S01]  /*0f30*/  @P0 IMAD.MOV.U32 R9, RZ, RZ, R28 ;  /* 0x000000ffff090224 */ /* 0x000fe200078e001c */
[----:B------:R-:W-:Y:S01]  /*0f40*/  STL [R1+0x44], R19 ;  /* 0x0000441301007387 */ /* 0x000fe20000100800 */
[----:B------:R-:W-:Y:S01]  /*0f50*/  PRMT R17, RZ, 0x7610, R17 ;  /* 0x00007610ff117816 */ /* 0x000fe20000000011 */
[----:B------:R-:W-:Y:S01]  /*0f60*/  IMAD.U32 R36, RZ, RZ, UR12 ;  /* 0x0000000cff247e24 */ /* 0x000fe2000f8e00ff */
[----:B------:R-:W-:Y:S01]  /*0f70*/  PRMT R16, RZ, 0x7610, R16 ;  /* 0x00007610ff107816 */ /* 0x000fe20000000010 */
[----:B------:R-:W-:Y:S01]  /*0f80*/  STL [R1+0x20], R28 ;  /* 0x0000201c01007387 */ /* 0x000fe20000100800 */
[----:B------:R-:W-:Y:S01]  /*0f90*/  PRMT R21, RZ, 0x7610, R21 ;  /* 0x00007610ff157816 */ /* 0x000fe20000000015 */
[----:B------:R-:W-:-:S02]  /*0fa0*/  IMAD.U32 R46, RZ, RZ, UR12 ;  /* 0x0000000cff2e7e24 */ /* 0x000fc4000f8e00ff */
[----:B------:R-:W1:Y:S02]  /*0fb0*/  FENCE.VIEW.ASYNC.S ;  /* 0x00000000000073c6 */ /* 0x000e640000000000 */
[----:B-1----:R1:W2:Y:S02]  /*0fc0*/  @!UP3 SYNCS.EXCH.64 URZ, [UR8], UR4 ;  /* 0x0000000408ffb5b2 */ /* 0x0022a40008000100 */
[----:B--2---:R-:W-:Y:S01]  /*0fd0*/  BAR.SYNC.DEFER_BLOCKING 0x0 ;  /* 0x0000000000007b1d */ /* 0x004fe20000010000 */
[----:B------:R-:W-:Y:S01]  /*0fe0*/  IMAD.U32 R34, RZ, RZ, UR12 ;  /* 0x0000000cff227e24 */ /* 0x000fe2000f8e00ff */
[----:B------:R-:W-:Y:S02]  /*0ff0*/  PRMT R22, RZ, 0x7610, R22 ;  /* 0x00007610ff167816 */ /* 0x000fe40000000016 */
[----:B------:R-:W-:Y:S01]  /*1000*/  PRMT R25, RZ, 0x7610, R25 ;  /* 0x00007610ff197816 */ /* 0x000fe20000000019 */
[----:B------:R-:W-:Y:S01]  /*1010*/  IMAD.U32 R48, RZ, RZ, UR12 ;  /* 0x0000000cff307e24 */ /* 0x000fe2000f8e00ff */
[----:B------:R-:W-:Y:S01]  /*1020*/  PRMT R24, RZ, 0x7610, R24 ;  /* 0x00007610ff187816 */ /* 0x000fe20000000018 */
[----:B------:R-:W-:Y:S01]  /*1030*/  IMAD.U32 R30, RZ, RZ, UR12 ;  /* 0x0000000cff1e7e24 */ /* 0x000fe2000f8e00ff */
[----:B------:R-:W-:Y:S01]  /*1040*/  PRMT R26, RZ, 0x7610, R26 ;  /* 0x00007610ff1a7816 */ /* 0x000fe2000000001a */
[----:B------:R-:W2:Y:S01]  /*1050*/  LDCU UR14, c[0x0][0x3b0] ;  /* 0x00007600ff0e77ac */ /* 0x000ea20008000800 */
[----:B------:R0:W3:Y:S01]  /*1060*/  @P0 LDG.E.U8 R14, desc[UR22][R8.64] ;  /* 0x00000016080e0981 */ /* 0x0000e2000c1e1100 */
[----:B------:R-:W-:-:S02]  /*1070*/  IMAD R39, R12, 0x2, R13 ;  /* 0x000000020c277824 */ /* 0x000fc400078e020d */
[----:B0-----:R-:W-:Y:S02]  /*1080*/  @P1 IMAD.MOV.U32 R8, RZ, RZ, R19 ;  /* 0x000000ffff081224 */ /* 0x001fe400078e0013 */
[----:B------:R-:W-:-:S05]  /*1090*/  @P1 IMAD.MOV.U32 R9, RZ, RZ, R27 ;  /* 0x000000ffff091224 */ /* 0x000fca00078e001b */
[----:B------:R0:W4:Y:S01]  /*10a0*/  @P1 LDG.E.U8 R18, desc[UR22][R8.64] ;  /* 0x0000001608121981 */ /* 0x000122000c1e1100 */
[C---:B------:R-:W-:Y:S01]  /*10b0*/  LOP3.LUT R15, R2.reuse, 0x10, RZ, 0xfc, !PT ;  /* 0x00000010020f7812 */ /* 0x040fe200078efcff */
[----:B------:R-:W-:Y:S01]  /*10c0*/  IMAD.U32 R11, RZ, RZ, UR12 ;  /* 0x0000000cff0b7e24 */ /* 0x000fe2000f8e00ff */
[----:B------:R-:W-:Y:S02]  /*10d0*/  LOP3.LUT R12, R2, 0x18, RZ, 0xfc, !PT ;  /* 0x00000018020c7812 */ /* 0x000fe400078efcff */
[----:B0-----:R-:W-:Y:S01]  /*10e0*/  IADD3 R8, P4, PT, R13, R10, RZ ;  /* 0x0000000a0d087210 */ /* 0x001fe20007f9e0ff */
[----:B------:R-:W-:Y:S01]  /*10f0*/  IMAD.U32 R9, RZ, RZ, UR12 ;  /* 0x0000000cff097e24 */ /* 0x000fe2000f8e00ff */
[----:B---3--:R0:W-:Y:S01]  /*1100*/  @P0 STL [R1+0x1d8], R14 ;  /* 0x0001d80e01000387 */ /* 0x0081e20000100800 */
[----:B------:R-:W-:-:S03]  /*1110*/  PLOP3.LUT P0, PT, PT, PT, UP1, 0x80, 0x8 ;  /* 0x000000000008781c */ /* 0x000fc60003f0f018 */
[----:B------:R3:W-:Y:S01]  /*1120*/  STL [R1+0x40], R27 ;  /* 0x0000401b01007387 */ /* 0x0007e20000100800 */
[----:B0-----:R-:W-:-:S04]  /*1130*/  IMAD.U32 R14, RZ, RZ, UR12 ;  /* 0x0000000cff0e7e24 */ /* 0x001fc8000f8e00ff */
[----:B------:R-:W-:Y:S01]  /*1140*/  IMAD R19, R14, 0x2, R39 ;  /* 0x000000020e137824 */ /* 0x000fe200078e0227 */
[----:B------:R-:W-:Y:S01]  /*1150*/  ISETP.LT.AND P0, PT, R15, UR15, P0 ;  /* 0x0000000f0f007c0c */ /* 0x000fe20008701270 */
[----:B----4-:R0:W-:Y:S02]  /*1160*/  @P1 STL [R1+0x1e0], R18 ;  /* 0x0001e01201001387 */ /* 0x0101e40000100800 */
[----:B------:R-:W-:Y:S01]  /*1170*/  IMAD R42, R42, 0x2, R19 ;  /* 0x000000022a2a7824 */ /* 0x000fe200078e0213 */
[----:B------:R-:W-:-:S03]  /*1180*/  PLOP3.LUT P1, PT, PT, PT, UP1, 0x80, 0x8 ;  /* 0x000000000008781c */ /* 0x000fc60003f2f018 */
[----:B------:R-:W-:Y:S01]  /*1190*/  IMAD R11, R11, 0x2, R42 ;  /* 0x000000020b0b7824 */ /* 0x000fe200078e022a */
[----:B------:R-:W-:Y:S02]  /*11a0*/  ISETP.LT.AND P1, PT, R12, UR15, P1 ;  /* 0x0000000f0c007c0c */ /* 0x000fe40008f21270 */
[----:B------:R-:W-:Y:S01]  /*11b0*/  LEA.HI.X.SX32 R14, R13, R6, 0x1, P4 ;  /* 0x000000060d0e7211 */ /* 0x000fe200020f0eff */
[----:B------:R-:W-:Y:S01]  /*11c0*/  IMAD R38, R38, 0x2, R11 ;  /* 0x0000000226267824 */ /* 0x000fe200078e020b */
[----:B---3--:R-:W-:-:S03]  /*11d0*/  IADD3 R27, P5, PT, R11, R10, RZ ;  /* 0x0000000a0b1b7210 */ /* 0x008fc60007fbe0ff */
[----:B0-----:R-:W-:Y:S01]  /*11e0*/  IMAD R18, R9, 0x2, R38 ;  /* 0x0000000209127824 */ /* 0x001fe200078e0226 */
[----:B------:R-:W-:Y:S01]  /*11f0*/  LEA.HI.X.SX32 R28, R11, R6, 0x1, P5 ;  /* 0x000000060b1c7211 */ /* 0x000fe200028f0eff */
[----:B------:R-:W-:Y:S01]  /*1200*/  @P0 IMAD.MOV.U32 R9, RZ, RZ, R14 ;  /* 0x000000ffff090224 */ /* 0x000fe200078e000e */
[----:B------:R0:W-:Y:S04]  /*1210*/  STL [R1+0x64], R8 ;  /* 0x0000640801007387 */ /* 0x0001e80000100800 */
[----:B------:R0:W3:Y:S02]  /*1220*/  @P0 LDG.E.U8 R29, desc[UR22][R8.64] ;  /* 0x00000016081d0981 */ /* 0x0000e4000c1e1100 */
[----:B0-----:R-:W-:Y:S02]  /*1230*/  @P1 IMAD.MOV.U32 R8, RZ, RZ, R27 ;  /* 0x000000ffff081224 */ /* 0x001fe400078e001b */
[----:B------:R-:W-:-:S05]  /*1240*/  @P1 IMAD.MOV.U32 R9, RZ, RZ, R28 ;  /* 0x000000ffff091224 */ /* 0x000fca00078e001c */
[----:B------:R0:W4:Y:S01]  /*1250*/  @P1 LDG.E.U8 R17, desc[UR22][R8.64] ;  /* 0x0000001608111981 */ /* 0x000122000c1e1100 */
[----:B------:R-:W-:Y:S02]  /*1260*/  IMAD.U32 R15, RZ, RZ, UR12 ;  /* 0x0000000cff0f7e24 */ /* 0x000fe4000f8e00ff */
[----:B------:R-:W-:Y:S02]  /*1270*/  IMAD.U32 R12, RZ, RZ, UR12 ;  /* 0x0000000cff0c7e24 */ /* 0x000fe4000f8e00ff */
[----:B------:R-:W-:Y:S01]  /*1280*/  IMAD R13, R15, 0x4, R18 ;  /* 0x000000040f0d7824 */ /* 0x000fe200078e0212 */
[----:B------:R0:W-:Y:S03]  /*1290*/  STL [R1+0x84], R27 ;  /* 0x0000841b01007387 */ /* 0x0001e60000100800 */
[----:B------:R-:W-:Y:S01]  /*12a0*/  IMAD R37, R12, 0x2, R13 ;  /* 0x000000020c257824 */ /* 0x000fe200078e020d */
[----:B------:R1:W-:Y:S01]  /*12b0*/  STL [R1+0x60], R14 ;  /* 0x0000600e01007387 */ /* 0x0003e20000100800 */
[----:B------:R-:W-:-:S02]  /*12c0*/  PLOP3.LUT P0, PT, PT, PT, UP1, 0x80, 0x8 ;  /* 0x000000000008781c */ /* 0x000fc40003f0f018 */
[----:B0-----:R-:W-:Y:S01]  /*12d0*/  LOP3.LUT R27, R2, 0x20, RZ, 0xfc, !PT ;  /* 0x00000020021b7812 */ /* 0x001fe200078efcff */
[----:B-1----:R-:W-:-:S04]  /*12e0*/  IMAD.U32 R14, RZ, RZ, UR12 ;  /* 0x0000000cff0e7e24 */ /* 0x002fc8000f8e00ff */
[----:B------:R-:W-:Y:S01]  /*12f0*/  IMAD R15, R14, 0x2, R37 ;  /* 0x000000020e0f7824 */ /* 0x000fe200078e0225 */
[----:B------:R0:W-:Y:S01]  /*1300*/  STL [R1+0x80], R28 ;  /* 0x0000801c01007387 */ /* 0x0001e20000100800 */
[----:B------:R-:W-:Y:S02]  /*1310*/  ISETP.LT.AND P0, PT, R27, UR15, P0 ;  /* 0x0000000f1b007c0c */ /* 0x000fe40008701270 */
[----:B------:R-:W-:Y:S01]  /*1320*/  IMAD R43, R12, 0x2, R15 ;  /* 0x000000020c2b7824 */ /* 0x000fe200078e020f */
[----:B------:R-:W-:Y:S02]  /*1330*/  IADD3 R8, P4, PT, R13, R10, RZ ;  /* 0x0000000a0d087210 */ /* 0x000fe40007f9e0ff */
[----:B------:R-:W-:Y:S01]  /*1340*/  PLOP3.LUT P1, PT, PT, PT, UP1, 0x80, 0x8 ;  /* 0x000000000008781c */ /* 0x000fe20003f2f018 */
[----:B------:R-:W-:Y:S02]  /*1350*/  IMAD R11, R14, 0x2, R43 ;  /* 0x000000020e0b7824 */ /* 0x000fe400078e022b */
[----:B------:R-:W-:-:S02]  /*1360*/  IMAD.U32 R9, RZ, RZ, UR12 ;  /* 0x0000000cff097e24 */ /* 0x000fc4000f8e00ff */
[----:B------:R-:W-:Y:S01]  /*1370*/  IMAD R36, R36, 0x2, R11 ;  /* 0x0000000224247824 */ /* 0x000fe200078e020b */
[----:B------:R-:W-:-:S03]  /*1380*/  IADD3 R27, P5, PT, R11, R10, RZ ;  /* 0x0000000a0b1b7210 */ /* 0x000fc60007fbe0ff */
[----:B------:R-:W-:Y:S01]  /*1390*/  IMAD R14, R9, 0x2, R36 ;  /* 0x00000002090e7824 */ /* 0x000fe200078e0224 */
[----:B0-----:R-:W-:Y:S01]  /*13a0*/  LEA.HI.X.SX32 R28, R11, R6, 0x1, P5 ;  /* 0x000000060b1c7211 */ /* 0x001fe200028f0eff */
[----:B----4-:R0:W-:Y:S04]  /*13b0*/  STL [R1+0x21c], R17 ;  /* 0x00021c1101007387 */ /* 0x0101e80000100800 */
[----:B------:R-:W-:Y:S01]  /*13c0*/  STL [R1+0xa4], R8 ;  /* 0x0000a40801007387 */ /* 0x000fe20000100800 */
[----:B0-----:R-:W-:-:S03]  /*13d0*/  LOP3.LUT R17, R2, 0x28, RZ, 0xfc, !PT ;  /* 0x0000002802117812 */ /* 0x001fc600078efcff */
[----:B---3--:R0:W-:Y:S01]  /*13e0*/  STL [R1+0x1dc], R29 ;  /* 0x0001dc1d01007387 */ /* 0x0081e20000100800 */
[----:B------:R-:W-:Y:S02]  /*13f0*/  ISETP.LT.AND P1, PT, R17, UR15, P1 ;  /* 0x0000000f11007c0c */ /* 0x000fe40008f21270 */
[----:B0-----:R-:W-:-:S05]  /*1400*/  LEA.HI.X.SX32 R29, R13, R6, 0x1, P4 ;  /* 0x000000060d1d7211 */ /* 0x001fca00020f0eff */
[----:B------:R-:W-:-:S05]  /*1410*/  @P0 IMAD.MOV.U32 R9, RZ, RZ, R29 ;  /* 0x000000ffff090224 */ /* 0x000fca00078e001d */
[----:B------:R0:W3:Y:S02]  /*1420*/  @P0 LDG.E.U8 R16, desc[UR22][R8.64] ;  /* 0x0000001608100981 */ /* 0x0000e4000c1e1100 */
[----:B0-----:R-:W-:Y:S02]  /*1430*/  @P1 IMAD.MOV.U32 R8, RZ, RZ, R27 ;  /* 0x000000ffff081224 */ /* 0x001fe400078e001b */
[----:B------:R-:W-:-:S05]  /*1440*/  @P1 IMAD.MOV.U32 R9, RZ, RZ, R28 ;  /* 0x000000ffff091224 */ /* 0x000fca00078e001c */
[----:B------:R0:W4:Y:S01]  /*1450*/  @P1 LDG.E.U8 R21, desc[UR22][R8.64] ;  /* 0x0000001608151981 */ /* 0x000122000c1e1100 */
[----:B------:R-:W-:-:S03]  /*1460*/  IMAD.U32 R17, RZ, RZ, UR12 ;  /* 0x0000000cff117e24 */ /* 0x000fc6000f8e00ff */
[----:B------:R-:W-:Y:S01]  /*1470*/  STL [R1+0x4c4], R27 ;  /* 0x0004c41b01007387 */ /* 0x000fe20000100800 */
[----:B------:R-:W-:-:S03]  /*1480*/  IMAD R17, R17, 0x4, R14 ;  /* 0x0000000411117824 */ /* 0x000fc600078e020e */
[----:B------:R1:W-:Y:S01]  /*1490*/  STL [R1+0xa0], R29 ;  /* 0x0000a01d01007387 */ /* 0x0003e20000100800 */
[----:B------:R-:W-:Y:S01]  /*14a0*/  IMAD R35, R12, 0x2, R17 ;  /* 0x000000020c237824 */ /* 0x000fe200078e0211 */
[----:B------:R-:W-:Y:S01]  /*14b0*/  PLOP3.LUT P0, PT, PT, PT, UP1, 0x80, 0x8 ;  /* 0x000000000008781c */ /* 0x000fe20003f0f018 */
[----:B------:R-:W-:Y:S01]  /*14c0*/  IMAD.U32 R11, RZ, RZ, UR12 ;  /* 0x0000000cff0b7e24 */ /* 0x000fe2000f8e00ff */
[----:B------:R-:W-:Y:S02]  /*14d0*/  LOP3.LUT R12, R2, 0x38, RZ, 0xfc, !PT ;  /* 0x00000038020c7812 */ /* 0x000fe400078efcff */
[----:B------:R-:W-:Y:S02]  /*14e0*/  PLOP3.LUT P1, PT, PT, PT, UP1, 0x80, 0x8 ;  /* 0x000000000008781c */ /* 0x000fe40003f2f018 */
[C---:B0-----:R-:W-:Y:S02]  /*14f0*/  IADD3 R8, P4, PT, R17.reuse, R10, RZ ;  /* 0x0000000a11087210 */ /* 0x041fe40007f9e0ff */
[----:B------:R-:W-:Y:S01]  /*1500*/  ISETP.LT.AND P1, PT, R12, UR15, P1 ;  /* 0x0000000f0c007c0c */ /* 0x000fe20008f21270 */
[----:B------:R-:W-:Y:S01]  /*1510*/  IMAD.U32 R9, RZ, RZ, UR12 ;  /* 0x0000000cff097e24 */ /* 0x000fe2000f8e00ff */
[----:B-1----:R-:W-:Y:S01]  /*1520*/  LEA.HI.X.SX32 R29, R17, R6, 0x1, P4 ;  /* 0x00000006111d7211 */ /* 0x002fe200020f0eff */
[----:B---3--:R0:W-:Y:S04]  /*1530*/  STL [R1+0x218], R16 ;  /* 0x0002181001007387 */ /* 0x0081e80000100800 */
[----:B------:R-:W-:Y:S01]  /*1540*/  STL [R1+0x4c0], R28 ;  /* 0x0004c01c01007387 */ /* 0x000fe20000100800 */
[----:B0-----:R-:W-:-:S04]  /*1550*/  IMAD.U32 R16, RZ, RZ, UR12 ;  /* 0x0000000cff107e24 */ /* 0x001fc8000f8e00ff */
[----:B------:R-:W-:Y:S01]  /*1560*/  IMAD R13, R16, 0x2, R35 ;  /* 0x00000002100d7824 */ /* 0x000fe200078e0223 */
[----:B----4-:R0:W-:Y:S03]  /*1570*/  STL [R1+0x29c], R21 ;  /* 0x00029c1501007387 */ /* 0x0101e60000100800 */
[----:B------:R-:W-:Y:S01]  /*1580*/  IMAD R46, R46, 0x2, R13 ;  /* 0x000000022e2e7824 */ /* 0x000fe200078e020d */
[----:B0-----:R-:W-:-:S04]  /*1590*/  LOP3.LUT R21, R2, 0x30, RZ, 0xfc, !PT ;  /* 0x0000003002157812 */ /* 0x001fc800078efcff */
[----:B------:R-:W-:Y:S01]  /*15a0*/  ISETP.LT.AND P0, PT, R21, UR15, P0 ;  /* 0x0000000f15007c0c */ /* 0x000fe20008701270 */
[----:B------:R-:W-:-:S04]  /*15b0*/  IMAD R11, R11, 0x2, R46 ;  /* 0x000000020b0b7824 */ /* 0x000fc800078e022e */
[----:B------:R-:W-:Y:S01]  /*15c0*/  IMAD R34, R34, 0x2, R11 ;  /* 0x0000000222227824 */ /* 0x000fe200078e020b */
[----:B------:R-:W-:-:S03]  /*15d0*/  IADD3 R27, P5, PT, R11, R10, RZ ;  /* 0x0000000a0b1b7210 */ /* 0x000fc60007fbe0ff */
[----:B------:R-:W-:Y:S01]  /*15e0*/  IMAD R12, R9, 0x2, R34 ;  /* 0x00000002090c7824 */ /* 0x000fe200078e0222 */
[----:B------:R-:W-:-:S03]  /*15f0*/  LEA.HI.X.SX32 R28, R11, R6, 0x1, P5 ;  /* 0x000000060b1c7211 */ /* 0x000fc600028f0eff */
[----:B------:R-:W-:Y:S01]  /*1600*/  @P0 IMAD.MOV.U32 R9, RZ, RZ, R29 ;  /* 0x000000ffff090224 */ /* 0x000fe200078e001d */
[----:B------:R0:W-:Y:S04]  /*1610*/  STL [R1+0x4e4], R8 ;  /* 0x0004e40801007387 */ /* 0x0001e80000100800 */
[----:B------:R0:W3:Y:S02]  /*1620*/  @P0 LDG.E.U8 R22, desc[UR22][R8.64] ;  /* 0x0000001608160981 */ /* 0x0000e4000c1e1100 */
[----:B0-----:R-:W-:Y:S02]  /*1630*/  @P1 IMAD.MOV.U32 R8, RZ, RZ, R27 ;  /* 0x000000ffff081224 */ /* 0x001fe400078e001b */
[----:B------:R-:W-:-:S05]  /*1640*/  @P1 IMAD.MOV.U32 R9, RZ, RZ, R28 ;  /* 0x000000ffff091224 */ /* 0x000fca00078e001c */
[----:B------:R-:W4:Y:S01]  /*1650*/  @P1 LDG.E.U8 R25, desc[UR22][R8.64] ;  /* 0x0000001608191981 */ /* 0x000f22000c1e1100 */
[----:B------:R-:W-:-:S03]  /*1660*/  IMAD.U32 R21, RZ, RZ, UR12 ;  /* 0x0000000cff157e24 */ /* 0x000fc6000f8e00ff */
[----:B------:R-:W-:Y:S01]  /*1670*/  STL [R1+0x504], R27 ;  /* 0x0005041b01007387 */ /* 0x000fe20000100800 */
[----:B------:R-:W-:-:S03]  /*1680*/  IMAD R17, R21, 0x4, R12 ;  /* 0x0000000415117824 */ /* 0x000fc600078e020c */
[----:B------:R0:W-:Y:S01]  /*1690*/  STL [R1+0x4e0], R29 ;  /* 0x0004e01d01007387 */ /* 0x0001e20000100800 */
[----:B------:R-:W-:Y:S01]  /*16a0*/  PLOP3.LUT P0, PT, PT, PT, UP1, 0x80, 0x8 ;  /* 0x000000000008781c */ /* 0x000fe20003f0f018 */
[----:B------:R-:W-:Y:S01]  /*16b0*/  IMAD R31, R16, 0x2, R17 ;  /* 0x00000002101f7824 */ /* 0x000fe200078e0211 */
[----:B------:R-:W-:Y:S02]  /*16c0*/  LOP3.LUT R16, R2, 0x48, RZ, 0xfc, !PT ;  /* 0x0000004802107812 */ /* 0x000fe400078efcff */
[----:B------:R-:W-:-:S04]  /*16d0*/  PLOP3.LUT P1, PT, PT, PT, UP1, 0x80, 0x8 ;  /* 0x000000000008781c */ /* 0x000fc80003f2f018 */
[----:B------:R-:W-:Y:S02]  /*16e0*/  ISETP.LT.AND P1, PT, R16, UR15, P1 ;  /* 0x0000000f10007c0c */ /* 0x000fe40008f21270 */
[----:B------:R-:W-:-:S04]  /*16f0*/  IADD3 R16, P4, PT, R17, R10, RZ ;  /* 0x0000000a11107210 */ /* 0x000fc80007f9e0ff */
[----:B0-----:R-:W-:Y:S01]  /*1700*/  LEA.HI.X.SX32 R29, R17, R6, 0x1, P4 ;  /* 0x00000006111d7211 */ /* 0x001fe200020f0eff */
[----:B---3--:R0:W-:Y:S04]  /*1710*/  STL [R1+0x258], R22 ;  /* 0x0002581601007387 */ /* 0x0081e80000100800 */
[----:B------:R-:W-:Y:S01]  /*1720*/  STL [R1+0x500], R28 ;  /* 0x0005001c01007387 */ /* 0x000fe20000100800 */
[----:B0-----:R-:W-:-:S03]  /*1730*/  IMAD.U32 R22, RZ, RZ, UR12 ;  /* 0x0000000cff167e24 */ /* 0x001fc6000f8e00ff */
[----:B----4-:R0:W-:Y:S02]  /*1740*/  STL [R1+0x2dc], R25 ;  /* 0x0002dc1901007387 */ /* 0x0101e40000100800 */
[----:B0-----:R-:W-:-:S04]  /*1750*/  LOP3.LUT R25, R2, 0x40, RZ, 0xfc, !PT ;  /* 0x0000004002197812 */ /* 0x001fc800078efcff */
[----:B------:R-:W-:Y:S01]  /*1760*/  ISETP.LT.AND P0, PT, R25, UR15, P0 ;  /* 0x0000000f19007c0c */ /* 0x000fe20008701270 */
[----:B------:R-:W-:-:S04]  /*1770*/  IMAD R11, R22, 0x2, R31 ;  /* 0x00000002160b7824 */ /* 0x000fc800078e021f */
[----:B------:R-:W-:-:S04]  /*1780*/  IMAD R48, R48, 0x2, R11 ;  /* 0x0000000230307824 */ /* 0x000fc800078e020b */
[----:B------:R-:W-:-:S04]  /*1790*/  IMAD R21, R21, 0x2, R48 ;  /* 0x0000000215157824 */ /* 0x000fc800078e0230 */
[----:B------:R-:W-:Y:S01]  /*17a0*/  @P0 IMAD.MOV.U32 R17, RZ, RZ, R29 ;  /* 0x000000ffff110224 */ /* 0x000fe200078e001d */
[----:B------:R-:W-:-:S04]  /*17b0*/  IADD3 R27, P5, PT, R21, R10, RZ ;  /* 0x0000000a151b7210 */ /* 0x000fc80007fbe0ff */
[----:B------:R0:W3:Y:S01]  /*17c0*/  @P0 LDG.E.U8 R24, desc[UR22][R16.64] ;  /* 0x0000001610180981 */ /* 0x0000e2000c1e1100 */
[----:B------:R-:W-:-:S03]  /*17d0*/  LEA.HI.X.SX32 R28, R21, R6, 0x1, P5 ;  /* 0x00000006151c7211 */ /* 0x000fc600028f0eff */
[----:B------:R1:W-:Y:S02]  /*17e0*/  STL [R1+0x524], R16 ;  /* 0x0005241001007387 */ /* 0x0003e40000100800 */
[----:B0-----:R-:W-:Y:S02]  /*17f0*/  @P1 IMAD.MOV.U32 R17, RZ, RZ, R28 ;  /* 0x000000ffff111224 */ /* 0x001fe400078e001c */
[----:B-1----:R-:W-:-:S05]  /*1800*/  @P1 IMAD.MOV.U32 R16, RZ, RZ, R27 ;  /* 0x000000ffff101224 */ /* 0x002fca00078e001b */
[----:B------:R0:W4:Y:S01]  /*1810*/  @P1 LDG.E.U8 R26, desc[UR22][R16.64] ;  /* 0x00000016101a1981 */ /* 0x000122000c1e1100 */
[----:B------:R-:W-:Y:S02]  /*1820*/  IMAD.U32 R9, RZ, RZ, UR12 ;  /* 0x0000000cff097e24 */ /* 0x000fe4000f8e00ff */
[----:B------:R-:W-:Y:S02]  /*1830*/  IMAD R30, R30, 0x2, R21 ;  /* 0x000000021e1e7824 */ /* 0x000fe400078e0215 */
[----:B------:R-:W-:Y:S02]  /*1840*/  IMAD.U32 R25, RZ, RZ, UR12 ;  /* 0x0000000cff197e24 */ /* 0x000fe4000f8e00ff */
[----:B------:R-:W-:Y:S01]  /*1850*/  IMAD R8, R9, 0x2, R30 ;  /* 0x0000000209087824 */ /* 0x000fe200078e021e */
[----:B------:R-:W-:Y:S03]  /*1860*/  STL [R1+0x544], R27 ;  /* 0x0005441b01007387 */ /* 0x000fe60000100800 */
[----:B------:R-:W-:Y:S01]  /*1870*/  IMAD R25, R25, 0x4, R8 ;  /* 0x0000000419197824 */ /* 0x000fe200078e0208 */
[----:B------:R1:W-:Y:S01]  /*1880*/  STL [R1+0x520], R29 ;  /* 0x0005201d01007387 */ /* 0x0003e20000100800 */
[----:B------:R-:W-:-:S02]  /*1890*/  LOP3.LUT R21, R2, 0x50, RZ, 0xfc, !PT ;  /* 0x0000005002157812 */ /* 0x000fc400078efcff */
[----:B-1----:R-:W-:Y:S01]  /*18a0*/  IMAD R29, R22, 0x2, R25 ;  /* 0x00000002161d7824 */ /* 0x002fe200078e0219 */
[----:B------:R-:W-:-:S04]  /*18b0*/  PLOP3.LUT P0, PT, PT, PT, UP1, 0x80, 0x8 ;  /* 0x000000000008781c */ /* 0x000fc80003f0f018 */
[----:B------:R-:W-:Y:S01]  /*18c0*/  ISETP.LT.AND P0, PT, R21, UR15, P0 ;  /* 0x0000000f15007c0c */ /* 0x000fe20008701270 */
[----:B------:R-:W-:Y:S01]  /*18d0*/  IMAD.U32 R21, RZ, RZ, UR12 ;  /* 0x0000000cff157e24 */ /* 0x000fe2000f8e00ff */
[----:B------:R-:W-:Y:S02]  /*18e0*/  PLOP3.LUT P1, PT, PT, PT, UP1, 0x80, 0x8 ;  /* 0x000000000008781c */ /* 0x000fe40003f2f018 */
[----:B0-----:R-:W-:Y:S01]  /*18f0*/  IADD3 R17, P4, PT, R25, R10, RZ ;  /* 0x0000000a19117210 */ /* 0x001fe20007f9e0ff */
[----:B------:R-:W-:Y:S01]  /*1900*/  IMAD.U32 R16, RZ, RZ, UR12 ;  /* 0x0000000cff107e24 */ /* 0x000fe2000f8e00ff */
[----:B------:R-:W-:Y:S01]  /*1910*/  PRMT R67, RZ, 0x7610, R67 ;  /* 0x00007610ff437816 */ /* 0x000fe20000000043 */
[----:B---3--:R0:W-:Y:S02]  /*1920*/  STL [R1+0x25c], R24 ;  /* 0x00025c1801007387 */ /* 0x0081e40000100800 */
[----:B0-----:R-:W-:-:S04]  /*1930*/  IMAD.U32 R24, RZ, RZ, UR12 ;  /* 0x0000000cff187e24 */ /* 0x001fc8000f8e00ff */
[----:B------:R-:W-:Y:S01]  /*1940*/  IMAD R9, R24, 0x2, R29 ;  /* 0x0000000218097824 */ /* 0x000fe200078e021d */
[----:B------:R0:W-:Y:S03]  /*1950*/  STL [R1+0x540], R28 ;  /* 0x0005401c01007387 */ /* 0x0001e60000100800 */
[----:B------:R-:W-:Y:S01]  /*1960*/  IMAD R47, R22, 0x2, R9 ;  /* 0x00000002162f7824 */ /* 0x000fe200078e0209 */
[----:B----4-:R1:W-:Y:S03]  /*1970*/  STL [R1+0x31c], R26 ;  /* 0x00031c1a01007387 */ /* 0x0103e60000100800 */
[----:B------:R-:W-:Y:S02]  /*1980*/  IMAD R27, R24, 0x2, R47 ;  /* 0x00000002181b7824 */ /* 0x000fe400078e022f */
[----:B0-----:R-:W-:Y:S01]  /*1990*/  IMAD.U32 R28, RZ, RZ, UR12 ;  /* 0x0000000cff1c7e24 */ /* 0x001fe2000f8e00ff */
[----:B-1----:R-:W-:-:S03]  /*19a0*/  LOP3.LUT R26, R2, 0x58, RZ, 0xfc, !PT ;  /* 0x00000058021a7812 */ /* 0x002fc600078efcff */
[----:B------:R-:W-:Y:S01]  /*19b0*/  IMAD R28, R28, 0x2, R27 ;  /* 0x000000021c1c7824 */ /* 0x000fe200078e021b */
[----:B------:R-:W-:Y:S02]  /*19c0*/  LEA.HI.X.SX32 R22, R25, R6, 0x1, P4 ;  /* 0x0000000619167211 */ /* 0x000fe400020f0eff */
[----:B------:R-:W-:Y:S01]  /*19d0*/  ISETP.LT.AND P1, PT, R26, UR15, P1 ;  /* 0x0000000f1a007c0c */ /* 0x000fe20008f21270 */
[----:B------:R-:W-:Y:S01]  /*19e0*/  IMAD R21, R21, 0x2, R28 ;  /* 0x0000000215157824 */ /* 0x000fe200078e021c */
[C---:B------:R-:W-:Y:S01]  /*19f0*/  IADD3 R33, P5, PT, R27.reuse, R10, RZ ;  /* 0x0000000a1b217210 */ /* 0x040fe20007fbe0ff */
[----:B------:R0:W-:Y:S02]  /*1a00*/  STL [R1+0x564], R17 ;  /* 0x0005641101007387 */ /* 0x0001e40000100800 */
[----:B------:R-:W-:Y:S02]  /*1a10*/  IMAD R25, R16, 0x4, R21 ;  /* 0x0000000410197824 */ /* 0x000fe400078e0215 */
[----:B------:R-:W-:Y:S01]  /*1a20*/  @P0 IMAD.MOV.U32 R16, RZ, RZ, R17 ;  /* 0x000000ffff100224 */ /* 0x000fe200078e0011 */
[----:B------:R-:W-:Y:S01]  /*1a30*/  LEA.HI.X.SX32 R45, R27, R6, 0x1, P5 ;  /* 0x000000061b2d7211 */ /* 0x000fe200028f0eff */
[----:B0-----:R-:W-:Y:S01]  /*1a40*/  @P0 IMAD.MOV.U32 R17, RZ, RZ, R22 ;  /* 0x000000ffff110224 */ /* 0x001fe200078e0016 */
[----:B------:R-:W-:-:S04]  /*1a50*/  PRMT R24, RZ, 0x7610, R24 ;  /* 0x00007610ff187816 */ /* 0x000fc80000000018 */
[----:B------:R0:W3:Y:S02]  /*1a60*/  @P0 LDG.E.U8 R67, desc[UR22][R16.64] ;  /* 0x0000001610430981 */ /* 0x0000e4000c1e1100 */
[----:B0-----:R-:W-:Y:S02]  /*1a70*/  @P1 IMAD.MOV.U32 R16, RZ, RZ, R33 ;  /* 0x000000ffff101224 */ /* 0x001fe400078e0021 */
[----:B------:R-:W-:-:S05]  /*1a80*/  @P1 IMAD.MOV.U32 R17, RZ, RZ, R45 ;  /* 0x000000ffff111224 */ /* 0x000fca00078e002d */
[----:B------:R0:W4:Y:S01]  /*1a90*/  @P1 LDG.E.U8 R24, desc[UR22][R16.64] ;  /* 0x0000001610181981 */ /* 0x000122000c1e1100 */
[----:B------:R-:W-:-:S03]  /*1aa0*/  IMAD.U32 R26, RZ, RZ, UR12 ;  /* 0x0000000cff1a7e24 */ /* 0x000fc6000f8e00ff */
[----:B------:R-:W-:Y:S01]  /*1ab0*/  STL [R1+0x58c], R33 ;  /* 0x00058c2101007387 */ /* 0x000fe20000100800 */
[----:B------:R-:W-:-:S03]  /*1ac0*/  IMAD R26, R26, 0x2, R25 ;  /* 0x000000021a1a7824 */ /* 0x000fc600078e0219 */
[----:B------:R1:W-:Y:S04]  /*1ad0*/  STL [R1+0x560], R22 ;  /* 0x0005601601007387 */ /* 0x0003e80000100800 */
[----:B------:R0:W-:Y:S01]  /*1ae0*/  STL [R1+0x588], R45 ;  /* 0x0005882d01007387 */ /* 0x0001e20000100800 */
[----:B-1----:R-:W-:Y:S02]  /*1af0*/  IMAD.U32 R22, RZ, RZ, UR12 ;  /* 0x0000000cff167e24 */ /* 0x002fe4000f8e00ff */
[----:B0-----:R-:W-:Y:S02]  /*1b00*/  IMAD.U32 R45, RZ, RZ, UR12 ;  /* 0x0000000cff2d7e24 */ /* 0x001fe4000f8e00ff */
[----:B------:R-:W-:Y:S02]  /*1b10*/  IMAD R22, R22, 0x2, R26 ;  /* 0x0000000216167824 */ /* 0x000fe400078e021a */
[----:B------:R-:W-:-:S02]  /*1b20*/  IMAD.U32 R33, RZ, RZ, UR12 ;  /* 0x0000000cff217e24 */ /* 0x000fc4000f8e00ff */
[----:B------:R-:W-:Y:S02]  /*1b30*/  IMAD R45, R45, 0x2, R22 ;  /* 0x000000022d2d7824 */ /* 0x000fe400078e0216 */
[----:B------:R-:W-:Y:S02]  /*1b40*/  IMAD.U32 R27, RZ, RZ, UR12 ;  /* 0x0000000cff1b7e24 */ /* 0x000fe4000f8e00ff */
[----:B------:R-:W-:Y:S01]  /*1b50*/  IMAD R33, R33, 0x2, R45 ;  /* 0x0000000221217824 */ /* 0x000fe200078e022d */
[----:B------:R-:W-:Y:S02]  /*1b60*/  LOP3.LUT R72, R2, 0x60, RZ, 0xfc, !PT ;  /* 0x0000006002487812 */ /* 0x000fe400078efcff */
[----:B------:R-:W-:Y:S01]  /*1b70*/  PLOP3.LUT P0, PT, PT, PT, UP1, 0x80, 0x8 ;  /* 0x000000000008781c */ /* 0x000fe20003f0f018 */
[----:B------:R-:W-:Y:S02]  /*1b80*/  IMAD R27, R27, 0x2, R33 ;  /* 0x000000021b1b7824 */ /* 0x000fe400078e0221 */
[----:B------:R-:W-:Y:S01]  /*1b90*/  IMAD.U32 R16, RZ, RZ, UR12 ;  /* 0x0000000cff107e24 */ /* 0x000fe2000f8e00ff */
[----:B------:R-:W-:-:S02]  /*1ba0*/  ISETP.LT.AND P0, PT, R72, UR15, P0 ;  /* 0x0000000f48007c0c */ /* 0x000fc40008701270 */
[----:B------:R-:W-:Y:S02]  /*1bb0*/  LOP3.LUT R68, R2, 0x68, RZ, 0xfc, !PT ;  /* 0x0000006802447812 */ /* 0x000fe400078efcff */
[----:B------:R-:W-:Y:S02]  /*1bc0*/  PLOP3.LUT P1, PT, PT, PT, UP1, 0x80, 0x8 ;  /* 0x000000000008781c */ /* 0x000fe40003f2f018 */
[----:B------:R-:W-:Y:S02]  /*1bd0*/  PLOP3.LUT P4, PT, PT, PT, UP1, 0x80, 0x8 ;  /* 0x000000000008781c */ /* 0x000fe40003f8f018 */
[C---:B------:R-:W-:Y:S02]  /*1be0*/  IADD3 R75, P6, PT, R25.reuse, R10, RZ ;  /* 0x0000000a194b7210 */ /* 0x040fe40007fde0ff */
[----:B------:R-:W-:Y:S01]  /*1bf0*/  ISETP.LT.AND P1, PT, R68, UR15, P1 ;  /* 0x0000000f44007c0c */ /* 0x000fe20008f21270 */
[----:B------:R-:W-:Y:S01]  /*1c00*/  IMAD.U32 R17, RZ, RZ, UR12 ;  /* 0x0000000cff117e24 */ /* 0x000fe2000f8e00ff */
[----:B------:R-:W-:-:S02]  /*1c10*/  LEA.HI.X.SX32 R76, R25, R6, 0x1, P6 ;  /* 0x00000006194c7211 */ /* 0x000fc400030f0eff */
[C---:B------:R-:W-:Y:S02]  /*1c20*/  IADD3 R72, P5, PT, R33.reuse, R10, RZ ;  /* 0x0000000a21487210 */ /* 0x040fe40007fbe0ff */
[----:B------:R-:W-:Y:S02]  /*1c30*/  PRMT R74, RZ, 0x7610, R74 ;  /* 0x00007610ff4a7816 */ /* 0x000fe4000000004a */
[----:B------:R-:W-:Y:S02]  /*1c40*/  LEA.HI.X.SX32 R73, R33, R6, 0x1, P5 ;  /* 0x0000000621497211 */ /* 0x000fe400028f0eff */
[----:B------:R-:W-:Y:S02]  /*1c50*/  PRMT R70, RZ, 0x7610, R70 ;  /* 0x00007610ff467816 */ /* 0x000fe40000000046 */
[----:B------:R-:W-:Y:S01]  /*1c60*/  PRMT R44, RZ, 0x7610, R44 ;  /* 0x00007610ff2c7816 */ /* 0x000fe2000000002c */
[----:B----4-:R0:W-:Y:S02]  /*1c70*/  STL [R1+0x374], R24 ;  /* 0x0003741801007387 */ /* 0x0101e40000100800 */
[----:B0-----:R-:W-:-:S02]  /*1c80*/  IMAD.U32 R24, RZ, RZ, UR12 ;  /* 0x0000000cff187e24 */ /* 0x001fc4000f8e00ff */
[----:B---3--:R0:W-:Y:S02]  /*1c90*/  STL [R1+0x298], R67 ;  /* 0x0002984301007387 */ /* 0x0081e40000100800 */
[----:B------:R-:W-:-:S04]  /*1ca0*/  IMAD R24, R24, 0x2, R27 ;  /* 0x0000000218187824 */ /* 0x000fc800078e021b */
[----:B------:R-:W-:Y:S01]  /*1cb0*/  IMAD R16, R16, 0x4, R24 ;  /* 0x0000000410107824 */ /* 0x000fe200078e0218 */
[----:B0-----:R-:W-:-:S04]  /*1cc0*/  LOP3.LUT R67, R2, 0x70, RZ, 0xfc, !PT ;  /* 0x0000007002437812 */ /* 0x001fc800078efcff */
[----:B------:R-:W-:Y:S02]  /*1cd0*/  ISETP.LT.AND P4, PT, R67, UR15, P4 ;  /* 0x0000000f43007c0c */ /* 0x000fe4000a781270 */
[C---:B------:R-:W-:Y:S01]  /*1ce0*/  IADD3 R67, P6, PT, R16.reuse, R10, RZ ;  /* 0x0000000a10437210 */ /* 0x040fe20007fde0ff */
[----:B------:R-:W-:Y:S02]  /*1cf0*/  IMAD R25, R17, 0x2, R16 ;  /* 0x0000000211197824 */ /* 0x000fe400078e0210 */
[----:B------:R-:W-:Y:S01]  /*1d00*/  @P0 IMAD.MOV.U32 R17, RZ, RZ, R76 ;  /* 0x000000ffff110224 */ /* 0x000fe200078e004c */
[----:B------:R-:W-:Y:S01]  /*1d10*/  LEA.HI.X.SX32 R68, R16, R6, 0x1, P6 ;  /* 0x0000000610447211 */ /* 0x000fe200030f0eff */
[----:B------:R-:W-:-:S05]  /*1d20*/  @P0 IMAD.MOV.U32 R16, RZ, RZ, R75 ;  /* 0x000000ffff100224 */ /* 0x000fca00078e004b */
[----:B------:R0:W3:Y:S02]  /*1d30*/  @P0 LDG.E.U8 R74, desc[UR22][R16.64] ;  /* 0x00000016104a0981 */ /* 0x0000e4000c1e1100 */
[----:B0-----:R-:W-:Y:S02]  /*1d40*/  @P1 IMAD.MOV.U32 R16, RZ, RZ, R72 ;  /* 0x000000ffff101224 */ /* 0x001fe400078e0048 */
[----:B------:R-:W-:-:S05]  /*1d50*/  @P1 IMAD.MOV.U32 R17, RZ, RZ, R73 ;  /* 0x000000ffff111224 */ /* 0x000fca00078e0049 */
[----:B------:R0:W4:Y:S02]  /*1d60*/  @P1 LDG.E.U8 R70, desc[UR22][R16.64] ;  /* 0x0000001610461981 */ /* 0x000124000c1e1100 */
[----:B0-----:R-:W-:Y:S02]  /*1d70*/  @P4 IMAD.MOV.U32 R16, RZ, RZ, R67 ;  /* 0x000000ffff104224 */ /* 0x001fe400078e0043 */
[----:B------:R-:W-:-:S05]  /*1d80*/  @P4 IMAD.MOV.U32 R17, RZ, RZ, R68 ;  /* 0x000000ffff114224 */ /* 0x000fca00078e0044 */
[----:B------:R0:W2:Y:S04]  /*1d90*/  @P4 LDG.E.U8 R44, desc[UR22][R16.64] ;  /* 0x00000016102c4981 */ /* 0x0000a8000c1e1100 */
[----:B------:R-:W-:Y:S04]  /*1da0*/  STL [R1+0x5bc], R75 ;  /* 0x0005bc4b01007387 */ /* 0x000fe80000100800 */
[----:B------:R-:W-:Y:S01]  /*1db0*/  STL [R1+0x5dc], R72 ;  /* 0x0005dc4801007387 */ /* 0x000fe20000100800 */
[----:B0-----:R-:W-:-:S03]  /*1dc0*/  IMAD.U32 R16, RZ, RZ, UR12 ;  /* 0x0000000cff107e24 */ /* 0x001fc6000f8e00ff */
[----:B------:R-:W-:Y:S04]  /*1dd0*/  STL [R1+0x5a8], R76 ;  /* 0x0005a84c01007387 */ /* 0x000fe80000100800 */
[----:B------:R-:W-:Y:S01]  /*1de0*/  STL [R1+0x5f4], R67 ;  /* 0x0005f44301007387 */ /* 0x000fe20000100800 */
[----:B------:R-:W-:-:S03]  /*1df0*/  IMAD R16, R16, 0x2, R25 ;  /* 0x0000000210107824 */ /* 0x000fc600078e0219 */
[----:B------:R-:W-:Y:S04]  /*1e00*/  STL [R1+0x5d8], R73 ;  /* 0x0005d84901007387 */ /* 0x000fe80000100800 */
[----:B------:R0:W-:Y:S01]  /*1e10*/  STL [R1+0x5f0], R68 ;  /* 0x0005f04401007387 */ /* 0x0001e20000100800 */
[----:B------:R-:W-:Y:S01]  /*1e20*/  IMAD.U32 R33, RZ, RZ, UR12 ;  /* 0x0000000cff217e24 */ /* 0x000fe2000f8e00ff */
[----:B------:R-:W-:Y:S02]  /*1e30*/  PLOP3.LUT P4, PT, PT, PT, UP1, 0x80, 0x8 ;  /* 0x000000000008781c */ /* 0x000fe40003f8f018 */
[----:B0-----:R-:W-:-:S04]  /*1e40*/  LOP3.LUT R68, R2, 0x78, RZ, 0xfc, !PT ;  /* 0x0000007802447812 */ /* 0x001fc800078efcff */
[----:B------:R-:W-:Y:S02]  /*1e50*/  ISETP.LT.AND P4, PT, R68, UR15, P4 ;  /* 0x0000000f44007c0c */ /* 0x000fe4000a781270 */
[C---:B------:R-:W-:Y:S02]  /*1e60*/  LOP3.LUT R67, R2.reuse, 0x2, RZ, 0xfc, !PT ;  /* 0x0000000202437812 */ /* 0x040fe400078efcff */
[----:B------:R-:W-:Y:S01]  /*1e70*/  PLOP3.LUT P0, PT, PT, PT, UP1, 0x80, 0x8 ;  /* 0x000000000008781c */ /* 0x000fe20003f0f018 */
[----:B------:R-:W-:Y:S01]  /*1e80*/  IMAD.U32 R17, RZ, RZ, UR12 ;  /* 0x0000000cff117e24 */ /* 0x000fe2000f8e00ff */
[----:B------:R-:W-:Y:S02]  /*1e90*/  LOP3.LUT R68, R2, 0xa, RZ, 0xfc, !PT ;  /* 0x0000000a02447812 */ /* 0x000fe400078efcff */
[----:B------:R-:W-:Y:S02]  /*1ea0*/  ISETP.LT.AND P0, PT, R67, UR15, P0 ;  /* 0x0000000f43007c0c */ /* 0x000fe40008701270 */
[----:B------:R-:W-:-:S02]  /*1eb0*/  PLOP3.LUT P1, PT, PT, PT, UP1, 0x80, 0x8 ;  /* 0x000000000008781c */ /* 0x000fc40003f2f018 */
[----:B------:R-:W-:Y:S02]  /*1ec0*/  IADD3 R67, P6, PT, R32, R10, RZ ;  /* 0x0000000a20437210 */ /* 0x000fe40007fde0ff */
[----:B------:R-:W-:Y:S02]  /*1ed0*/  ISETP.LT.AND P1, PT, R68, UR15, P1 ;  /* 0x0000000f44007c0c */ /* 0x000fe40008f21270 */
[----:B------:R-:W-:Y:S02]  /*1ee0*/  PRMT R71, RZ, 0x7610, R71 ;  /* 0x00007610ff477816 */ /* 0x000fe40000000047 */
[----:B------:R-:W-:Y:S02]  /*1ef0*/  LEA.HI.X.SX32 R68, R32, R6, 0x1, P6 ;  /* 0x0000000620447211 */ /* 0x000fe400030f0eff */
[----:B------:R-:W-:Y:S01]  /*1f00*/  PRMT R62, RZ, 0x7610, R62 ;  /* 0x00007610ff3e7816 */ /* 0x000fe2000000003e */
[----:B--2---:R0:W-:Y:S02]  /*1f10*/  STL [R1+0x318], R44 ;  /* 0x0003182c01007387 */ /* 0x0041e40000100800 */
[----:B0-----:R-:W-:-:S04]  /*1f20*/  IMAD.U32 R44, RZ, RZ, UR12 ;  /* 0x0000000cff2c7e24 */ /* 0x001fc8000f8e00ff */
[----:B------:R-:W-:-:S04]  /*1f30*/  IMAD R44, R44, 0x2, R16 ;  /* 0x000000022c2c7824 */ /* 0x000fc800078e0210 */
[----:B------:R-:W-:-:S05]  /*1f40*/  IMAD R33, R33, 0x2, R44 ;  /* 0x0000000221217824 */ /* 0x000fca00078e022c */
[----:B------:R-:W-:-:S04]  /*1f50*/  IADD3 R72, P5, PT, R33, R10, RZ ;  /* 0x0000000a21487210 */ /* 0x000fc80007fbe0ff */
[----:B------:R-:W-:Y:S01]  /*1f60*/  LEA.HI.X.SX32 R73, R33, R6, 0x1, P5 ;  /* 0x0000000621497211 */ /* 0x000fe200028f0eff */
[----:B------:R-:W-:Y:S02]  /*1f70*/  IMAD R17, R17, 0x2, R33 ;  /* 0x0000000211117824 */ /* 0x000fe400078e0221 */
[----:B------:R-:W-:Y:S02]  /*1f80*/  @P4 IMAD.MOV.U32 R32, RZ, RZ, R72 ;  /* 0x000000ffff204224 */ /* 0x000fe400078e0048 */
[----:B------:R-:W-:-:S05]  /*1f90*/  @P4 IMAD.MOV.U32 R33, RZ, RZ, R73 ;  /* 0x000000ffff214224 */ /* 0x000fca00078e0049 */
[----:B------:R0:W2:Y:S02]  /*1fa0*/  @P4 LDG.E.U8 R71, desc[UR22][R32.64] ;  /* 0x0000001620474981 */ /* 0x0000a4000c1e1100 */
[----:B0-----:R-:W-:Y:S02]  /*1fb0*/  @P0 IMAD.MOV.U32 R32, RZ, RZ, R67 ;  /* 0x000000ffff200224 */ /* 0x001fe400078e0043 */
[----:B------:R-:W-:-:S05]  /*1fc0*/  @P0 IMAD.MOV.U32 R33, RZ, RZ, R68 ;  /* 0x000000ffff210224 */ /* 0x000fca00078e0044 */
[----:B------:R0:W2:Y:S01]  /*1fd0*/  @P0 LDG.E.U8 R62, desc[UR22][R32.64] ;  /* 0x00000016203e0981 */ /* 0x0000a2000c1e1100 */
[----:B------:R-:W-:-:S03]  /*1fe0*/  PLOP3.LUT P5, PT, PT, PT, UP1, 0x80, 0x8 ;  /* 0x000000000008781c */ /* 0x000fc60003faf018 */
[----:B------:R-:W-:Y:S04]  /*1ff0*/  STL [R1+0x60c], R72 ;  /* 0x00060c4801007387 */ /* 0x000fe80000100800 */
[----:B---3--:R-:W-:Y:S04]  /*2000*/  STL [R1+0x2d8], R74 ;  /* 0x0002d84a01007387 */ /* 0x008fe80000100800 */
[----:B----4-:R1:W-:Y:S02]  /*2010*/  STL [R1+0x378], R70 ;  /* 0x0003784601007387 */ /* 0x0103e40000100800 */
[----:B-1----:R-:W-:-:S02]  /*2020*/  LOP3.LUT R70, R2, 0x12, RZ, 0xfc, !PT ;  /* 0x0000001202467812 */ /* 0x002fc400078efcff */
[----:B------:R1:W-:Y:S02]  /*2030*/  STL [R1+0x2c], R67 ;  /* 0x00002c4301007387 */ /* 0x0003e40000100800 */
[----:B------:R-:W-:Y:S02]  /*2040*/  ISETP.LT.AND P5, PT, R70, UR15, P5 ;  /* 0x0000000f46007c0c */ /* 0x000fe4000afa1270 */
[-C--:B------:R-:W-:Y:S01]  /*2050*/  IADD3 R70, P4, PT, R40, R10.reuse, RZ ;  /* 0x0000000a28467210 */ /* 0x080fe20007f9e0ff */
[----:B------:R-:W-:Y:S04]  /*2060*/  STL [R1+0x608], R73 ;  /* 0x0006084901007387 */ /* 0x000fe80000100800 */
[----:B------:R3:W-:Y:S01]  /*2070*/  STL [R1+0x28], R68 ;  /* 0x0000284401007387 */ /* 0x0007e20000100800 */
[----:B-1----:R-:W-:-:S03]  /*2080*/  IADD3 R67, P0, PT, R39, R10, RZ ;  /* 0x0000000a27437210 */ /* 0x002fc60007f1e0ff */
[----:B------:R-:W-:Y:S01]  /*2090*/  STL [R1+0x4c], R70 ;  /* 0x00004c4601007387 */ /* 0x000fe20000100800 */
[----:B------:R-:W-:Y:S01]  /*20a0*/  PRMT R69, RZ, 0x7610, R69 ;  /* 0x00007610ff457816 */ /* 0x000fe20000000045 */
[----:B0-----:R-:W-:Y:S01]  /*20b0*/  @P1 IMAD.MOV.U32 R32, RZ, RZ, R70 ;  /* 0x000000ffff201224 */ /* 0x001fe200078e0046 */
[-C--:B---3--:R-:W-:Y:S02]  /*20c0*/  LEA.HI.X.SX32 R68, R39, R6.reuse, 0x1, P0 ;  /* 0x0000000627447211 */ /* 0x088fe400000f0eff */
[----:B------:R-:W-:Y:S02]  /*20d0*/  PRMT R66, RZ, 0x7610, R66 ;  /* 0x00007610ff427816 */ /* 0x000fe40000000042 */
[----:B------:R-:W-:Y:S01]  /*20e0*/  PRMT R65, RZ, 0x7610, R65 ;  /* 0x00007610ff417816 */ /* 0x000fe20000000041 */
[----:B--2---:R0:W-:Y:S04]  /*20f0*/  STL [R1+0x358], R71 ;  /* 0x0003584701007387 */ /* 0x0041e80000100800 */
[----:B------:R-:W-:Y:S01]  /*2100*/  STL [R1+0x6c], R67 ;  /* 0x00006c4301007387 */ /* 0x000fe20000100800 */
[----:B0-----:R-:W-:-:S05]  /*2110*/  LEA.HI.X.SX32 R71, R40, R6, 0x1, P4 ;  /* 0x0000000628477211 */ /* 0x001fca00020f0eff */
[----:B------:R-:W-:Y:S01]  /*2120*/  @P1 IMAD.MOV.U32 R33, RZ, RZ, R71 ;  /* 0x000000ffff211224 */ /* 0x000fe200078e0047 */
[----:B------:R-:W-:Y:S01]  /*2130*/  STL [R1+0x48], R71 ;  /* 0x0000484701007387 */ /* 0x000fe20000100800 */
[----:B------:R-:W-:-:S03]  /*2140*/  PLOP3.LUT P4, PT, PT, PT, UP1, 0x80, 0x8 ;  /* 0x000000000008781c */ /* 0x000fc60003f8f018 */
[----:B------:R0:W-:Y:S04]  /*2150*/  STL [R1+0x35c], R62 ;  /* 0x00035c3e01007387 */ /* 0x0001e80000100800 */
[----:B------:R1:W2:Y:S01]  /*2160*/  @P1 LDG.E.U8 R69, desc[UR22][R32.64] ;  /* 0x0000001620451981 */ /* 0x0002a2000c1e1100 */
[----:B0-----:R-:W-:Y:S01]  /*2170*/  LOP3.LUT R62, R2, 0x1a, RZ, 0xfc, !PT ;  /* 0x0000001a023e7812 */ /* 0x001fe200078efcff */
[----:B-1----:R-:W-:Y:S02]  /*2180*/  @P5 IMAD.MOV.U32 R32, RZ, RZ, R67 ;  /* 0x000000ffff205224 */ /* 0x002fe400078e0043 */
[----:B------:R-:W-:Y:S01]  /*2190*/  @P5 IMAD.MOV.U32 R33, RZ, RZ, R68 ;  /* 0x000000ffff215224 */ /* 0x000fe200078e0044 */
[----:B------:R-:W-:-:S04]  /*21a0*/  ISETP.LT.AND P4, PT, R62, UR15, P4 ;  /* 0x0000000f3e007c0c */ /* 0x000fc8000a781270 */
[----:B------:R0:W3:Y:S02]  /*21b0*/  @P5 LDG.E.U8 R66, desc[UR22][R32.64] ;  /* 0x0000001620425981 */ /* 0x0000e4000c1e1100 */
[----:B0-----:R-:W-:-:S04]  /*21c0*/  IADD3 R32, P5, PT, R38, R10, RZ ;  /* 0x0000000a26207210 */ /* 0x001fc80007fbe0ff */
[----:B------:R-:W-:-:S05]  /*21d0*/  LEA.HI.X.SX32 R33, R38, R6, 0x1, P5 ;  /* 0x0000000626217211 */ /* 0x000fca00028f0eff */
[----:B------:R0:W4:Y:S01]  /*21e0*/  @P4 LDG.E.U8 R65, desc[UR22][R32.64] ;  /* 0x0000001620414981 */ /* 0x000122000c1e1100 */
[----:B------:R-:W-:Y:S02]  /*21f0*/  LOP3.LUT R67, R2, 0x22, RZ, 0xfc, !PT ;  /* 0x0000002202437812 */ /* 0x000fe400078efcff */
[----:B------:R-:W-:Y:S01]  /*2200*/  PLOP3.LUT P1, PT, PT, PT, UP1, 0x80, 0x8 ;  /* 0x000000000008781c */ /* 0x000fe20003f2f018 */
[----:B------:R-:W-:Y:S03]  /*2210*/  STL [R1+0x68], R68 ;  /* 0x0000684401007387 */ /* 0x000fe60000100800 */
[----:B------:R-:W-:Y:S02]  /*2220*/  ISETP.LT.AND P1, PT, R67, UR15, P1 ;  /* 0x0000000f43007c0c */ /* 0x000fe40008f21270 */
[C---:B------:R-:W-:Y:S02]  /*2230*/  IADD3 R67, P6, PT, R37.reuse, R10, RZ ;  /* 0x0000000a25437210 */ /* 0x040fe40007fde0ff */
[----:B------:R-:W-:Y:S01]  /*2240*/  PRMT R64, RZ, 0x7610, R64 ;  /* 0x00007610ff407816 */ /* 0x000fe20000000040 */
[----:B---3--:R-:W-:Y:S04]  /*2250*/  STL [R1+0x368], R66 ;  /* 0x0003684201007387 */ /* 0x008fe80000100800 */
[----:B------:R0:W-:Y:S04]  /*2260*/  STL [R1+0x8c], R32 ;  /* 0x00008c2001007387 */ /* 0x0001e80000100800 */
[----:B------:R1:W-:Y:S04]  /*2270*/  STL [R1+0x88], R33 ;  /* 0x0000882101007387 */ /* 0x0003e80000100800 */
[----:B------:R-:W-:Y:S01]  /*2280*/  STL [R1+0xac], R67 ;  /* 0x0000ac4301007387 */ /* 0x000fe20000100800 */
[----:B0-----:R-:W-:-:S03]  /*2290*/  LEA.HI.X.SX32 R32, R37, R6, 0x1, P6 ;  /* 0x0000000625207211 */ /* 0x001fc600030f0eff */
[----:B----4-:R0:W-:Y:S02]  /*22a0*/  STL [R1+0x2f4], R65 ;  /* 0x0002f44101007387 */ /* 0x0101e40000100800 */
[----:B-1----:R-:W-:Y:S02]  /*22b0*/  @P1 IMAD.MOV.U32 R33, RZ, RZ, R32 ;  /* 0x000000ffff211224 */ /* 0x002fe400078e0020 */
[----:B--2---:R-:W-:Y:S01]  /*22c0*/  STL [R1+0x2fc], R69 ;  /* 0x0002fc4501007387 */ /* 0x004fe20000100800 */
[----:B0-----:R-:W-:-:S05]  /*22d0*/  IADD3 R65, P4, PT, R36, R10, RZ ;  /* 0x0000000a24417210 */ /* 0x001fca0007f9e0ff */
[----:B------:R-:W-:Y:S04]  /*22e0*/  STL [R1+0x4cc], R65 ;  /* 0x0004cc4101007387 */ /* 0x000fe80000100800 */
[----:B------:R0:W-:Y:S02]  /*22f0*/  STL [R1+0xa8], R32 ;  /* 0x0000a82001007387 */ /* 0x0001e40000100800 */
[----:B0-----:R-:W-:-:S05]  /*2300*/  @P1 IMAD.MOV.U32 R32, RZ, RZ, R67 ;  /* 0x000000ffff201224 */ /* 0x001fca00078e0043 */
[----:B------:R0:W2:Y:S01]  /*2310*/  @P1 LDG.E.U8 R64, desc[UR22][R32.64] ;  /* 0x0000001620401981 */ /* 0x0000a2000c1e1100 */
[C---:B------:R-:W-:Y:S02]  /*2320*/  LOP3.LUT R66, R2.reuse, 0x2a, RZ, 0xfc, !PT ;  /* 0x0000002a02427812 */ /* 0x040fe400078efcff */
[----:B------:R-:W-:Y:S02]  /*2330*/  PLOP3.LUT P0, PT, PT, PT, UP1, 0x80, 0x8 ;  /* 0x000000000008781c */ /* 0x000fe40003f0f018 */
[----:B------:R-:W-:Y:S02]  /*2340*/  LOP3.LUT R62, R2, 0x32, RZ, 0xfc, !PT ;  /* 0x00000032023e7812 */ /* 0x000fe400078efcff */
[----:B------:R-:W-:Y:S02]  /*2350*/  ISETP.LT.AND P0, PT, R66, UR15, P0 ;  /* 0x0000000f42007c0c */ /* 0x000fe40008701270 */
[----:B------:R-:W-:Y:S02]  /*2360*/  PLOP3.LUT P5, PT, PT, PT, UP1, 0x80, 0x8 ;  /* 0x000000000008781c */ /* 0x000fe40003faf018 */
[----:B------:R-:W-:-:S02]  /*2370*/  LEA.HI.X.SX32 R66, R36, R6, 0x1, P4 ;  /* 0x0000000624427211 */ /* 0x000fc400020f0eff */
[----:B------:R-:W-:Y:S02]  /*2380*/  ISETP.LT.AND P5, PT, R62, UR15, P5 ;  /* 0x0000000f3e007c0c */ /* 0x000fe4000afa1270 */
[----:B------:R-:W-:Y:S02]  /*2390*/  IADD3 R62, P6, PT, R35, R10, RZ ;  /* 0x0000000a233e7210 */ /* 0x000fe40007fde0ff */
[----:B------:R-:W-:-:S03]  /*23a0*/  PRMT R60, RZ, 0x7610, R60 ;  /* 0x00007610ff3c7816 */ /* 0x000fc6000000003c */
[----:B------:R-:W-:Y:S01]  /*23b0*/  STL [R1+0x4ec], R62 ;  /* 0x0004ec3e01007387 */ /* 0x000fe20000100800 */
[----:B0-----:R-:W-:Y:S02]  /*23c0*/  @P0 IMAD.MOV.U32 R32, RZ, RZ, R65 ;  /* 0x000000ffff200224 */ /* 0x001fe400078e0041 */
[----:B------:R-:W-:Y:S01]  /*23d0*/  @P0 IMAD.MOV.U32 R33, RZ, RZ, R66 ;  /* 0x000000ffff210224 */ /* 0x000fe200078e0042 */
[----:B------:R-:W-:Y:S01]  /*23e0*/  STL [R1+0x4c8], R66 ;  /* 0x0004c84201007387 */ /* 0x000fe20000100800 */
[----:B------:R-:W-:-:S03]  /*23f0*/  PRMT R58, RZ, 0x7610, R58 ;  /* 0x00007610ff3a7816 */ /* 0x000fc6000000003a */
[----:B------:R0:W3:Y:S02]  /*2400*/  @P0 LDG.E.U8 R60, desc[UR22][R32.64] ;  /* 0x00000016203c0981 */ /* 0x0000e4000c1e1100 */
[----:B0-----:R-:W-:Y:S02]  /*2410*/  @P5 IMAD.MOV.U32 R32, RZ, RZ, R62 ;  /* 0x000000ffff205224 */ /* 0x001fe400078e003e */
[----:B--2---:R0:W-:Y:S02]  /*2420*/  STL [R1+0x338], R64 ;  /* 0x0003384001007387 */ /* 0x0041e40000100800 */
[----:B0-----:R-:W-:-:S05]  /*2430*/  LEA.HI.X.SX32 R64, R35, R6, 0x1, P6 ;  /* 0x0000000623407211 */ /* 0x001fca00030f0eff */
[----:B------:R-:W-:-:S05]  /*2440*/  @P5 IMAD.MOV.U32 R33, RZ, RZ, R64 ;  /* 0x000000ffff215224 */ /* 0x000fca00078e0040 */
[----:B------:R0:W2:Y:S01]  /*2450*/  @P5 LDG.E.U8 R58, desc[UR22][R32.64] ;  /* 0x00000016203a5981 */ /* 0x0000a2000c1e1100 */
[----:B------:R-:W-:Y:S02]  /*2460*/  PLOP3.LUT P1, PT, PT, PT, UP1, 0x80, 0x8 ;  /* 0x000000000008781c */ /* 0x000fe40003f2f018 */
[----:B------:R-:W-:Y:S01]  /*2470*/  PLOP3.LUT P0, PT, PT, PT, UP1, 0x80, 0x8 ;  /* 0x000000000008781c */ /* 0x000fe20003f0f018 */
[----:B---3--:R1:W-:Y:S04]  /*2480*/  STL [R1+0x334], R60 ;  /* 0x0003343c01007387 */ /* 0x0083e80000100800 */
[----:B------:R-:W-:Y:S01]  /*2490*/  STL [R1+0x4e8], R64 ;  /* 0x0004e84001007387 */ /* 0x000fe20000100800 */
[----:B-1----:R-:W-:-:S04]  /*24a0*/  LOP3.LUT R60, R2, 0x3a, RZ, 0xfc, !PT ;  /* 0x0000003a023c7812 */ /* 0x002fc800078efcff */
[----:B------:R-:W-:Y:S02]  /*24b0*/  ISETP.LT.AND P1, PT, R60, UR15, P1 ;  /* 0x0000000f3c007c0c */ /* 0x000fe40008f21270 */
[----:B0-----:R-:W-:Y:S02]  /*24c0*/  IADD3 R32, P4, PT, R34, R10, RZ ;  /* 0x0000000a22207210 */ /* 0x001fe40007f9e0ff */
[----:B------:R-:W-:Y:S02]  /*24d0*/  LOP3.LUT R60, R2, 0x4a, RZ, 0xfc, !PT ;  /* 0x0000004a023c7812 */ /* 0x000fe400078efcff */
[----:B------:R-:W-:Y:S02]  /*24e0*/  PLOP3.LUT P5, PT, PT, PT, UP1, 0x80, 0x8 ;  /* 0x000000000008781c */ /* 0x000fe40003faf018 */
[----:B------:R-:W-:Y:S02]  /*24f0*/  PRMT R63, RZ, 0x7610, R63 ;  /* 0x00007610ff3f7816 */ /* 0x000fe4000000003f */
[----:B------:R-:W-:-:S02]  /*2500*/  LEA.HI.X.SX32 R33, R34, R6, 0x1, P4 ;  /* 0x0000000622217211 */ /* 0x000fc400020f0eff */
[----:B------:R-:W-:Y:S02]  /*2510*/  ISETP.LT.AND P5, PT, R60, UR15, P5 ;  /* 0x0000000f3c007c0c */ /* 0x000fe4000afa1270 */
[----:B------:R-:W-:Y:S01]  /*2520*/  PRMT R54, RZ, 0x7610, R54 ;  /* 0x00007610ff367816 */ /* 0x000fe20000000036 */
[----:B------:R0:W3:Y:S04]  /*2530*/  @P1 LDG.E.U8 R63, desc[UR22][R32.64] ;  /* 0x00000016203f1981 */ /* 0x0000e8000c1e1100 */
[----:B--2---:R1:W-:Y:S02]  /*2540*/  STL [R1+0x364], R58 ;  /* 0x0003643a01007387 */ /* 0x0043e40000100800 */
[----:B-1----:R-:W-:-:S04]  /*2550*/  LOP3.LUT R58, R2, 0x42, RZ, 0xfc, !PT ;  /* 0x00000042023a7812 */ /* 0x002fc800078efcff */
[----:B------:R-:W-:Y:S02]  /*2560*/  ISETP.LT.AND P0, PT, R58, UR15, P0 ;  /* 0x0000000f3a007c0c */ /* 0x000fe40008701270 */
[C---:B------:R-:W-:Y:S01]  /*2570*/  IADD3 R58, P6, PT, R31.reuse, R10, RZ ;  /* 0x0000000a1f3a7210 */ /* 0x040fe20007fde0ff */
[----:B------:R0:W-:Y:S03]  /*2580*/  STL [R1+0x50c], R32 ;  /* 0x00050c2001007387 */ /* 0x0001e60000100800 */
[----:B------:R-:W-:Y:S01]  /*2590*/  LEA.HI.X.SX32 R60, R31, R6, 0x1, P6 ;  /* 0x000000061f3c7211 */ /* 0x000fe200030f0eff */
[----:B------:R-:W-:Y:S04]  /*25a0*/  STL [R1+0x52c], R58 ;  /* 0x00052c3a01007387 */ /* 0x000fe80000100800 */
[----:B------:R1:W-:Y:S02]  /*25b0*/  STL [R1+0x508], R33 ;  /* 0x0005082101007387 */ /* 0x0003e40000100800 */
[----:B0-----:R-:W-:-:S02]  /*25c0*/  @P0 IMAD.MOV.U32 R32, RZ, RZ, R58 ;  /* 0x000000ffff200224 */ /* 0x001fc400078e003a */
[----:B-1----:R-:W-:-:S05]  /*25d0*/  @P0 IMAD.MOV.U32 R33, RZ, RZ, R60 ;  /* 0x000000ffff210224 */ /* 0x002fca00078e003c */
[----:B------:R-:W2:Y:S01]  /*25e0*/  @P0 LDG.E.U8 R54, desc[UR22][R32.64] ;  /* 0x0000001620360981 */ /* 0x000ea2000c1e1100 */
[----:B------:R-:W-:-:S03]  /*25f0*/  IADD3 R31, P1, PT, R30, R10, RZ ;  /* 0x0000000a1e1f7210 */ /* 0x000fc60007f3e0ff */
[----:B------:R-:W-:Y:S01]  /*2600*/  STL [R1+0x528], R60 ;  /* 0x0005283c01007387 */ /* 0x000fe20000100800 */
[----:B------:R-:W-:-:S03]  /*2610*/  LEA.HI.X.SX32 R30, R30, R6, 0x1, P1 ;  /* 0x000000061e1e7211 */ /* 0x000fc600008f0eff */
[----:B------:R0:W-:Y:S01]  /*2620*/  STL [R1+0x54c], R31 ;  /* 0x00054c1f01007387 */ /* 0x0001e20000100800 */
[----:B------:R-:W-:Y:S02]  /*2630*/  LOP3.LUT R62, R2, 0x52, RZ, 0xfc, !PT ;  /* 0x00000052023e7812 */ /* 0x000fe400078efcff */
[----:B------:R-:W-:Y:S02]  /*2640*/  PLOP3.LUT P4, PT, PT, PT, UP1, 0x80, 0x8 ;  /* 0x000000000008781c */ /* 0x000fe40003f8f018 */
[----:B------:R-:W-:Y:S02]  /*2650*/  PLOP3.LUT P0, PT, PT, PT, UP1, 0x80, 0x8 ;  /* 0x000000000008781c */ /* 0x000fe40003f0f018 */
[----:B------:R-:W-:Y:S02]  /*2660*/  ISETP.LT.AND P4, PT, R62, UR15, P4 ;  /* 0x0000000f3e007c0c */ /* 0x000fe4000a781270 */
[----:B0-----:R-:W-:Y:S02]  /*2670*/  @P5 LOP3.LUT R31, R31, R30, RZ, 0x3c, !PT ;  /* 0x0000001e1f1f5212 */ /* 0x001fe400078e3cff */
[----:B------:R-:W-:-:S02]  /*2680*/  LOP3.LUT R60, R2, 0x5a, RZ, 0xfc, !PT ;  /* 0x0000005a023c7812 */ /* 0x000fc400078efcff */
[----:B------:R-:W-:Y:S02]  /*2690*/  PRMT R61, RZ, 0x7610, R61 ;  /* 0x00007610ff3d7816 */ /* 0x000fe4000000003d */
[----:B------:R-:W-:Y:S02]  /*26a0*/  ISETP.LT.AND P0, PT, R60, UR15, P0 ;  /* 0x0000000f3c007c0c */ /* 0x000fe40008701270 */
[----:B------:R-:W-:Y:S02]  /*26b0*/  PRMT R52, RZ, 0x7610, R52 ;  /* 0x00007610ff347816 */ /* 0x000fe40000000034 */
[----:B------:R-:W-:Y:S01]  /*26c0*/  PRMT R57, RZ, 0x7610, R57 ;  /* 0x00007610ff397816 */ /* 0x000fe20000000039 */
[----:B--2---:R0:W-:Y:S02]  /*26d0*/  STL [R1+0x370], R54 ;  /* 0x0003703601007387 */ /* 0x0041e40000100800 */
[----:B0-----:R-:W-:-:S05]  /*26e0*/  IADD3 R54, P6, PT, R29, R10, RZ ;  /* 0x0000000a1d367210 */ /* 0x001fca0007fde0ff */
[----:B------:R-:W-:Y:S04]  /*26f0*/  STL [R1+0x574], R54 ;  /* 0x0005743601007387 */ /* 0x000fe80000100800 */
[----:B------:R0:W-:Y:S01]  /*2700*/  STL [R1+0x548], R30 ;  /* 0x0005481e01007387 */ /* 0x0001e20000100800 */
[----:B------:R-:W-:Y:S02]  /*2710*/  LEA.HI.X.SX32 R58, R29, R6, 0x1, P6 ;  /* 0x000000061d3a7211 */ /* 0x000fe400030f0eff */
[----:B------:R-:W-:Y:S02]  /*2720*/  IADD3 R29, P1, PT, R28, R10, RZ ;  /* 0x0000000a1c1d7210 */ /* 0x000fe40007f3e0ff */
[----:B0-----:R-:W-:-:S04]  /*2730*/  @P5 LOP3.LUT R30, R31, R30, RZ, 0x3c, !PT ;  /* 0x0000001e1f1e5212 */ /* 0x001fc800078e3cff */
[----:B------:R-:W-:Y:S01]  /*2740*/  @P5 LOP3.LUT R31, R31, R30, RZ, 0x3c, !PT ;  /* 0x0000001e1f1f5212 */ /* 0x000fe200078e3cff */
[----:B------:R0:W-:Y:S04]  /*2750*/  STL [R1+0x568], R58 ;  /* 0x0005683a01007387 */ /* 0x0001e80000100800 */
[----:B------:R1:W2:Y:S04]  /*2760*/  @P5 LDG.E.U8 R61, desc[UR22][R30.64] ;  /* 0x000000161e3d5981 */ /* 0x0002a8000c1e1100 */
[----:B------:R4:W-:Y:S01]  /*2770*/  STL [R1+0x594], R29 ;  /* 0x0005941d01007387 */ /* 0x0009e20000100800 */
[----:B-1----:R-:W-:Y:S01]  /*2780*/  @P4 IMAD.MOV.U32 R31, RZ, RZ, R58 ;  /* 0x000000ffff1f4224 */ /* 0x002fe200078e003a */
[----:B0-----:R-:W-:Y:S01]  /*2790*/  LEA.HI.X.SX32 R58, R28, R6, 0x1, P1 ;  /* 0x000000061c3a7211 */ /* 0x001fe200008f0eff */
[----:B------:R-:W-:-:S02]  /*27a0*/  @P4 IMAD.MOV.U32 R30, RZ, RZ, R54 ;  /* 0x000000ffff1e4224 */ /* 0x000fc400078e0036 */
[----:B------:R-:W-:Y:S02]  /*27b0*/  @P0 IMAD.MOV.U32 R28, RZ, RZ, R29 ;  /* 0x000000ffff1c0224 */ /* 0x000fe400078e001d */
[----:B----4-:R-:W-:Y:S01]  /*27c0*/  @P0 IMAD.MOV.U32 R29, RZ, RZ, R58 ;  /* 0x000000ffff1d0224 */ /* 0x010fe200078e003a */
[----:B------:R-:W4:Y:S04]  /*27d0*/  @P4 LDG.E.U8 R52, desc[UR22][R30.64] ;  /* 0x000000161e344981 */ /* 0x000f28000c1e1100 */
[----:B------:R-:W2:Y:S01]  /*27e0*/  @P0 LDG.E.U8 R57, desc[UR22][R28.64] ;  /* 0x000000161c390981 */ /* 0x000ea2000c1e1100 */
[----:B------:R-:W-:Y:S02]  /*27f0*/  LOP3.LUT R60, R2, 0x62, RZ, 0xfc, !PT ;  /* 0x00000062023c7812 */ /* 0x000fe400078efcff */
[----:B------:R-:W-:-:S02]  /*2800*/  PLOP3.LUT P4, PT, PT, PT, UP1, 0x80, 0x8 ;  /* 0x000000000008781c */ /* 0x000fc40003f8f018 */
[----:B------:R-:W-:Y:S02]  /*2810*/  LOP3.LUT R54, R2, 0x6a, RZ, 0xfc, !PT ;  /* 0x0000006a02367812 */ /* 0x000fe400078efcff */
[----:B------:R-:W-:Y:S02]  /*2820*/  PLOP3.LUT P5, PT, PT, PT, UP1, 0x80, 0x8 ;  /* 0x000000000008781c */ /* 0x000fe40003faf018 */
[----:B------:R-:W-:Y:S01]  /*2830*/  ISETP.LT.AND P4, PT, R60, UR15, P4 ;  /* 0x0000000f3c007c0c */ /* 0x000fe2000a781270 */
[----:B---3--:R-:W-:Y:S01]  /*2840*/  STL [R1+0x2e8], R63 ;  /* 0x0002e83f01007387 */ /* 0x008fe20000100800 */
[----:B------:R-:W-:Y:S02]  /*2850*/  ISETP.LT.AND P0, PT, R54, UR15, P5 ;  /* 0x0000000f36007c0c */ /* 0x000fe4000af01270 */
[----:B------:R-:W-:Y:S02]  /*2860*/  IADD3 R60, P5, PT, R26, R10, RZ ;  /* 0x0000000a1a3c7210 */ /* 0x000fe40007fbe0ff */
[----:B------:R-:W-:-:S02]  /*2870*/  PLOP3.LUT P1, PT, PT, PT, UP1, 0x80, 0x8 ;  /* 0x000000000008781c */ /* 0x000fc40003f2f018 */
[----:B------:R-:W-:Y:S02]  /*2880*/  LEA.HI.X.SX32 R26, R26, R6, 0x1, P5 ;  /* 0x000000061a1a7211 */ /* 0x000fe400028f0eff */
[----:B------:R-:W-:Y:S02]  /*2890*/  PRMT R59, RZ, 0x7610, R59 ;  /* 0x00007610ff3b7816 */ /* 0x000fe4000000003b */
[----:B------:R-:W-:Y:S02]  /*28a0*/  PRMT R56, RZ, 0x7610, R56 ;  /* 0x00007610ff387816 */ /* 0x000fe40000000038 */
[----:B------:R-:W-:Y:S02]  /*28b0*/  PRMT R51, RZ, 0x7610, R51 ;  /* 0x00007610ff337816 */ /* 0x000fe40000000033 */
[----:B------:R-:W-:Y:S01]  /*28c0*/  PRMT R55, RZ, 0x7610, R55 ;  /* 0x00007610ff377816 */ /* 0x000fe20000000037 */
[----:B----4-:R0:W-:Y:S04]  /*28d0*/  STL [R1+0x360], R52 ;  /* 0x0003603401007387 */ /* 0x0101e80000100800 */
[----:B------:R-:W-:Y:S04]  /*28e0*/  STL [R1+0x590], R58 ;  /* 0x0005903a01007387 */ /* 0x000fe80000100800 */
[----:B--2---:R1:W-:Y:S01]  /*28f0*/  STL [R1+0x2a4], R57 ;  /* 0x0002a43901007387 */ /* 0x0043e20000100800 */
[----:B0-----:R-:W-:-:S03]  /*2900*/  LOP3.LUT R52, R2, 0x72, RZ, 0xfc, !PT ;  /* 0x0000007202347812 */ /* 0x001fc600078efcff */
[----:B------:R-:W-:Y:S01]  /*2910*/  STL [R1+0x5c4], R60 ;  /* 0x0005c43c01007387 */ /* 0x000fe20000100800 */
[----:B-1----:R-:W-:-:S03]  /*2920*/  IADD3 R57, P6, PT, R27, R10, RZ ;  /* 0x0000000a1b397210 */ /* 0x002fc60007fde0ff */
[----:B------:R-:W-:Y:S01]  /*2930*/  STL [R1+0x2bc], R61 ;  /* 0x0002bc3d01007387 */ /* 0x000fe20000100800 */
[----:B------:R-:W-:Y:S02]  /*2940*/  ISETP.LT.AND P1, PT, R52, UR15, P1 ;  /* 0x0000000f34007c0c */ /* 0x000fe40008f21270 */
[----:B------:R-:W-:Y:S01]  /*2950*/  LEA.HI.X.SX32 R58, R27, R6, 0x1, P6 ;  /* 0x000000061b3a7211 */ /* 0x000fe200030f0eff */
[----:B------:R-:W-:Y:S01]  /*2960*/  STL [R1+0x5e4], R57 ;  /* 0x0005e43901007387 */ /* 0x000fe20000100800 */
[----:B------:R-:W-:-:S03]  /*2970*/  @P4 IMAD.MOV.U32 R27, RZ, RZ, R26 ;  /* 0x000000ffff1b4224 */ /* 0x000fc600078e001a */
[----:B------:R0:W-:Y:S01]  /*2980*/  STL [R1+0x5c0], R26 ;  /* 0x0005c01a01007387 */ /* 0x0001e20000100800 */
[----:B------:R-:W-:Y:S01]  /*2990*/  IADD3 R52, P5, PT, R25, R10, RZ ;  /* 0x0000000a19347210 */ /* 0x000fe20007fbe0ff */
[----:B0-----:R-:W-:-:S03]  /*29a0*/  @P4 IMAD.MOV.U32 R26, RZ, RZ, R60 ;  /* 0x000000ffff1a4224 */ /* 0x001fc600078e003c */
[----:B------:R-:W-:Y:S02]  /*29b0*/  LEA.HI.X.SX32 R54, R25, R6, 0x1, P5 ;  /* 0x0000000619367211 */ /* 0x000fe400028f0eff */
[----:B------:R0:W2:Y:S02]  /*29c0*/  @P4 LDG.E.U8 R59, desc[UR22][R26.64] ;  /* 0x000000161a3b4981 */ /* 0x0000a4000c1e1100 */
[----:B0-----:R-:W-:Y:S02]  /*29d0*/  @P0 IMAD.MOV.U32 R26, RZ, RZ, R57 ;  /* 0x000000ffff1a0224 */ /* 0x001fe400078e0039 */
[----:B------:R-:W-:-:S05]  /*29e0*/  @P0 IMAD.MOV.U32 R27, RZ, RZ, R58 ;  /* 0x000000ffff1b0224 */ /* 0x000fca00078e003a */
[----:B------:R0:W3:Y:S01]  /*29f0*/  @P0 LDG.E.U8 R56, desc[UR22][R26.64] ;  /* 0x000000161a380981 */ /* 0x0000e2000c1e1100 */
[----:B------:R-:W-:Y:S01]  /*2a00*/  LOP3.LUT R25, R2, 0x7a, RZ, 0xfc, !PT ;  /* 0x0000007a02197812 */ /* 0x000fe200078efcff */
[----:B0-----:R-:W-:Y:S02]  /*2a10*/  @P1 IMAD.MOV.U32 R26, RZ, RZ, R52 ;  /* 0x000000ffff1a1224 */ /* 0x001fe400078e0034 */
[----:B------:R-:W-:Y:S01]  /*2a20*/  @P1 IMAD.MOV.U32 R27, RZ, RZ, R54 ;  /* 0x000000ffff1b1224 */ /* 0x000fe200078e0036 */
[----:B------:R-:W-:-:S04]  /*2a30*/  PLOP3.LUT P4, PT, PT, PT, UP1, 0x80, 0x8 ;  /* 0x000000000008781c */ /* 0x000fc80003f8f018 */
[----:B------:R0:W4:Y:S01]  /*2a40*/  @P1 LDG.E.U8 R51, desc[UR22][R26.64] ;  /* 0x000000161a331981 */ /* 0x000122000c1e1100 */
[----:B------:R-:W-:Y:S02]  /*2a50*/  ISETP.LT.AND P4, PT, R25, UR15, P4 ;  /* 0x0000000f19007c0c */ /* 0x000fe4000a781270 */
[----:B0-----:R-:W-:-:S04]  /*2a60*/  IADD3 R26, P5, PT, R17, R10, RZ ;  /* 0x0000000a111a7210 */ /* 0x001fc80007fbe0ff */
[----:B------:R-:W-:-:S07]  /*2a70*/  LEA.HI.X.SX32 R27, R17, R6, 0x1, P5 ;  /* 0x00000006111b7211 */ /* 0x000fce00028f0eff */
[----:B------:R0:W2:Y:S04]  /*2a80*/  @P4 LDG.E.U8 R55, desc[UR22][R26.64] ;  /* 0x000000161a374981 */ /* 0x0000a8000c1e1100 */
[----:B------:R1:W-:Y:S01]  /*2a90*/  STL [R1+0x5fc], R52 ;  /* 0x0005fc3401007387 */ /* 0x0003e20000100800 */
[----:B------:R-:W-:-:S03]  /*2aa0*/  PLOP3.LUT P0, PT, PT, PT, UP1, 0x80, 0x8 ;  /* 0x000000000008781c */ /* 0x000fc60003f0f018 */
[----:B------:R-:W-:Y:S04]  /*2ab0*/  STL [R1+0x5e0], R58 ;  /* 0x0005e03a01007387 */ /* 0x000fe80000100800 */
[----:B------:R0:W-:Y:S01]  /*2ac0*/  STL [R1+0x5f8], R54 ;  /* 0x0005f83601007387 */ /* 0x0001e20000100800 */
[----:B------:R-:W-:Y:S02]  /*2ad0*/  PLOP3.LUT P1, PT, PT, PT, UP1, 0x80, 0x8 ;  /* 0x000000000008781c */ /* 0x000fe40003f2f018 */
[----:B-1----:R-:W-:Y:S02]  /*2ae0*/  LOP3.LUT R52, R2, 0xc, RZ, 0xfc, !PT ;  /* 0x0000000c02347812 */ /* 0x002fe400078efcff */
[----:B------:R-:W-:Y:S02]  /*2af0*/  PLOP3.LUT P5, PT, PT, PT, UP1, 0x80, 0x8 ;  /* 0x000000000008781c */ /* 0x000fe40003faf018 */
[----:B------:R-:W-:-:S02]  /*2b00*/  ISETP.LT.AND P1, PT, R52, UR15, P1 ;  /* 0x0000000f34007c0c */ /* 0x000fc40008f21270 */
[----:B0-----:R-:W-:-:S04]  /*2b10*/  LOP3.LUT R54, R2, 0x14, RZ, 0xfc, !PT ;  /* 0x0000001402367812 */ /* 0x001fc800078efcff */
[----:B------:R-:W-:Y:S02]  /*2b20*/  ISETP.LT.AND P5, PT, R54, UR15, P5 ;  /* 0x0000000f36007c0c */ /* 0x000fe4000afa1270 */
[----:B------:R-:W-:Y:S02]  /*2b30*/  IADD3 R54, P4, PT, R20, R10, RZ ;  /* 0x0000000a14367210 */ /* 0x000fe40007f9e0ff */
[----:B------:R-:W-:Y:S02]  /*2b40*/  PRMT R37, RZ, 0x7610, R37 ;  /* 0x00007610ff257816 */ /* 0x000fe40000000025 */
[----:B------:R-:W-:Y:S02]  /*2b50*/  PRMT R53, RZ, 0x7610, R53 ;  /* 0x00007610ff357816 */ /* 0x000fe40000000035 */
[----:B------:R-:W-:Y:S01]  /*2b60*/  PRMT R40, RZ, 0x7610, R40 ;  /* 0x00007610ff287816 */ /* 0x000fe20000000028 */
[----:B----4-:R0:W-:Y:S02]  /*2b70*/  STL [R1+0x36c], R51 ;  /* 0x00036c3301007387 */ /* 0x0101e40000100800 */
[----:B0-----:R-:W-:-:S04]  /*2b80*/  LOP3.LUT R51, R2, 0x4, RZ, 0xfc, !PT ;  /* 0x0000000402337812 */ /* 0x001fc800078efcff */
[----:B------:R-:W-:Y:S02]  /*2b90*/  ISETP.LT.AND P0, PT, R51, UR15, P0 ;  /* 0x0000000f33007c0c */ /* 0x000fe40008701270 */
[C---:B------:R-:W-:Y:S01]  /*2ba0*/  IADD3 R51, P6, PT, R23.reuse, R10, RZ ;  /* 0x0000000a17337210 */ /* 0x040fe20007fde0ff */
[----:B------:R0:W-:Y:S03]  /*2bb0*/  STL [R1+0x614], R26 ;  /* 0x0006141a01007387 */ /* 0x0001e60000100800 */
[----:B------:R-:W-:Y:S01]  /*2bc0*/  LEA.HI.X.SX32 R52, R23, R6, 0x1, P6 ;  /* 0x0000000617347211 */ /* 0x000fe200030f0eff */
[----:B------:R-:W-:Y:S04]  /*2bd0*/  STL [R1+0x34], R51 ;  /* 0x0000343301007387 */ /* 0x000fe80000100800 */
[----:B------:R1:W-:Y:S02]  /*2be0*/  STL [R1+0x610], R27 ;  /* 0x0006101b01007387 */ /* 0x0003e40000100800 */
[----:B0-----:R-:W-:-:S02]  /*2bf0*/  @P0 IMAD.MOV.U32 R26, RZ, RZ, R51 ;  /* 0x000000ffff1a0224 */ /* 0x001fc400078e0033 */
[----:B--2---:R-:W-:Y:S04]  /*2c00*/  STL [R1+0x33c], R59 ;  /* 0x00033c3b01007387 */ /* 0x004fe80000100800 */
[----:B---3--:R-:W-:Y:S01]  /*2c10*/  STL [R1+0x32c], R56 ;  /* 0x00032c3801007387 */ /* 0x008fe20000100800 */
[----:B-1----:R-:W-:-:S03]  /*2c20*/  @P0 IMAD.MOV.U32 R27, RZ, RZ, R52 ;  /* 0x000000ffff1b0224 */ /* 0x002fc600078e0034 */
[----:B------:R-:W-:Y:S04]  /*2c30*/  STL [R1+0x30], R52 ;  /* 0x0000303401007387 */ /* 0x000fe80000100800 */
[----:B------:R-:W-:Y:S04]  /*2c40*/  STL [R1+0x54], R54 ;  /* 0x0000543601007387 */ /* 0x000fe80000100800 */
[----:B------:R0:W-:Y:S04]  /*2c50*/  STL [R1+0x220], R55 ;  /* 0x0002203701007387 */ /* 0x0001e80000100800 */
[----:B------:R1:W2:Y:S01]  /*2c60*/  @P0 LDG.E.U8 R37, desc[UR22][R26.64] ;  /* 0x000000161a250981 */ /* 0x0002a2000c1e1100 */
[----:B------:R-:W-:-:S02]  /*2c70*/  IADD3 R51, P0, PT, R19, R10, RZ ;  /* 0x0000000a13337210 */ /* 0x000fc40007f1e0ff */
[-C--:B0-----:R-:W-:Y:S02]  /*2c80*/  LEA.HI.X.SX32 R55, R20, R6.reuse, 0x1, P4 ;  /* 0x0000000614377211 */ /* 0x081fe400020f0eff */
[----:B------:R-:W-:Y:S01]  /*2c90*/  LEA.HI.X.SX32 R52, R19, R6, 0x1, P0 ;  /* 0x0000000613347211 */ /* 0x000fe200000f0eff */
[----:B-1----:R-:W-:Y:S02]  /*2ca0*/  @P1 IMAD.MOV.U32 R26, RZ, RZ, R54 ;  /* 0x000000ffff1a1224 */ /* 0x002fe400078e0036 */
[----:B------:R-:W-:-:S05]  /*2cb0*/  @P1 IMAD.MOV.U32 R27, RZ, RZ, R55 ;  /* 0x000000ffff1b1224 */ /* 0x000fca00078e0037 */
[----:B------:R0:W3:Y:S02]  /*2cc0*/  @P1 LDG.E.U8 R53, desc[UR22][R26.64] ;  /* 0x000000161a351981 */ /* 0x0000e4000c1e1100 */
[----:B0-----:R-:W-:Y:S02]  /*2cd0*/  @P5 IMAD.MOV.U32 R26, RZ, RZ, R51 ;  /* 0x000000ffff1a5224 */ /* 0x001fe400078e0033 */
[----:B------:R-:W-:-:S05]  /*2ce0*/  @P5 IMAD.MOV.U32 R27, RZ, RZ, R52 ;  /* 0x000000ffff1b5224 */ /* 0x000fca00078e0034 */
[----:B------:R-:W4:Y:S01]  /*2cf0*/  @P5 LDG.E.U8 R40, desc[UR22][R26.64] ;  /* 0x000000161a285981 */ /* 0x000f22000c1e1100 */
[----:B------:R-:W-:-:S03]  /*2d00*/  PLOP3.LUT P4, PT, PT, PT, UP1, 0x80, 0x8 ;  /* 0x000000000008781c */ /* 0x000fc60003f8f018 */
[----:B------:R-:W-:Y:S04]  /*2d10*/  STL [R1+0x74], R51 ;  /* 0x0000743301007387 */ /* 0x000fe80000100800 */
[----:B------:R-:W-:Y:S01]  /*2d20*/  STL [R1+0x50], R55 ;  /* 0x0000503701007387 */ /* 0x000fe20000100800 */
[----:B------:R-:W-:Y:S02]  /*2d30*/  IADD3 R19, P5, PT, R18, R10, RZ ;  /* 0x0000000a12137210 */ /* 0x000fe40007fbe0ff */
[----:B------:R-:W-:Y:S01]  /*2d40*/  PRMT R39, RZ, 0x7610, R39 ;  /* 0x00007610ff277816 */ /* 0x000fe20000000027 */
[----:B--2---:R0:W-:Y:S02]  /*2d50*/  STL [R1+0x324], R37 ;  /* 0x0003242501007387 */ /* 0x0041e40000100800 */
[----:B0-----:R-:W-:-:S04]  /*2d60*/  LOP3.LUT R37, R2, 0x1c, RZ, 0xfc, !PT ;  /* 0x0000001c02257812 */ /* 0x001fc800078efcff */
[----:B------:R-:W-:Y:S01]  /*2d70*/  ISETP.LT.AND P4, PT, R37, UR15, P4 ;  /* 0x0000000f25007c0c */ /* 0x000fe2000a781270 */
[----:B------:R-:W-:Y:S04]  /*2d80*/  STL [R1+0x70], R52 ;  /* 0x0000703401007387 */ /* 0x000fe80000100800 */
[----:B------:R-:W-:Y:S04]  /*2d90*/  STL [R1+0x94], R19 ;  /* 0x0000941301007387 */ /* 0x000fe80000100800 */
[----:B----4-:R0:W-:Y:S02]  /*2da0*/  STL [R1+0x264], R40 ;  /* 0x0002642801007387 */ /* 0x0101e40000100800 */
[----:B0-----:R-:W-:-:S02]  /*2db0*/  LEA.HI.X.SX32 R40, R18, R6, 0x1, P5 ;  /* 0x0000000612287211 */ /* 0x001fc400028f0eff */
[----:B------:R-:W-:-:S03]  /*2dc0*/  @P4 IMAD.MOV.U32 R18, RZ, RZ, R19 ;  /* 0x000000ffff124224 */ /* 0x000fc600078e0013 */
[----:B------:R-:W-:-:S05]  /*2dd0*/  @P4 IMAD.MOV.U32 R19, RZ, RZ, R40 ;  /* 0x000000ffff134224 */ /* 0x000fca00078e0028 */
[----:B------:R-:W2:Y:S01]  /*2de0*/  @P4 LDG.E.U8 R39, desc[UR22][R18.64] ;  /* 0x0000001612274981 */ /* 0x000ea2000c1e1100 */
[C---:B------:R-:W-:Y:S02]  /*2df0*/  LOP3.LUT R52, R2.reuse, 0x24, RZ, 0xfc, !PT ;  /* 0x0000002402347812 */ /* 0x040fe400078efcff */
[----:B------:R-:W-:Y:S02]  /*2e00*/  LOP3.LUT R51, R2, 0x2c, RZ, 0xfc, !PT ;  /* 0x0000002c02337812 */ /* 0x000fe400078efcff */
[----:B------:R-:W-:Y:S02]  /*2e10*/  PLOP3.LUT P1, PT, PT, PT, UP1, 0x80, 0x8 ;  /* 0x000000000008781c */ /* 0x000fe40003f2f018 */
[----:B------:R-:W-:Y:S02]  /*2e20*/  PLOP3.LUT P0, PT, PT, PT, UP1, 0x80, 0x8 ;  /* 0x000000000008781c */ /* 0x000fe40003f0f018 */
[----:B------:R-:W-:Y:S02]  /*2e30*/  ISETP.LT.AND P1, PT, R52, UR15, P1 ;  /* 0x0000000f34007c0c */ /* 0x000fe40008f21270 */
[----:B------:R-:W-:-:S02]  /*2e40*/  ISETP.LT.AND P0, PT, R51, UR15, P0 ;  /* 0x0000000f33007c0c */ /* 0x000fc40008701270 */
[C---:B------:R-:W-:Y:S01]  /*2e50*/  IADD3 R51, P6, PT, R15.reuse, R10, RZ ;  /* 0x0000000a0f337210 */ /* 0x040fe20007fde0ff */
[----:B------:R-:W-:Y:S04]  /*2e60*/  STL [R1+0x90], R40 ;  /* 0x0000902801007387 */ /* 0x000fe80000100800 */
[----:B------:R-:W-:Y:S01]  /*2e70*/  STL [R1+0xb4], R51 ;  /* 0x0000b43301007387 */ /* 0x000fe20000100800 */
[----:B------:R-:W-:Y:S02]  /*2e80*/  PRMT R50, RZ, 0x7610, R50 ;  /* 0x00007610ff327816 */ /* 0x000fe40000000032 */
[----:B------:R-:W-:Y:S02]  /*2e90*/  LEA.HI.X.SX32 R15, R15, R6, 0x1, P6 ;  /* 0x000000060f0f7211 */ /* 0x000fe400030f0eff */
[----:B------:R-:W-:-:S02]  /*2ea0*/  LOP3.LUT R37, R2, 0x34, RZ, 0xfc, !PT ;  /* 0x0000003402257812 */ /* 0x000fc400078efcff */
[----:B------:R-:W-:Y:S02]  /*2eb0*/  PLOP3.LUT P5, PT, PT, PT, UP1, 0x80, 0x8 ;  /* 0x000000000008781c */ /* 0x000fe40003faf018 */
[----:B------:R-:W-:Y:S02]  /*2ec0*/  PRMT R34, RZ, 0x7610, R34 ;  /* 0x00007610ff227816 */ /* 0x000fe40000000022 */
[----:B------:R-:W-:Y:S02]  /*2ed0*/  ISETP.LT.AND P5, PT, R37, UR15, P5 ;  /* 0x0000000f25007c0c */ /* 0x000fe4000afa1270 */
[----:B------:R-:W-:-:S04]  /*2ee0*/  IADD3 R37, P6, PT, R13, R10, RZ ;  /* 0x0000000a0d257210 */ /* 0x000fc80007fde0ff */
[----:B------:R-:W-:Y:S02]  /*2ef0*/  LEA.HI.X.SX32 R13, R13, R6, 0x1, P6 ;  /* 0x000000060d0d7211 */ /* 0x000fe400030f0eff */
[----:B------:R-:W-:Y:S01]  /*2f00*/  PRMT R35, RZ, 0x7610, R35 ;  /* 0x00007610ff237816 */ /* 0x000fe20000000023 */
[----:B--2---:R0:W-:Y:S02]  /*2f10*/  STL [R1+0x2f0], R39 ;  /* 0x0002f02701007387 */ /* 0x0041e40000100800 */
[----:B0-----:R-:W-:-:S04]  /*2f20*/  IADD3 R39, P4, PT, R14, R10, RZ ;  /* 0x0000000a0e277210 */ /* 0x001fc80007f9e0ff */
[----:B------:R-:W-:Y:S01]  /*2f30*/  LEA.HI.X.SX32 R40, R14, R6, 0x1, P4 ;  /* 0x000000060e287211 */ /* 0x000fe200020f0eff */
[----:B------:R-:W-:Y:S01]  /*2f40*/  @P1 IMAD.MOV.U32 R14, RZ, RZ, R51 ;  /* 0x000000ffff0e1224 */ /* 0x000fe200078e0033 */
[----:B---3--:R-:W-:Y:S04]  /*2f50*/  STL [R1+0x2f8], R53 ;  /* 0x0002f83501007387 */ /* 0x008fe80000100800 */
[----:B------:R-:W-:Y:S04]  /*2f60*/  STL [R1+0x4d4], R39 ;  /* 0x0004d42701007387 */ /* 0x000fe80000100800 */
[----:B------:R0:W-:Y:S04]  /*2f70*/  STL [R1+0xb0], R15 ;  /* 0x0000b00f01007387 */ /* 0x0001e80000100800 */
[----:B------:R1:W2:Y:S02]  /*2f80*/  @P1 LDG.E.U8 R50, desc[UR22][R14.64] ;  /* 0x000000160e321981 */ /* 0x0002a4000c1e1100 */
[----:B-1----:R-:W-:-:S02]  /*2f90*/  @P0 IMAD.MOV.U32 R14, RZ, RZ, R39 ;  /* 0x000000ffff0e0224 */ /* 0x002fc400078e0027 */
[----:B0-----:R-:W-:-:S05]  /*2fa0*/  @P0 IMAD.MOV.U32 R15, RZ, RZ, R40 ;  /* 0x000000ffff0f0224 */ /* 0x001fca00078e0028 */
[----:B------:R0:W3:Y:S02]  /*2fb0*/  @P0 LDG.E.U8 R34, desc[UR22][R14.64] ;  /* 0x000000160e220981 */ /* 0x0000e4000c1e1100 */
[----:B0-----:R-:W-:Y:S02]  /*2fc0*/  @P5 IMAD.MOV.U32 R14, RZ, RZ, R37 ;  /* 0x000000ffff0e5224 */ /* 0x001fe400078e0025 */
[----:B------:R-:W-:-:S05]  /*2fd0*/  @P5 IMAD.MOV.U32 R15, RZ, RZ, R13 ;  /* 0x000000ffff0f5224 */ /* 0x000fca00078e000d */
[----:B------:R-:W4:Y:S01]  /*2fe0*/  @P5 LDG.E.U8 R35, desc[UR22][R14.64] ;  /* 0x000000160e235981 */ /* 0x000f22000c1e1100 */
[----:B------:R-:W-:-:S03]  /*2ff0*/  PLOP3.LUT P1, PT, PT, PT, UP1, 0x80, 0x8 ;  /* 0x000000000008781c */ /* 0x000fc60003f2f018 */
[----:B------:R-:W-:Y:S04]  /*3000*/  STL [R1+0x4f4], R37 ;  /* 0x0004f42501007387 */ /* 0x000fe80000100800 */
[----:B------:R-:W-:Y:S01]  /*3010*/  STL [R1+0x4d0], R40 ;  /* 0x0004d02801007387 */ /* 0x000fe20000100800 */
[----:B------:R-:W-:Y:S02]  /*3020*/  PLOP3.LUT P0, PT, PT, PT, UP1, 0x80, 0x8 ;  /* 0x000000000008781c */ /* 0x000fe40003f0f018 */
[----:B------:R-:W-:Y:S02]  /*3030*/  PLOP3.LUT P5, PT, PT, PT, UP1, 0x80, 0x8 ;  /* 0x000000000008781c */ /* 0x000fe40003faf018 */
[----:B------:R-:W-:Y:S02]  /*3040*/  PRMT R38, RZ, 0x7610, R38 ;  /* 0x00007610ff267816 */ /* 0x000fe40000000026 */
[----:B------:R-:W-:Y:S01]  /*3050*/  PRMT R30, RZ, 0x7610, R30 ;  /* 0x00007610ff1e7816 */ /* 0x000fe2000000001e */
[----:B---3--:R0:W-:Y:S04]  /*3060*/  STL [R1+0x330], R34 ;  /* 0x0003302201007387 */ /* 0x0081e80000100800 */
[----:B------:R1:W-:Y:S01]  /*3070*/  STL [R1+0x4f0], R13 ;  /* 0x0004f00d01007387 */ /* 0x0003e20000100800 */
[----:B0-----:R-:W-:-:S02]  /*3080*/  LOP3.LUT R34, R2, 0x3c, RZ, 0xfc, !PT ;  /* 0x0000003c02227812 */ /* 0x001fc400078efcff */
[----:B-1----:R-:W-:Y:S02]  /*3090*/  LOP3.LUT R13, R2, 0x44, RZ, 0xfc, !PT ;  /* 0x00000044020d7812 */ /* 0x002fe400078efcff */
[----:B------:R-:W-:Y:S02]  /*30a0*/  ISETP.LT.AND P1, PT, R34, UR15, P1 ;  /* 0x0000000f22007c0c */ /* 0x000fe40008f21270 */
[----:B------:R-:W-:Y:S02]  /*30b0*/  ISETP.LT.AND P0, PT, R13, UR15, P0 ;  /* 0x0000000f0d007c0c */ /* 0x000fe40008701270 */
[CC--:B------:R-:W-:Y:S01]  /*30c0*/  IADD3 R13, P4, PT, R12.reuse, R10.reuse, RZ ;  /* 0x0000000a0c0d7210 */ /* 0x0c0fe20007f9e0ff */
[----:B----4-:R0:W-:Y:S01]  /*30d0*/  STL [R1+0x224], R35 ;  /* 0x0002242301007387 */ /* 0x0101e20000100800 */
[----:B------:R-:W-:Y:S02]  /*30e0*/  IADD3 R34, P6, PT, R11, R10, RZ ;  /* 0x0000000a0b227210 */ /* 0x000fe40007fde0ff */
[----:B------:R-:W-:Y:S01]  /*30f0*/  LEA.HI.X.SX32 R39, R12, R6, 0x1, P4 ;  /* 0x000000060c277211 */ /* 0x000fe200020f0eff */
[----:B------:R1:W-:Y:S01]  /*3100*/  STL [R1+0x514], R13 ;  /* 0x0005140d01007387 */ /* 0x0003e20000100800 */
[----:B0-----:R-:W-:-:S03]  /*3110*/  LOP3.LUT R35, R2, 0x4c, RZ, 0xfc, !PT ;  /* 0x0000004c02237812 */ /* 0x001fc600078efcff */
[----:B------:R-:W-:Y:S01]  /*3120*/  @P1 IMAD.MOV.U32 R12, RZ, RZ, R13 ;  /* 0x000000ffff0c1224 */ /* 0x000fe200078e000d */
[----:B------:R-:W-:Y:S01]  /*3130*/  ISETP.LT.AND P5, PT, R35, UR15, P5 ;  /* 0x0000000f23007c0c */ /* 0x000fe2000afa1270 */
[----:B-1----:R-:W-:Y:S01]  /*3140*/  @P1 IMAD.MOV.U32 R13, RZ, RZ, R39 ;  /* 0x000000ffff0d1224 */ /* 0x002fe200078e0027 */
[----:B------:R-:W-:-:S04]  /*3150*/  LEA.HI.X.SX32 R35, R11, R6, 0x1, P6 ;  /* 0x000000060b237211 */ /* 0x000fc800030f0eff */
[----:B------:R0:W3:Y:S02]  /*3160*/  @P1 LDG.E.U8 R38, desc[UR22][R12.64] ;  /* 0x000000160c261981 */ /* 0x0000e4000c1e1100 */
[----:B0-----:R-:W-:Y:S02]  /*3170*/  @P0 IMAD.MOV.U32 R12, RZ, RZ, R34 ;  /* 0x000000ffff0c0224 */ /* 0x001fe400078e0022 */
[----:B------:R-:W-:-:S05]  /*3180*/  @P0 IMAD.MOV.U32 R13, RZ, RZ, R35 ;  /* 0x000000ffff0d0224 */ /* 0x000fca00078e0023 */
[----:B------:R-:W4:Y:S01]  /*3190*/  @P0 LDG.E.U8 R30, desc[UR22][R12.64] ;  /* 0x000000160c1e0981 */ /* 0x000f22000c1e1100 */
[----:B------:R-:W-:Y:S02]  /*31a0*/  LOP3.LUT R37, R2, 0x54, RZ, 0xfc, !PT ;  /* 0x0000005402257812 */ /* 0x000fe400078efcff */
[----:B------:R-:W-:Y:S01]  /*31b0*/  PLOP3.LUT P4, PT, PT, PT, UP1, 0x80, 0x8 ;  /* 0x000000000008781c */ /* 0x000fe20003f8f018 */
[----:B------:R0:W-:Y:S03]  /*31c0*/  STL [R1+0x534], R34 ;  /* 0x0005342201007387 */ /* 0x0001e60000100800 */
[----:B------:R-:W-:Y:S02]  /*31d0*/  ISETP.LT.AND P4, PT, R37, UR15, P4 ;  /* 0x0000000f25007c0c */ /* 0x000fe4000a781270 */
[C---:B------:R-:W-:Y:S01]  /*31e0*/  IADD3 R37, P1, PT, R8.reuse, R10, RZ ;  /* 0x0000000a08257210 */ /* 0x040fe20007f3e0ff */
[----:B--2---:R-:W-:Y:S03]  /*31f0*/  STL [R1+0x1e4], R50 ;  /* 0x0001e43201007387 */ /* 0x004fe60000100800 */
[----:B------:R-:W-:-:S02]  /*3200*/  LEA.HI.X.SX32 R8, R8, R6, 0x1, P1 ;  /* 0x0000000608087211 */ /* 0x000fc400008f0eff */
[----:B0-----:R-:W-:Y:S01]  /*3210*/  IADD3 R34, P0, PT, R9, R10, RZ ;  /* 0x0000000a09227210 */ /* 0x001fe20007f1e0ff */
[----:B------:R-:W-:Y:S01]  /*3220*/  STL [R1+0x510], R39 ;  /* 0x0005102701007387 */ /* 0x000fe20000100800 */
[----:B------:R-:W-:-:S03]  /*3230*/  PRMT R36, RZ, 0x7610, R36 ;  /* 0x00007610ff247816 */ /* 0x000fc60000000024 */
[----:B------:R0:W-:Y:S04]  /*3240*/  STL [R1+0x530], R35 ;  /* 0x0005302301007387 */ /* 0x0001e80000100800 */
[----:B------:R-:W-:Y:S04]  /*3250*/  STL [R1+0x554], R37 ;  /* 0x0005542501007387 */ /* 0x000fe80000100800 */
[----:B------:R-:W-:Y:S01]  /*3260*/  STL [R1+0x57c], R34 ;  /* 0x00057c2201007387 */ /* 0x000fe20000100800 */
[----:B0-----:R-:W-:Y:S01]  /*3270*/  LEA.HI.X.SX32 R35, R9, R6, 0x1, P0 ;  /* 0x0000000609237211 */ /* 0x001fe200000f0eff */
[----:B------:R-:W-:-:S02]  /*3280*/  @P5 IMAD.MOV.U32 R9, RZ, RZ, R8 ;  /* 0x000000ffff095224 */ /* 0x000fc400078e0008 */
[----:B------:R0:W-:Y:S01]  /*3290*/  STL [R1+0x550], R8 ;  /* 0x0005500801007387 */ /* 0x0001e20000100800 */
[----:B------:R-:W-:Y:S01]  /*32a0*/  PRMT R33, RZ, 0x7610, R33 ;  /* 0x00007610ff217816 */ /* 0x000fe20000000021 */
[----:B0-----:R-:W-:Y:S01]  /*32b0*/  @P5 IMAD.MOV.U32 R8, RZ, RZ, R37 ;  /* 0x000000ffff085224 */ /* 0x001fe200078e0025 */
[----:B------:R-:W-:-:S04]  /*32c0*/  PLOP3.LUT P0, PT, PT, PT, UP1, 0x80, 0x8 ;  /* 0x000000000008781c */ /* 0x000fc80003f0f018 */
[----:B------:R0:W2:Y:S02]  /*32d0*/  @P5 LDG.E.U8 R36, desc[UR22][R8.64] ;  /* 0x0000001608245981 */ /* 0x0000a4000c1e1100 */
[----:B0-----:R-:W-:Y:S02]  /*32e0*/  @P4 IMAD.MOV.U32 R8, RZ, RZ, R34 ;  /* 0x000000ffff084224 */ /* 0x001fe400078e0022 */
[----:B------:R-:W-:-:S05]  /*32f0*/  @P4 IMAD.MOV.U32 R9, RZ, RZ, R35 ;  /* 0x000000ffff094224 */ /* 0x000fca00078e0023 */
[----:B------:R0:W2:Y:S01]  /*3300*/  @P4 LDG.E.U8 R33, desc[UR22][R8.64] ;  /* 0x0000001608214981 */ /* 0x0000a2000c1e1100 */
[----:B------:R-:W-:Y:S02]  /*3310*/  PRMT R32, RZ, 0x7610, R32 ;  /* 0x00007610ff207816 */ /* 0x000fe40000000020 */
[----:B0-----:R-:W-:-:S04]  /*3320*/  IADD3 R8, P5, PT, R21, R10, RZ ;  /* 0x0000000a15087210 */ /* 0x001fc80007fbe0ff */
[----:B------:R-:W-:Y:S01]  /*3330*/  LEA.HI.X.SX32 R9, R21, R6, 0x1, P5 ;  /* 0x0000000615097211 */ /* 0x000fe200028f0eff */
[----:B----4-:R0:W-:Y:S02]  /*3340*/  STL [R1+0x2e0], R30 ;  /* 0x0002e01e01007387 */ /* 0x0101e40000100800 */
[----:B0-----:R-:W-:-:S04]  /*3350*/  LOP3.LUT R30, R2, 0x5c, RZ, 0xfc, !PT ;  /* 0x0000005c021e7812 */ /* 0x001fc800078efcff */
[----:B------:R-:W-:-:S13]  /*3360*/  ISETP.LT.AND P4, PT, R30, UR15, P0 ;  /* 0x0000000f1e007c0c */ /* 0x000fda0008781270 */
[----:B------:R0:W4:Y:S01]  /*3370*/  @P4 LDG.E.U8 R32, desc[UR22][R8.64] ;  /* 0x0000001608204981 */ /* 0x000122000c1e1100 */
[----:B------:R-:W-:Y:S02]  /*3380*/  LOP3.LUT R34, R2, 0x64, RZ, 0xfc, !PT ;  /* 0x0000006402227812 */ /* 0x000fe400078efcff */
[----:B------:R-:W-:Y:S01]  /*3390*/  PLOP3.LUT P1, PT, PT, PT, UP1, 0x80, 0x8 ;  /* 0x000000000008781c */ /* 0x000fe20003f2f018 */
[----:B------:R-:W-:Y:S03]  /*33a0*/  STL [R1+0x578], R35 ;  /* 0x0005782301007387 */ /* 0x000fe60000100800 */
[----:B------:R-:W-:Y:S02]  /*33b0*/  ISETP.LT.AND P1, PT, R34, UR15, P1 ;  /* 0x0000000f22007c0c */ /* 0x000fe40008f21270 */
[C---:B------:R-:W-:Y:S02]  /*33c0*/  IADD3 R34, P6, PT, R22.reuse, R10, RZ ;  /* 0x0000000a16227210 */ /* 0x040fe40007fde0ff */
[----:B------:R-:W-:Y:S01]  /*33d0*/  PRMT R31, RZ, 0x7610, R31 ;  /* 0x00007610ff1f7816 */ /* 0x000fe2000000001f */
[----:B--2---:R-:W-:Y:S04]  /*33e0*/  STL [R1+0x260], R33 ;  /* 0x0002602101007387 */ /* 0x004fe80000100800 */
[----:B---3--:R-:W-:Y:S04]  /*33f0*/  STL [R1+0x2e4], R38 ;  /* 0x0002e42601007387 */ /* 0x008fe80000100800 */
[----:B------:R0:W-:Y:S04]  /*3400*/  STL [R1+0x59c], R8 ;  /* 0x00059c0801007387 */ /* 0x0001e80000100800 */
[----:B------:R1:W-:Y:S04]  /*3410*/  STL [R1+0x598], R9 ;  /* 0x0005980901007387 */ /* 0x0003e80000100800 */
[----:B------:R-:W-:Y:S01]  /*3420*/  STL [R1+0x5cc], R34 ;  /* 0x0005cc2201007387 */ /* 0x000fe20000100800 */
[----:B0-----:R-:W-:-:S05]  /*3430*/  LEA.HI.X.SX32 R8, R22, R6, 0x1, P6 ;  /* 0x0000000616087211 */ /* 0x001fca00030f0eff */
[----:B-1----:R-:W-:Y:S01]  /*3440*/  @P1 IMAD.MOV.U32 R9, RZ, RZ, R8 ;  /* 0x000000ffff091224 */ /* 0x002fe200078e0008 */
[----:B----4-:R0:W-:Y:S04]  /*3450*/  STL [R1+0x2a0], R32 ;  /* 0x0002a02001007387 */ /* 0x0101e80000100800 */
[----:B------:R-:W-:Y:S01]  /*3460*/  STL [R1+0x2b8], R36 ;  /* 0x0002b82401007387 */ /* 0x000fe20000100800 */
        /* <DEDUP_REMOVED lines=25> */
[----:B------:R-:W-:Y:S01]  /*3600*/  IMAD.U32 R25, RZ, RZ, UR12 ;  /* 0x0000000cff197e24 */ /* 0x000fe2000f8e00ff */
[----:B------:R-:W-:Y:S02]  /*3610*/  PLOP3.LUT P4, PT, PT, PT, UP1, 0x80, 0x8 ;  /* 0x000000000008781c */ /* 0x000fe40003f8f018 */
[----:B---3--:R1:W-:Y:S01]  /*3620*/  STL [R1+0x328], R28 ;  /* 0x0003281c01007387 */ /* 0x0083e20000100800 */
[----:B------:R-:W-:Y:S01]  /*3630*/  IMAD R25, R25, 0x2, R17 ;  /* 0x0000000219197824 */ /* 0x000fe200078e0211 */
[----:B------:R-:W-:Y:S02]  /*3640*/  PLOP3.LUT P0, PT, PT, PT, UP1, 0x80, 0x8 ;  /* 0x000000000008781c */ /* 0x000fe40003f0f018 */
[----:B------:R-:W-:Y:S01]  /*3650*/  STL [R1+0x600], R31 ;  /* 0x0006001f01007387 */ /* 0x000fe20000100800 */
[----:B-1----:R-:W-:-:S04]  /*3660*/  LOP3.LUT R28, R2, 0x7c, RZ, 0xfc, !PT ;  /* 0x0000007c021c7812 */ /* 0x002fc800078efcff */
[----:B------:R-:W-:Y:S02]  /*3670*/  ISETP.LT.AND P4, PT, R28, UR15, P4 ;  /* 0x0000000f1c007c0c */ /* 0x000fe4000a781270 */
[C---:B0-----:R-:W-:Y:S02]  /*3680*/  IADD3 R8, P5, PT, R25.reuse, R10, RZ ;  /* 0x0000000a19087210 */ /* 0x041fe40007fbe0ff */
[----:B------:R-:W-:Y:S02]  /*3690*/  PRMT R29, RZ, 0x7610, R29 ;  /* 0x00007610ff1d7816 */ /* 0x000fe4000000001d */
[----:B------:R-:W-:Y:S02]  /*36a0*/  LEA.HI.X.SX32 R9, R25, R6, 0x1, P5 ;  /* 0x0000000619097211 */ /* 0x000fe400028f0eff */
[----:B------:R-:W-:-:S05]  /*36b0*/  PRMT R20, RZ, 0x7610, R20 ;  /* 0x00007610ff147816 */ /* 0x000fca0000000014 */
        /* <DEDUP_REMOVED lines=11> */
[----:B------:R0:W2:Y:S01]  /*3770*/  @P0 LDG.E.U8 R20, desc[UR22][R8.64] ;  /* 0x0000001608140981 */ /* 0x0000a2000c1e1100 */
[C---:B------:R-:W-:Y:S02]  /*3780*/  LOP3.LUT R30, R2.reuse, 0x16, RZ, 0xfc, !PT ;  /* 0x00000016021e7812 */ /* 0x040fe400078efcff */
[----:B------:R-:W-:Y:S02]  /*3790*/  PLOP3.LUT P1, PT, PT, PT, UP1, 0x80, 0x8 ;  /* 0x000000000008781c */ /* 0x000fe40003f2f018 */
[----:B------:R-:W-:Y:S02]  /*37a0*/  LOP3.LUT R28, R2, 0x26, RZ, 0xfc, !PT ;  /* 0x00000026021c7812 */ /* 0x000fe400078efcff */
[----:B------:R-:W-:Y:S02]  /*37b0*/  PLOP3.LUT P5, PT, PT, PT, UP1, 0x80, 0x8 ;  /* 0x000000000008781c */ /* 0x000fe40003faf018 */
[----:B------:R-:W-:Y:S02]  /*37c0*/  ISETP.LT.AND P1, PT, R30, UR15, P1 ;  /* 0x0000000f1e007c0c */ /* 0x000fe40008f21270 */
[----:B------:R-:W-:-:S02]  /*37d0*/  ISETP.LT.AND P5, PT, R28, UR15, P5 ;  /* 0x0000000f1c007c0c */ /* 0x000fc4000afa1270 */
[-C--:B------:R-:W-:Y:S01]  /*37e0*/  IADD3 R28, P4, PT, R42, R10.reuse, RZ ;  /* 0x0000000a2a1c7210 */ /* 0x080fe20007f9e0ff */
[----:B------:R1:W-:Y:S04]  /*37f0*/  STL [R1+0x38], R25 ;  /* 0x0000381901007387 */ /* 0x0003e80000100800 */
[----:B------:R-:W-:Y:S04]  /*3800*/  STL [R1+0x7c], R28 ;  /* 0x00007c1c01007387 */ /* 0x000fe80000100800 */
[----:B---3--:R3:W-:Y:S01]  /*3810*/  STL [R1+0x2a8], R29 ;  /* 0x0002a81d01007387 */ /* 0x0087e20000100800 */
[----:B-1----:R-:W-:Y:S01]  /*3820*/  IADD3 R25, P0, PT, R43, R10, RZ ;  /* 0x0000000a2b197210 */ /* 0x002fe20007f1e0ff */
[----:B0-----:R-:W-:Y:S01]  /*3830*/  @P1 IMAD.MOV.U32 R8, RZ, RZ, R28 ;  /* 0x000000ffff081224 */ /* 0x001fe200078e001c */
[----:B------:R-:W-:-:S02]  /*3840*/  PRMT R27, RZ, 0x7610, R27 ;  /* 0x00007610ff1b7816 */ /* 0x000fc4000000001b */
[-C--:B---3--:R-:W-:Y:S01]  /*3850*/  LEA.HI.X.SX32 R29, R42, R6.reuse, 0x1, P4 ;  /* 0x000000062a1d7211 */ /* 0x088fe200020f0eff */
[----:B------:R-:W-:Y:S01]  /*3860*/  STL [R1+0xbc], R25 ;  /* 0x0000bc1901007387 */ /* 0x000fe20000100800 */
[----:B------:R-:W-:-:S03]  /*3870*/  LEA.HI.X.SX32 R26, R43, R6, 0x1, P0 ;  /* 0x000000062b1a7211 */ /* 0x000fc600000f0eff */
[----:B------:R-:W-:Y:S01]  /*3880*/  @P1 IMAD.MOV.U32 R9, RZ, RZ, R29 ;  /* 0x000000ffff091224 */ /* 0x000fe200078e001d */
[----:B------:R-:W-:Y:S01]  /*3890*/  STL [R1+0x78], R29 ;  /* 0x0000781d01007387 */ /* 0x000fe20000100800 */
[----:B------:R-:W-:Y:S02]  /*38a0*/  PLOP3.LUT P4, PT, PT, PT, UP1, 0x80, 0x8 ;  /* 0x000000000008781c */ /* 0x000fe40003f8f018 */
[----:B------:R-:W-:Y:S01]  /*38b0*/  PRMT R24, RZ, 0x7610, R24 ;  /* 0x00007610ff187816 */ /* 0x000fe20000000018 */
[----:B------:R0:W3:Y:S01]  /*38c0*/  @P1 LDG.E.U8 R27, desc[UR22][R8.64] ;  /* 0x00000016081b1981 */ /* 0x0000e2000c1e1100 */
[----:B------:R-:W-:Y:S01]  /*38d0*/  PRMT R23, RZ, 0x7610, R23 ;  /* 0x00007610ff177816 */ /* 0x000fe20000000017 */
[----:B0-----:R-:W-:Y:S02]  /*38e0*/  @P5 IMAD.MOV.U32 R8, RZ, RZ, R25 ;  /* 0x000000ffff085224 */ /* 0x001fe400078e0019 */
[----:B------:R-:W-:-:S05]  /*38f0*/  @P5 IMAD.MOV.U32 R9, RZ, RZ, R26 ;  /* 0x000000ffff095224 */ /* 0x000fca00078e001a */
[----:B------:R0:W4:Y:S02]  /*3900*/  @P5 LDG.E.U8 R24, desc[UR22][R8.64] ;  /* 0x0000001608185981 */ /* 0x000124000c1e1100 */
[----:B0-----:R-:W-:-:S04]  /*3910*/  IADD3 R8, P1, PT, R46, R10, RZ ;  /* 0x0000000a2e087210 */ /* 0x001fc80007f3e0ff */
[----:B------:R-:W-:Y:S01]  /*3920*/  LEA.HI.X.SX32 R9, R46, R6, 0x1, P1 ;  /* 0x000000062e097211 */ /* 0x000fe200008f0eff */
[----:B--2---:R0:W-:Y:S02]  /*3930*/  STL [R1+0x320], R20 ;  /* 0x0003201401007387 */ /* 0x0041e40000100800 */
[----:B0-----:R-:W-:-:S04]  /*3940*/  LOP3.LUT R20, R2, 0x36, RZ, 0xfc, !PT ;  /* 0x0000003602147812 */ /* 0x001fc800078efcff */
[----:B------:R-:W-:-:S13]  /*3950*/  ISETP.LT.AND P4, PT, R20, UR15, P4 ;  /* 0x0000000f14007c0c */ /* 0x000fda000a781270 */
[----:B------:R0:W2:Y:S01]  /*3960*/  @P4 LDG.E.U8 R23, desc[UR22][R8.64] ;  /* 0x0000001608174981 */ /* 0x0000a2000c1e1100 */
[----:B------:R-:W-:Y:S02]  /*3970*/  LOP3.LUT R25, R2, 0x46, RZ, 0xfc, !PT ;  /* 0x0000004602197812 */ /* 0x000fe400078efcff */
[----:B------:R-:W-:Y:S01]  /*3980*/  PLOP3.LUT P0, PT, PT, PT, UP1, 0x80, 0x8 ;  /* 0x000000000008781c */ /* 0x000fe20003f0f018 */
[----:B------:R-:W-:Y:S03]  /*3990*/  STL [R1+0xb8], R26 ;  /* 0x0000b81a01007387 */ /* 0x000fe60000100800 */
[----:B------:R-:W-:Y:S02]  /*39a0*/  ISETP.LT.AND P0, PT, R25, UR15, P0 ;  /* 0x0000000f19007c0c */ /* 0x000fe40008701270 */
[C---:B------:R-:W-:Y:S02]  /*39b0*/  IADD3 R25, P6, PT, R48.reuse, R10, RZ ;  /* 0x0000000a30197210 */ /* 0x040fe40007fde0ff */
[----:B------:R-:W-:Y:S01]  /*39c0*/  PRMT R21, RZ, 0x7610, R21 ;  /* 0x00007610ff157816 */ /* 0x000fe20000000015 */
[----:B----4-:R-:W-:Y:S04]  /*39d0*/  STL [R1+0x2ec], R24 ;  /* 0x0002ec1801007387 */ /* 0x010fe80000100800 */
[----:B------:R0:W-:Y:S04]  /*39e0*/  STL [R1+0x4fc], R8 ;  /* 0x0004fc0801007387 */ /* 0x0001e80000100800 */
[----:B------:R1:W-:Y:S04]  /*39f0*/  STL [R1+0x4f8], R9 ;  /* 0x0004f80901007387 */ /* 0x0003e80000100800 */
[----:B------:R-:W-:Y:S01]  /*3a00*/  STL [R1+0x53c], R25 ;  /* 0x00053c1901007387 */ /* 0x000fe20000100800 */
[----:B0-----:R-:W-:-:S05]  /*3a10*/  LEA.HI.X.SX32 R8, R48, R6, 0x1, P6 ;  /* 0x0000000630087211 */ /* 0x001fca00030f0eff */
[----:B-1----:R-:W-:Y:S01]  /*3a20*/  @P0 IMAD.MOV.U32 R9, RZ, RZ, R8 ;  /* 0x000000ffff090224 */ /* 0x002fe200078e0008 */
[----:B--2---:R0:W-:Y:S04]  /*3a30*/  STL [R1+0x23c], R23 ;  /* 0x00023c1701007387 */ /* 0x0041e80000100800 */
[----:B---3--:R-:W-:Y:S01]  /*3a40*/  STL [R1+0x268], R27 ;  /* 0x0002681b01007387 */ /* 0x008fe20000100800 */
        /* <DEDUP_REMOVED lines=25> */
[----:B------:R-:W-:Y:S02]  /*3be0*/  LOP3.LUT R20, R2, 0x76, RZ, 0xfc, !PT ;  /* 0x0000007602147812 */ /* 0x000fe400078efcff */
[----:B------:R-:W-:Y:S01]  /*3bf0*/  PLOP3.LUT P0, PT, PT, PT, UP1, 0x80, 0x8 ;  /* 0x000000000008781c */ /* 0x000fe20003f0f018 */
[----:B------:R-:W-:Y:S04]  /*3c00*/  STL [R1+0x5d0], R21 ;  /* 0x0005d01501007387 */ /* 0x000fe80000100800 */
[----:B---3--:R1:W-:Y:S01]  /*3c10*/  STL [R1+0x270], R13 ;  /* 0x0002700d01007387 */ /* 0x0083e20000100800 */
[----:B------:R-:W-:Y:S02]  /*3c20*/  ISETP.LT.AND P0, PT, R20, UR15, P0 ;  /* 0x0000000f14007c0c */ /* 0x000fe40008701270 */
[----:B------:R-:W-:-:S02]  /*3c30*/  PLOP3.LUT P4, PT, PT, PT, UP1, 0x80, 0x8 ;  /* 0x000000000008781c */ /* 0x000fc40003f8f018 */
[----:B------:R-:W-:Y:S02]  /*3c40*/  PLOP3.LUT P1, PT, PT, PT, UP1, 0x80, 0x8 ;  /* 0x000000000008781c */ /* 0x000fe40003f2f018 */
[C---:B0-----:R-:W-:Y:S02]  /*3c50*/  IADD3 R9, P5, PT, R44.reuse, R10, RZ ;  /* 0x0000000a2c097210 */ /* 0x041fe40007fbe0ff */
[----:B-1----:R-:W-:Y:S02]  /*3c60*/  LEA.HI R13, R49, 0xe, RZ, 0x1a ;  /* 0x0000000e310d7811 */ /* 0x002fe400078fd0ff */
[----:B------:R-:W-:Y:S02]  /*3c70*/  LEA.HI.X.SX32 R23, R44, R6, 0x1, P5 ;  /* 0x000000062c177211 */ /* 0x000fe400028f0eff */
[C---:B------:R-:W-:Y:S01]  /*3c80*/  ISETP.LT.AND P4, PT, R13.reuse, UR15, P4 ;  /* 0x0000000f0d007c0c */ /* 0x040fe2000a781270 */
[----:B------:R-:W-:Y:S01]  /*3c90*/  IMAD R2, R13, UR12, RZ ;  /* 0x0000000c0d027c24 */ /* 0x000fe2000f8e02ff */
[----:B------:R-:W-:-:S04]  /*3ca0*/  PRMT R22, RZ, 0x7610, R22 ;  /* 0x00007610ff167816 */ /* 0x000fc80000000016 */
[----:B------:R-:W-:-:S04]  /*3cb0*/  IADD3 R20, P6, PT, R2, R10, RZ ;  /* 0x0000000a02147210 */ /* 0x000fc80007fde0ff */
[----:B------:R-:W-:Y:S02]  /*3cc0*/  LEA.HI.X.SX32 R21, R2, R6, 0x1, P6 ;  /* 0x0000000602157211 */ /* 0x000fe400030f0eff */
[----:B------:R-:W-:Y:S02]  /*3cd0*/  PRMT R16, RZ, 0x7610, R16 ;  /* 0x00007610ff107816 */ /* 0x000fe40000000010 */
[----:B------:R-:W-:Y:S01]  /*3ce0*/  PRMT R11, RZ, 0x7610, R11 ;  /* 0x00007610ff0b7816 */ /* 0x000fe2000000000b */
[----:B--2---:R0:W-:Y:S02]  /*3cf0*/  STL [R1+0x2b0], R12 ;  /* 0x0002b00c01007387 */ /* 0x0041e40000100800 */
[----:B0-----:R-:W-:-:S05]  /*3d00*/  LEA.HI R12, R49, 0x1e, RZ, 0x1a ;  /* 0x0000001e310c7811 */ /* 0x001fca00078fd0ff */
[C---:B------:R-:W-:Y:S01]  /*3d10*/  IMAD R8, R12.reuse, UR12, RZ ;  /* 0x0000000c0c087c24 */ /* 0x040fe2000f8e02ff */
[----:B------:R-:W-:-:S04]  /*3d20*/  ISETP.LT.AND P1, PT, R12, UR15, P1 ;  /* 0x0000000f0c007c0c */ /* 0x000fc80008f21270 */
[C---:B------:R-:W-:Y:S01]  /*3d30*/  IADD3 R12, P5, PT, R8.reuse, R10, RZ ;  /* 0x0000000a080c7210 */ /* 0x040fe20007fbe0ff */
[----:B------:R0:W-:Y:S03]  /*3d40*/  STL [R1+0x5b8], R9 ;  /* 0x0005b80901007387 */ /* 0x0001e60000100800 */
[----:B------:R-:W-:Y:S01]  /*3d50*/  LEA.HI.X.SX32 R13, R8, R6, 0x1, P5 ;  /* 0x00000006080d7211 */ /* 0x000fe200028f0eff */
[----:B------:R-:W-:Y:S02]  /*3d60*/  @P0 IMAD.MOV.U32 R8, RZ, RZ, R9 ;  /* 0x000000ffff080224 */ /* 0x000fe400078e0009 */
[----:B0-----:R-:W-:-:S05]  /*3d70*/  @P0 IMAD.MOV.U32 R9, RZ, RZ, R23 ;  /* 0x000000ffff090224 */ /* 0x001fca00078e0017 */
[----:B------:R0:W2:Y:S02]  /*3d80*/  @P0 LDG.E.U8 R22, desc[UR22][R8.64] ;  /* 0x0000001608160981 */ /* 0x0000a4000c1e1100 */
[----:B0-----:R-:W-:Y:S02]  /*3d90*/  @P4 IMAD.MOV.U32 R8, RZ, RZ, R20 ;  /* 0x000000ffff084224 */ /* 0x001fe400078e0014 */
[----:B------:R-:W-:-:S05]  /*3da0*/  @P4 IMAD.MOV.U32 R9, RZ, RZ, R21 ;  /* 0x000000ffff094224 */ /* 0x000fca00078e0015 */
[----:B------:R0:W3:Y:S02]  /*3db0*/  @P4 LDG.E.U8 R16, desc[UR22][R8.64] ;  /* 0x0000001608104981 */ /* 0x0000e4000c1e1100 */
[----:B0-----:R-:W-:Y:S02]  /*3dc0*/  @P1 IMAD.MOV.U32 R8, RZ, RZ, R12 ;  /* 0x000000ffff081224 */ /* 0x001fe400078e000c */
[----:B------:R-:W-:-:S05]  /*3dd0*/  @P1 IMAD.MOV.U32 R9, RZ, RZ, R13 ;  /* 0x000000ffff091224 */ /* 0x000fca00078e000d */
[----:B------:R0:W4:Y:S01]  /*3de0*/  @P1 LDG.E.U8 R11, desc[UR22][R8.64] ;  /* 0x00000016080b1981 */ /* 0x000122000c1e1100 */
[----:B------:R-:W-:-:S03]  /*3df0*/  PLOP3.LUT P0, PT, PT, PT, UP1, 0x80, 0x8 ;  /* 0x000000000008781c */ /* 0x000fc60003f0f018 */
[----:B------:R-:W-:Y:S01]  /*3e00*/  STL [R1+0x5c], R20 ;  /* 0x00005c1401007387 */ /* 0x000fe20000100800 */
[----:B------:R-:W-:-:S03]  /*3e10*/  VIADD R2, R0, 0x1 ;  /* 0x0000000100027836 */ /* 0x000fc60000000000 */
[----:B------:R-:W-:Y:S04]  /*3e20*/  STL [R1+0x5b4], R23 ;  /* 0x0005b41701007387 */ /* 0x000fe80000100800 */
[----:B------:R1:W-:Y:S01]  /*3e30*/  STL [R1+0x9c], R12 ;  /* 0x00009c0c01007387 */ /* 0x0003e20000100800 */
[----:B------:R-:W-:Y:S02]  /*3e40*/  ISETP.GE.AND P5, PT, R2, RZ, PT ;  /* 0x000000ff0200720c */ /* 0x000fe40003fa6270 */
[----:B------:R-:W-:Y:S02]  /*3e50*/  IABS R2, R2 ;  /* 0x0000000200027213 */ /* 0x000fe40000000000 */
[----:B-1----:R-:W-:Y:S01]  /*3e60*/  LEA.HI R12, R49, 0x2e, RZ, 0x1a ;  /* 0x0000002e310c7811 */ /* 0x002fe200078fd0ff */
[----:B------:R-:W-:Y:S03]  /*3e70*/  STL [R1+0x58], R21 ;  /* 0x0000581501007387 */ /* 0x000fe60000100800 */
[C---:B------:R-:W-:Y:S01]  /*3e80*/  ISETP.LT.AND P0, PT, R12.reuse, UR15, P0 ;  /* 0x0000000f0c007c0c */ /* 0x040fe20008701270 */
[----:B0-----:R-:W-:Y:S01]  /*3e90*/  IMAD R9, R12, UR12, RZ ;  /* 0x0000000c0c097c24 */ /* 0x001fe2000f8e02ff */
[----:B------:R0:W-:Y:S01]  /*3ea0*/  STL [R1+0x98], R13 ;  /* 0x0000980d01007387 */ /* 0x0001e20000100800 */
[----:B------:R-:W-:Y:S01]  /*3eb0*/  PLOP3.LUT P1, PT, PT, PT, UP1, 0x80, 0x8 ;  /* 0x000000000008781c */ /* 0x000fe20003f2f018 */
[----:B------:R-:W-:Y:S01]  /*3ec0*/  IMAD.HI.U32 R8, R5, R2, RZ ;  /* 0x0000000205087227 */ /* 0x000fe200078e00ff */
[----:B------:R-:W-:-:S02]  /*3ed0*/  PLOP3.LUT P4, PT, PT, PT, UP1, 0x80, 0x8 ;  /* 0x000000000008781c */ /* 0x000fc40003f8f018 */
[----:B0-----:R-:W-:Y:S02]  /*3ee0*/  LEA.HI R13, R49, 0x3e, RZ, 0x1a ;  /* 0x0000003e310d7811 */ /* 0x001fe400078fd0ff */
[----:B------:R-:W-:Y:S02]  /*3ef0*/  PRMT R15, RZ, 0x7610, R15 ;  /* 0x00007610ff0f7816 */ /* 0x000fe4000000000f */
[C---:B------:R-:W-:Y:S01]  /*3f00*/  ISETP.LT.AND P1, PT, R13.reuse, UR15, P1 ;  /* 0x0000000f0d007c0c */ /* 0x040fe20008f21270 */
[----:B------:R-:W-:Y:S01]  /*3f10*/  IMAD R12, R13, UR12, RZ ;  /* 0x0000000c0d0c7c24 */ /* 0x000fe2000f8e02ff */
[----:B----4-:R0:W-:Y:S04]  /*3f20*/  STL [R1+0x27c], R11 ;  /* 0x00027c0b01007387 */ /* 0x0101e80000100800 */
[----:B---3--:R1:W-:Y:S01]  /*3f30*/  STL [R1+0x2b4], R16 ;  /* 0x0002b41001007387 */ /* 0x0083e20000100800 */
[----:B0-----:R-:W-:-:S02]  /*3f40*/  LEA.HI R11, R49, 0x4e, RZ, 0x1a ;  /* 0x0000004e310b7811 */ /* 0x001fc400078fd0ff */
[----:B-1----:R-:W-:-:S03]  /*3f50*/  IADD3 R16, P6, PT, R9, R10, RZ ;  /* 0x0000000a09107210 */ /* 0x002fc60007fde0ff */
[C---:B------:R-:W-:Y:S01]  /*3f60*/  IMAD R13, R11.reuse, UR12, RZ ;  /* 0x0000000c0b0d7c24 */ /* 0x040fe2000f8e02ff */
[----:B------:R-:W-:Y:S01]  /*3f70*/  ISETP.LT.AND P4, PT, R11, UR15, P4 ;  /* 0x0000000f0b007c0c */ /* 0x000fe2000a781270 */
[----:B------:R-:W-:Y:S01]  /*3f80*/  IMAD.MOV R11, RZ, RZ, -R8 ;  /* 0x000000ffff0b7224 */ /* 0x000fe200078e0a08 */
[----:B------:R-:W-:Y:S01]  /*3f90*/  LEA.HI.X.SX32 R9, R9, R6, 0x1, P6 ;  /* 0x0000000609097211 */ /* 0x000fe200030f0eff */
[----:B------:R-:W-:-:S05]  /*3fa0*/  @P0 IMAD.MOV.U32 R8, RZ, RZ, R16 ;  /* 0x000000ffff080224 */ /* 0x000fca00078e0010 */
[----:B------:R0:W3:Y:S01]  /*3fb0*/  @P0 LDG.E.U8 R15, desc[UR22][R8.64] ;  /* 0x00000016080f0981 */ /* 0x0000e2000c1e1100 */
[----:B------:R-:W-:-:S03]  /*3fc0*/  IADD3 R20, P6, PT, R12, R10, RZ ;  /* 0x0000000a0c147210 */ /* 0x000fc60007fde0ff */
[----:B------:R-:W-:Y:S01]  /*3fd0*/  STL [R1+0x4dc], R16 ;  /* 0x0004dc1001007387 */ /* 0x000fe20000100800 */
[----:B------:R-:W-:-:S03]  /*3fe0*/  LEA.HI.X.SX32 R12, R12, R6, 0x1, P6 ;  /* 0x000000060c0c7211 */ /* 0x000fc600030f0eff */
[----:B------:R1:W-:Y:S04]  /*3ff0*/  STL [R1+0x4d8], R9 ;  /* 0x0004d80901007387 */ /* 0x0003e80000100800 */
[----:B--2---:R-:W-:Y:S01]  /*4000*/  STL [R1+0x238], R22 ;  /* 0x0002381601007387 */ /* 0x004fe20000100800 */
[----:B------:R-:W-:Y:S01]  /*4010*/  PRMT R18, RZ, 0x7610, R18 ;  /* 0x00007610ff127816 */ /* 0x000fe20000000012 */
[----:B0-----:R-:W-:Y:S01]  /*4020*/  @P1 IMAD.MOV.U32 R8, RZ, RZ, R20 ;  /* 0x000000ffff081224 */ /* 0x001fe200078e0014 */
[----:B------:R-:W-:Y:S01]  /*4030*/  ISETP.GT.U32.AND P6, PT, R4, R3, PT ;  /* 0x000000030400720c */ /* 0x000fe20003fc4070 */
[----:B-1----:R-:W-:Y:S01]  /*4040*/  @P1 IMAD.MOV.U32 R9, RZ, RZ, R12 ;  /* 0x000000ffff091224 */ /* 0x002fe200078e000c */
[----:B------:R-:W-:-:S04]  /*4050*/  PRMT R14, RZ, 0x7610, R14 ;  /* 0x00007610ff0e7816 */ /* 0x000fc8000000000e */
[----:B------:R0:W2:Y:S01]  /*4060*/  @P1 LDG.E.U8 R18, desc[UR22][R8.64] ;  /* 0x0000001608121981 */ /* 0x0000a2000c1e1100 */
[----:B------:R-:W-:-:S06]  /*4070*/  IMAD R2, R4, R11, R2 ;  /* 0x0000000b04027224 */ /* 0x000fcc00078e0202 */
[----:B------:R-:W-:Y:S01]  /*4080*/  @!P6 IMAD.IADD R3, R3, 0x1, -R4 ;  /* 0x000000010303e824 */ /* 0x000fe200078e0a04 */
[----:B------:R-:W-:Y:S01]  /*4090*/  PRMT R17, RZ, 0x7610, R17 ;  /* 0x00007610ff117816 */ /* 0x000fe20000000011 */
[----:B---3--:R1:W-:Y:S04]  /*40a0*/  STL [R1+0x278], R15 ;  /* 0x0002780f01007387 */ /* 0x0083e80000100800 */
[----:B------:R-:W-:Y:S01]  /*40b0*/  STL [R1+0x51c], R20 ;  /* 0x00051c1401007387 */ /* 0x000fe20000100800 */
[----:B-1----:R-:W-:-:S04]  /*40c0*/  IADD3 R15, P0, PT, R13, R10, RZ ;  /* 0x0000000a0d0f7210 */ /* 0x002fc80007f1e0ff */
[----:B------:R-:W-:Y:S01]  /*40d0*/  LEA.HI.X.SX32 R16, R13, R6, 0x1, P0 ;  /* 0x000000060d107211 */ /* 0x000fe200000f0eff */
[----:B------:R-:W-:Y:S01]  /*40e0*/  STL [R1+0x55c], R15 ;  /* 0x00055c0f01007387 */ /* 0x000fe20000100800 */
[----:B0-----:R-:W-:-:S03]  /*40f0*/  @P4 IMAD.MOV.U32 R8, RZ, RZ, R15 ;  /* 0x000000ffff084224 */ /* 0x001fc600078e000f */
[----:B------:R0:W-:Y:S01]  /*4100*/  STL [R1+0x518], R12 ;  /* 0x0005180c01007387 */ /* 0x0001e20000100800 */
[----:B------:R-:W-:Y:S01]  /*4110*/  @P4 IMAD.MOV.U32 R9, RZ, RZ, R16 ;  /* 0x000000ffff094224 */ /* 0x000fe200078e0010 */
[----:B------:R-:W-:-:S04]  /*4120*/  PLOP3.LUT P0, PT, PT, PT, UP1, 0x80, 0x8 ;  /* 0x000000000008781c */ /* 0x000fc80003f0f018 */
[----:B------:R1:W3:Y:S01]  /*4130*/  @P4 LDG.E.U8 R14, desc[UR22][R8.64] ;  /* 0x00000016080e4981 */ /* 0x0002e2000c1e1100 */
[----:B0-----:R-:W-:-:S04]  /*4140*/  LEA.HI R12, R49, 0x5e, RZ, 0x1a ;  /* 0x0000005e310c7811 */ /* 0x001fc800078fd0ff */
[C---:B------:R-:W-:Y:S01]  /*4150*/  ISETP.LT.AND P0, PT, R12.reuse, UR15, P0 ;  /* 0x0000000f0c007c0c */ /* 0x040fe20008701270 */
[----:B------:R-:W-:-:S05]  /*4160*/  IMAD R11, R12, UR12, RZ ;  /* 0x0000000c0c0b7c24 */ /* 0x000fca000f8e02ff */
[----:B------:R-:W-:-:S04]  /*4170*/  IADD3 R12, P6, PT, R11, R10, RZ ;  /* 0x0000000a0b0c7210 */ /* 0x000fc80007fde0ff */
[----:B------:R-:W-:-:S05]  /*4180*/  LEA.HI.X.SX32 R13, R11, R6, 0x1, P6 ;  /* 0x000000060b0d7211 */ /* 0x000fca00030f0eff */
[----:B------:R0:W4:Y:S01]  /*4190*/  @P0 LDG.E.U8 R17, desc[UR22][R12.64] ;  /* 0x000000160c110981 */ /* 0x000122000c1e1100 */
[----:B-1----:R-:W-:-:S03]  /*41a0*/  VIADD R8, R0, 0x2 ;  /* 0x0000000200087836 */ /* 0x002fc60000000000 */
[----:B------:R1:W-:Y:S01]  /*41b0*/  STL [R1+0x558], R16 ;  /* 0x0005581001007387 */ /* 0x0003e20000100800 */
[----:B------:R-:W-:Y:S02]  /*41c0*/  LEA.HI R15, R49, 0x6e, RZ, 0x1a ;  /* 0x0000006e310f7811 */ /* 0x000fe400078fd0ff */
[----:B------:R-:W-:Y:S02]  /*41d0*/  PLOP3.LUT P4, PT, PT, PT, UP1, 0x80, 0x8 ;  /* 0x000000000008781c */ /* 0x000fe40003f8f018 */
[----:B------:R-:W-:Y:S02]  /*41e0*/  ISETP.GE.AND P1, PT, R8, RZ, PT ;  /* 0x000000ff0800720c */ /* 0x000fe40003f26270 */
[----:B------:R-:W-:Y:S02]  /*41f0*/  IABS R9, R8 ;  /* 0x0000000800097213 */ /* 0x000fe40000000000 */
[C---:B------:R-:W-:Y:S01]  /*4200*/  ISETP.LT.AND P4, PT, R15.reuse, UR15, P4 ;  /* 0x0000000f0f007c0c */ /* 0x040fe2000a781270 */
[----:B-1----:R-:W-:Y:S01]  /*4210*/  IMAD R16, R15, UR12, RZ ;  /* 0x0000000c0f107c24 */ /* 0x002fe2000f8e02ff */
[----:B------:R-:W-:Y:S01]  /*4220*/  ISETP.GT.U32.AND P0, PT, R4, R3, PT ;  /* 0x000000030400720c */ /* 0x000fe20003f04070 */
[----:B------:R-:W-:-:S04]  /*4230*/  IMAD.HI.U32 R11, R5, R9, RZ ;  /* 0x00000009050b7227 */ /* 0x000fc800078e00ff */
[----:B------:R-:W-:-:S04]  /*4240*/  IMAD.MOV R11, RZ, RZ, -R11 ;  /* 0x000000ffff0b7224 */ /* 0x000fc800078e0a0b */
[----:B------:R-:W-:-:S04]  /*4250*/  IMAD R9, R4, R11, R9 ;  /* 0x0000000b04097224 */ /* 0x000fc800078e0209 */
[----:B------:R-:W-:Y:S01]  /*4260*/  @!P0 IMAD.IADD R3, R3, 0x1, -R4 ;  /* 0x0000000103038824 */ /* 0x000fe200078e0a04 */
[----:B------:R-:W-:Y:S01]  /*4270*/  PRMT R19, RZ, 0x7610, R19 ;  /* 0x00007610ff137816 */ /* 0x000fe20000000013 */
[----:B---3--:R1:W-:Y:S02]  /*4280*/  STL [R1+0x234], R14 ;  /* 0x0002340e01007387 */ /* 0x0083e40000100800 */
[----:B-1----:R-:W-:-:S05]  /*4290*/  VIADD R14, R0, 0x3 ;  /* 0x00000003000e7836 */ /* 0x002fca0000000000 */
[----:B------:R-:W-:Y:S01]  /*42a0*/  IABS R8, R14 ;  /* 0x0000000e00087213 */ /* 0x000fe20000000000 */
[----:B------:R0:W-:Y:S04]  /*42b0*/  STL [R1+0x5a4], R12 ;  /* 0x0005a40c01007387 */ /* 0x0001e80000100800 */
[----:B------:R-:W-:Y:S01]  /*42c0*/  IMAD.HI.U32 R15, R5, R8, RZ ;  /* 0x00000008050f7227 */ /* 0x000fe200078e00ff */
[----:B------:R-:W-:Y:S04]  /*42d0*/  STL [R1+0x5a0], R13 ;  /* 0x0005a00d01007387 */ /* 0x000fe80000100800 */
[----:B--2---:R-:W-:Y:S01]  /*42e0*/  STL [R1+0x230], R18 ;  /* 0x0002301201007387 */ /* 0x004fe20000100800 */
[----:B0-----:R-:W-:-:S03]  /*42f0*/  IMAD.MOV R12, RZ, RZ, -R15 ;  /* 0x000000ffff0c7224 */ /* 0x001fc600078e0a0f */
[----:B----4-:R0:W-:Y:S01]  /*4300*/  STL [R1+0x22c], R17 ;  /* 0x00022c1101007387 */ /* 0x0101e20000100800 */
[----:B------:R-:W-:Y:S01]  /*4310*/  PRMT R15, RZ, 0x7610, R15 ;  /* 0x00007610ff0f7816 */ /* 0x000fe2000000000f */
[----:B------:R-:W-:Y:S01]  /*4320*/  IMAD R8, R4, R12, R8 ;  /* 0x0000000c04087224 */ /* 0x000fe200078e0208 */
[----:B0-----:R-:W-:-:S04]  /*4330*/  IADD3 R17, P6, PT, R16, R10, RZ ;  /* 0x0000000a10117210 */ /* 0x001fc80007fde0ff */
[----:B------:R-:W-:Y:S01]  /*4340*/  LEA.HI.X.SX32 R13, R16, R6, 0x1, P6 ;  /* 0x00000006100d7211 */ /* 0x000fe200030f0eff */
[----:B------:R-:W-:-:S05]  /*4350*/  @P4 IMAD.MOV.U32 R12, RZ, RZ, R17 ;  /* 0x000000ffff0c4224 */ /* 0x000fca00078e0011 */
[----:B------:R0:W2:Y:S01]  /*4360*/  @P4 LDG.E.U8 R15, desc[UR22][R12.64] ;  /* 0x000000160c0f4981 */ /* 0x0000a2000c1e1100 */
[----:B------:R-:W-:-:S05]  /*4370*/  LEA.HI R18, R49, 0x7e, RZ, 0x1a ;  /* 0x0000007e31127811 */ /* 0x000fca00078fd0ff */
[----:B------:R-:W-:Y:S01]  /*4380*/  IMAD R11, R18, UR12, RZ ;  /* 0x0000000c120b7c24 */ /* 0x000fe2000f8e02ff */
[----:B------:R1:W-:Y:S04]  /*4390*/  STL [R1+0x5b0], R17 ;  /* 0x0005b01101007387 */ /* 0x0003e80000100800 */
[----:B------:R-:W-:-:S04]  /*43a0*/  IADD3 R16, P0, PT, R11, R10, RZ ;  /* 0x0000000a0b107210 */ /* 0x000fc80007f1e0ff */
[----:B-1----:R-:W-:Y:S02]  /*43b0*/  LEA.HI.X.SX32 R17, R11, R6, 0x1, P0 ;  /* 0x000000060b117211 */ /* 0x002fe400000f0eff */
[----:B------:R-:W-:-:S04]  /*43c0*/  PLOP3.LUT P0, PT, PT, PT, UP1, 0x80, 0x8 ;  /* 0x000000000008781c */ /* 0x000fc80003f0f018 */
[----:B------:R-:W-:-:S13]  /*43d0*/  ISETP.LT.AND P0, PT, R18, UR15, P0 ;  /* 0x0000000f12007c0c */ /* 0x000fda0008701270 */
[----:B------:R1:W3:Y:S01]  /*43e0*/  @P0 LDG.E.U8 R19, desc[UR22][R16.64] ;  /* 0x0000001610130981 */ /* 0x0002e2000c1e1100 */
[----:B------:R-:W-:Y:S01]  /*43f0*/  ISETP.GT.U32.AND P4, PT, R4, R2, PT ;  /* 0x000000020400720c */ /* 0x000fe20003f84070 */
[----:B0-----:R-:W-:Y:S01]  /*4400*/  VIADD R12, R0, 0x4 ;  /* 0x00000004000c7836 */ /* 0x001fe20000000000 */
[----:B------:R-:W-:Y:S01]  /*4410*/  ISETP.GT.U32.AND P6, PT, R4, R9, PT ;  /* 0x000000090400720c */ /* 0x000fe20003fc4070 */
[----:B------:R0:W-:Y:S03]  /*4420*/  STL [R1+0x5ac], R13 ;  /* 0x0005ac0d01007387 */ /* 0x0001e60000100800 */
[----:B------:R-:W-:Y:S01]  /*4430*/  IABS R10, R12 ;  /* 0x0000000c000a7213 */ /* 0x000fe20000000000 */
[----:B------:R-:W-:-:S06]  /*4440*/  IMAD.MOV.U32 R74, RZ, RZ, R3 ;  /* 0x000000ffff4a7224 */ /* 0x000fcc00078e0003 */
[----:B------:R-:W-:Y:S02]  /*4450*/  @!P4 IMAD.IADD R2, R2, 0x1, -R4 ;  /* 0x000000010202c824 */ /* 0x000fe400078e0a04 */
[----:B0-----:R-:W-:Y:S02]  /*4460*/  VIADD R13, R0, 0x5 ;  /* 0x00000005000d7836 */ /* 0x001fe40000000000 */
[----:B------:R-:W-:Y:S01]  /*4470*/  IMAD.MOV.U32 R6, RZ, RZ, R10 ;  /* 0x000000ffff067224 */ /* 0x000fe200078e000a */
[----:B------:R-:W-:Y:S01]  /*4480*/  ISETP.GT.U32.AND P4, PT, R4, R2, PT ;  /* 0x000000020400720c */ /* 0x000fe20003f84070 */
[----:B------:R-:W-:Y:S01]  /*4490*/  @!P6 IMAD.IADD R9, R9, 0x1, -R4 ;  /* 0x000000010909e824 */ /* 0x000fe200078e0a04 */
[----:B------:R-:W-:Y:S01]  /*44a0*/  IABS R11, R13 ;  /* 0x0000000d000b7213 */ /* 0x000fe20000000000 */
[----:B------:R-:W-:-:S04]  /*44b0*/  IMAD.HI.U32 R10, R5, R6, RZ ;  /* 0x00000006050a7227 */ /* 0x000fc800078e00ff */
[----:B------:R-:W-:Y:S01]  /*44c0*/  @!P3 IMAD.MOV R74, RZ, RZ, -R74 ;  /* 0x000000ffff4ab224 */ /* 0x000fe200078e0a4a */
[C---:B------:R-:W-:Y:S01]  /*44d0*/  ISETP.GT.U32.AND P3, PT, R4.reuse, R8, PT ;  /* 0x000000080400720c */ /* 0x040fe20003f64070 */
[----:B------:R-:W-:Y:S01]  /*44e0*/  IMAD.MOV R10, RZ, RZ, -R10 ;  /* 0x000000ffff0a7224 */ /* 0x000fe200078e0a0a */
[C---:B------:R-:W-:Y:S01]  /*44f0*/  ISETP.GT.U32.AND P6, PT, R4.reuse, R9, PT ;  /* 0x000000090400720c */ /* 0x040fe20003fc4070 */
[----:B------:R-:W-:Y:S01]  /*4500*/  IMAD.HI.U32 R18, R5, R11, RZ ;  /* 0x0000000b05127227 */ /* 0x000fe200078e00ff */
[----:B------:R1:W-:Y:S03]  /*4510*/  STL [R1+0x570], R16 ;  /* 0x0005701001007387 */ /* 0x0003e60000100800 */
[----:B------:R-:W-:Y:S02]  /*4520*/  IMAD R3, R4, R10, R6 ;  /* 0x0000000a04037224 */ /* 0x000fe400078e0206 */
[----:B------:R-:W-:-:S02]  /*4530*/  IMAD.MOV R6, RZ, RZ, -R18 ;  /* 0x000000ffff067224 */ /* 0x000fc400078e0a12 */
[----:B------:R-:W-:Y:S01]  /*4540*/  @!P4 IMAD.IADD R2, R2, 0x1, -R4 ;  /* 0x000000010202c824 */ /* 0x000fe200078e0a04 */
[----:B------:R-:W-:Y:S01]  /*4550*/  STL [R1+0x56c], R17 ;  /* 0x00056c1101007387 */ /* 0x000fe20000100800 */
[----:B------:R-:W-:Y:S02]  /*4560*/  IMAD R6, R4, R6, R11 ;  /* 0x0000000604067224 */ /* 0x000fe400078e020b */
[----:B------:R-:W-:Y:S02]  /*4570*/  IMAD.MOV.U32 R86, RZ, RZ, R2 ;  /* 0x000000ffff567224 */ /* 0x000fe400078e0002 */
[----:B------:R-:W-:Y:S02]  /*4580*/  @!P3 IMAD.IADD R8, R8, 0x1, -R4 ;  /* 0x000000010808b824 */ /* 0x000fe400078e0a04 */
[----:B------:R-:W-:Y:S01]  /*4590*/  @!P5 IMAD.MOV R86, RZ, RZ, -R86 ;  /* 0x000000ffff56d224 */ /* 0x000fe200078e0a56 */
[C---:B------:R-:W-:Y:S01]  /*45a0*/  ISETP.GT.U32.AND P5, PT, R4.reuse, R6, PT ;  /* 0x000000060400720c */ /* 0x040fe20003fa4070 */
[----:B------:R-:W-:Y:S01]  /*45b0*/  @!P6 IMAD.IADD R9, R9, 0x1, -R4 ;  /* 0x000000010909e824 */ /* 0x000fe200078e0a04 */
[----:B------:R-:W-:-:S02]  /*45c0*/  ISETP.GT.U32.AND P6, PT, R4, R3, PT ;  /* 0x000000030400720c */ /* 0x000fc40003fc4070 */
[----:B------:R-:W-:Y:S02]  /*45d0*/  ISETP.GT.U32.AND P3, PT, R4, R8, PT ;  /* 0x000000080400720c */ /* 0x000fe40003f64070 */
[----:B------:R-:W-:Y:S01]  /*45e0*/  ISETP.GE.AND P4, PT, R12, RZ, PT ;  /* 0x000000ff0c00720c */ /* 0x000fe20003f86270 */
[----:B------:R-:W-:Y:S02]  /*45f0*/  VIADD R12, R0, 0x7 ;  /* 0x00000007000c7836 */ /* 0x000fe40000000000 */
[----:B------:R-:W-:-:S03]  /*4600*/  IMAD.MOV.U32 R28, RZ, RZ, R9 ;  /* 0x000000ffff1c7224 */ /* 0x000fc600078e0009 */
[----:B------:R-:W-:Y:S01]  /*4610*/  IABS R9, R12 ;  /* 0x0000000c00097213 */ /* 0x000fe20000000000 */
[--C-:B------:R-:W-:Y:S02]  /*4620*/  @!P5 IMAD.IADD R6, R6, 0x1, -R4.reuse ;  /* 0x000000010606d824 */ /* 0x100fe400078e0a04 */
[--C-:B------:R-:W-:Y:S02]  /*4630*/  @!P6 IMAD.IADD R3, R3, 0x1, -R4.reuse ;  /* 0x000000010303e824 */ /* 0x100fe400078e0a04 */
[----:B------:R-:W-:Y:S01]  /*4640*/  @!P3 IMAD.IADD R8, R8, 0x1, -R4 ;  /* 0x000000010808b824 */ /* 0x000fe200078e0a04 */
[C---:B------:R-:W-:Y:S02]  /*4650*/  ISETP.GT.U32.AND P5, PT, R4.reuse, R6, PT ;  /* 0x000000060400720c */ /* 0x040fe40003fa4070 */
[----:B------:R-:W-:Y:S01]  /*4660*/  ISETP.GT.U32.AND P6, PT, R4, R3, PT ;  /* 0x000000030400720c */ /* 0x000fe20003fc4070 */
[----:B------:R-:W-:Y:S02]  /*4670*/  IMAD.MOV.U32 R31, RZ, RZ, R8 ;  /* 0x000000ffff1f7224 */ /* 0x000fe400078e0008 */
[----:B------:R-:W-:Y:S01]  /*4680*/  VIADD R11, R0, 0x8 ;  /* 0x00000008000b7836 */ /* 0x000fe20000000000 */
[----:B------:R-:W-:-:S07]  /*4690*/  ISETP.GE.AND P0, PT, R14, RZ, PT ;  /* 0x000000ff0e00720c */ /* 0x000fce0003f06270 */
[--C-:B------:R-:W-:Y:S02]  /*46a0*/  @!P5 IMAD.IADD R6, R6, 0x1, -R4.reuse ;  /* 0x000000010606d824 */ /* 0x100fe400078e0a04 */
[----:B------:R-:W-:Y:S01]  /*46b0*/  @!P6 IMAD.IADD R3, R3, 0x1, -R4 ;  /* 0x000000010303e824 */ /* 0x000fe200078e0a04 */
[----:B------:R-:W-:-:S03]  /*46c0*/  ISETP.GE.AND P6, PT, R12, RZ, PT ;  /* 0x000000ff0c00720c */ /* 0x000fc60003fc6270 */
[----:B------:R-:W-:-:S04]  /*46d0*/  IMAD.MOV.U32 R27, RZ, RZ, R3 ;  /* 0x000000ffff1b7224 */ /* 0x000fc800078e0003 */
[----:B------:R-:W-:Y:S01]  /*46e0*/  @!P4 IMAD.MOV R27, RZ, RZ, -R27 ;  /* 0x000000ffff1bc224 */ /* 0x000fe200078e0a1b */
[----:B------:R-:W-:Y:S01]  /*46f0*/  ISETP.GE.AND P4, PT, R11, RZ, PT ;  /* 0x000000ff0b00720c */ /* 0x000fe20003f86270 */
[----:B------:R-:W-:Y:S01]  /*4700*/  @!P1 IMAD.MOV R28, RZ, RZ, -R28 ;  /* 0x000000ffff1c9224 */ /* 0x000fe200078e0a1c */
[----:B------:R-:W-:Y:S01]  /*4710*/  ISETP.GE.AND P1, PT, R13, RZ, PT ;  /* 0x000000ff0d00720c */ /* 0x000fe20003f26270 */
[----:B------:R-:W-:Y:S02]  /*4720*/  IMAD.MOV.U32 R26, RZ, RZ, R6 ;  /* 0x000000ffff1a7224 */ /* 0x000fe400078e0006 */
[----:B------:R-:W-:-:S10]  /*4730*/  @!P0 IMAD.MOV R31, RZ, RZ, -R31 ;  /* 0x000000ffff1f8224 */ /* 0x000fd400078e0a1f */
[----:B------:R-:W-:Y:S02]  /*4740*/  @!P1 IMAD.MOV R26, RZ, RZ, -R26 ;  /* 0x000000ffff1a9224 */ /* 0x000fe400078e0a1a */
[----:B-1----:R-:W-:-:S05]  /*4750*/  VIADD R16, R0, 0xc ;  /* 0x0000000c00107836 */ /* 0x002fca0000000000 */
[----:B------:R-:W-:Y:S01]  /*4760*/  IABS R13, R16 ;  /* 0x00000010000d7213 */ /* 0x000fe20000000000 */
[----:B--2---:R0:W-:Y:S02]  /*4770*/  STL [R1+0x228], R15 ;  /* 0x0002280f01007387 */ /* 0x0041e40000100800 */
[----:B0-----:R-:W-:-:S05]  /*4780*/  VIADD R15, R0, 0x6 ;  /* 0x00000006000f7836 */ /* 0x001fca0000000000 */
[----:B------:R-:W-:-:S05]  /*4790*/  IABS R10, R15 ;  /* 0x0000000f000a7213 */ /* 0x000fca0000000000 */
[----:B------:R-:W-:-:S04]  /*47a0*/  IMAD.HI.U32 R2, R5, R10, RZ ;  /* 0x0000000a05027227 */ /* 0x000fc800078e00ff */
[----:B------:R-:W-:-:S04]  /*47b0*/  IMAD.MOV R2, RZ, RZ, -R2 ;  /* 0x000000ffff027224 */ /* 0x000fc800078e0a02 */
[----:B------:R-:W-:Y:S02]  /*47c0*/  IMAD R2, R4, R2, R10 ;  /* 0x0000000204027224 */ /* 0x000fe400078e020a */
[----:B------:R-:W-:-:S03]  /*47d0*/  IMAD.MOV.U32 R10, RZ, RZ, R9 ;  /* 0x000000ffff0a7224 */ /* 0x000fc600078e0009 */
[----:B------:R-:W-:Y:S01]  /*47e0*/  ISETP.GT.U32.AND P3, PT, R4, R2, PT ;  /* 0x000000020400720c */ /* 0x000fe20003f64070 */
[----:B------:R-:W-:-:S04]  /*47f0*/  IMAD.HI.U32 R8, R5, R10, RZ ;  /* 0x0000000a05087227 */ /* 0x000fc800078e00ff */
[----:B------:R-:W-:-:S04]  /*4800*/  IMAD.MOV R8, RZ, RZ, -R8 ;  /* 0x000000ffff087224 */ /* 0x000fc800078e0a08 */
[----:B------:R-:W-:Y:S01]  /*4810*/  IMAD R8, R4, R8, R10 ;  /* 0x0000000804087224 */ /* 0x000fe200078e020a */
[----:B------:R-:W-:-:S03]  /*4820*/  IABS R9, R11 ;  /* 0x0000000b00097213 */ /* 0x000fc60000000000 */
[----:B------:R-:W-:Y:S01]  /*4830*/  @!P3 IMAD.IADD R2, R2, 0x1, -R4 ;  /* 0x000000010202b824 */ /* 0x000fe200078e0a04 */
[----:B------:R-:W-:Y:S01]  /*4840*/  ISETP.GT.U32.AND P5, PT, R4, R8, PT ;  /* 0x000000080400720c */ /* 0x000fe20003fa4070 */
[----:B------:R-:W-:-:S03]  /*4850*/  IMAD.HI.U32 R12, R5, R9, RZ ;  /* 0x00000009050c7227 */ /* 0x000fc600078e00ff */
[----:B------:R-:W-:Y:S01]  /*4860*/  ISETP.GT.U32.AND P3, PT, R4, R2, PT ;  /* 0x000000020400720c */ /* 0x000fe20003f64070 */
[----:B------:R-:W-:Y:S02]  /*4870*/  VIADD R10, R0, 0x9 ;  /* 0x00000009000a7836 */ /* 0x000fe40000000000 */
[----:B------:R-:W-:-:S03]  /*4880*/  IMAD.MOV R3, RZ, RZ, -R12 ;  /* 0x000000ffff037224 */ /* 0x000fc600078e0a0c */
[----:B------:R-:W-:Y:S01]  /*4890*/  IABS R11, R10 ;  /* 0x0000000a000b7213 */ /* 0x000fe20000000000 */
[----:B------:R-:W-:Y:S02]  /*48a0*/  IMAD R6, R4, R3, R9 ;  /* 0x0000000304067224 */ /* 0x000fe400078e0209 */
[--C-:B------:R-:W-:Y:S01]  /*48b0*/  @!P5 IMAD.IADD R8, R8, 0x1, -R4.reuse ;  /* 0x000000010808d824 */ /* 0x100fe200078e0a04 */
[----:B------:R-:W-:Y:S01]  /*48c0*/  ISETP.GE.AND P0, PT, R15, RZ, PT ;  /* 0x000000ff0f00720c */ /* 0x000fe20003f06270 */
[----:B------:R-:W-:Y:S02]  /*48d0*/  IMAD.MOV.U32 R9, RZ, RZ, R11 ;  /* 0x000000ffff097224 */ /* 0x000fe400078e000b */
[----:B------:R-:W-:Y:S01]  /*48e0*/  @!P3 IMAD.IADD R2, R2, 0x1, -R4 ;  /* 0x000000010202b824 */ /* 0x000fe200078e0a04 */
[C---:B------:R-:W-:Y:S01]  /*48f0*/  ISETP.GT.U32.AND P3, PT, R4.reuse, R6, PT ;  /* 0x000000060400720c */ /* 0x040fe20003f64070 */
[----:B------:R-:W-:Y:S01]  /*4900*/  IMAD.HI.U32 R12, R5, R9, RZ ;  /* 0x00000009050c7227 */ /* 0x000fe200078e00ff */
[----:B------:R-:W-:-:S03]  /*4910*/  ISETP.GT.U32.AND P5, PT, R4, R8, PT ;  /* 0x000000080400720c */ /* 0x000fc60003fa4070 */
[----:B------:R-:W-:Y:S02]  /*4920*/  VIADD R3, R0, 0xa ;  /* 0x0000000a00037836 */ /* 0x000fe40000000000 */
[----:B------:R-:W-:Y:S02]  /*4930*/  IMAD.MOV.U32 R29, RZ, RZ, R2 ;  /* 0x000000ffff1d7224 */ /* 0x000fe400078e0002 */
[----:B------:R-:W-:Y:S01]  /*4940*/  IMAD.MOV R2, RZ, RZ, -R12 ;  /* 0x000000ffff027224 */ /* 0x000fe200078e0a0c */
[----:B------:R-:W-:Y:S01]  /*4950*/  ISETP.GE.AND P1, PT, R10, RZ, PT ;  /* 0x000000ff0a00720c */ /* 0x000fe20003f26270 */
[----:B------:R-:W-:Y:S01]  /*4960*/  VIADD R11, R0, 0xb ;  /* 0x0000000b000b7836 */ /* 0x000fe20000000000 */
[----:B------:R-:W-:Y:S01]  /*4970*/  IABS R10, R3 ;  /* 0x00000003000a7213 */ /* 0x000fe20000000000 */
[----:B------:R-:W-:Y:S02]  /*4980*/  IMAD R2, R4, R2, R9 ;  /* 0x0000000204027224 */ /* 0x000fe400078e0209 */
[----:B------:R-:W-:Y:S01]  /*4990*/  @!P0 IMAD.MOV R29, RZ, RZ, -R29 ;  /* 0x000000ffff1d8224 */ /* 0x000fe200078e0a1d */
[----:B------:R-:W-:Y:S01]  /*49a0*/  ISETP.GE.AND P0, PT, R3, RZ, PT ;  /* 0x000000ff0300720c */ /* 0x000fe20003f06270 */
[--C-:B------:R-:W-:Y:S01]  /*49b0*/  @!P3 IMAD.IADD R6, R6, 0x1, -R4.reuse ;  /* 0x000000010606b824 */ /* 0x100fe200078e0a04 */
[----:B------:R-:W-:Y:S01]  /*49c0*/  IABS R3, R11 ;  /* 0x0000000b00037213 */ /* 0x000fe20000000000 */
[----:B------:R-:W-:Y:S01]  /*49d0*/  @!P5 IMAD.IADD R8, R8, 0x1, -R4 ;  /* 0x000000010808d824 */ /* 0x000fe200078e0a04 */
[C---:B------:R-:W-:Y:S01]  /*49e0*/  ISETP.GT.U32.AND P5, PT, R4.reuse, R2, PT ;  /* 0x000000020400720c */ /* 0x040fe20003fa4070 */
[----:B------:R-:W-:Y:S01]  /*49f0*/  IMAD.HI.U32 R12, R5, R10, RZ ;  /* 0x0000000a050c7227 */ /* 0x000fe200078e00ff */
[----:B------:R-:W-:-:S03]  /*4a00*/  ISETP.GT.U32.AND P3, PT, R4, R6, PT ;  /* 0x000000060400720c */ /* 0x000fc60003f64070 */
[----:B------:R-:W-:Y:S02]  /*4a10*/  IMAD.MOV.U32 R9, RZ, RZ, R3 ;  /* 0x000000ffff097224 */ /* 0x000fe400078e0003 */
[----:B------:R-:W-:Y:S01]  /*4a20*/  IMAD.MOV R3, RZ, RZ, -R12 ;  /* 0x000000ffff037224 */ /* 0x000fe200078e0a0c */
[----:B---3--:R0:W-:Y:S03]  /*4a30*/  STL [R1+0x1ec], R19 ;  /* 0x0001ec1301007387 */ /* 0x0081e60000100800 */
[----:B------:R-:W-:Y:S02]  /*4a40*/  IMAD R3, R4, R3, R10 ;  /* 0x0000000304037224 */ /* 0x000fe400078e020a */
[----:B------:R-:W-:Y:S02]  /*4a50*/  @!P5 IMAD.IADD R2, R2, 0x1, -R4 ;  /* 0x000000010202d824 */ /* 0x000fe400078e0a04 */
[----:B0-----:R-:W-:-:S04]  /*4a60*/  IMAD.MOV.U32 R19, RZ, RZ, R8 ;  /* 0x000000ffff137224 */ /* 0x001fc800078e0008 */
[----:B------:R-:W-:Y:S01]  /*4a70*/  @!P6 IMAD.MOV R19, RZ, RZ, -R19 ;  /* 0x000000ffff13e224 */ /* 0x000fe200078e0a13 */
[C---:B------:R-:W-:Y:S01]  /*4a80*/  ISETP.GT.U32.AND P6, PT, R4.reuse, R3, PT ;  /* 0x000000030400720c */ /* 0x040fe20003fc4070 */
[----:B------:R-:W-:Y:S01]  /*4a90*/  IMAD.MOV.U32 R10, RZ, RZ, R13 ;  /* 0x000000ffff0a7224 */ /* 0x000fe200078e000d */
[----:B------:R-:W-:Y:S01]  /*4aa0*/  ISETP.GT.U32.AND P5, PT, R4, R2, PT ;  /* 0x000000020400720c */ /* 0x000fe20003fa4070 */
[----:B------:R-:W-:-:S04]  /*4ab0*/  IMAD.HI.U32 R14, R5, R9, RZ ;  /* 0x00000009050e7227 */ /* 0x000fc800078e00ff */
[----:B------:R-:W-:Y:S01]  /*4ac0*/  @!P3 IMAD.IADD R6, R6, 0x1, -R4 ;  /* 0x000000010606b824 */ /* 0x000fe200078e0a04 */
[----:B------:R-:W-:Y:S01]  /*4ad0*/  ISETP.GE.AND P3, PT, R11, RZ, PT ;  /* 0x000000ff0b00720c */ /* 0x000fe20003f66270 */
[----:B------:R-:W-:-:S04]  /*4ae0*/  IMAD.HI.U32 R11, R5, R10, RZ ;  /* 0x0000000a050b7227 */ /* 0x000fc800078e00ff */
[----:B------:R-:W-:Y:S02]  /*4af0*/  IMAD.MOV R8, RZ, RZ, -R14 ;  /* 0x000000ffff087224 */ /* 0x000fe400078e0a0e */
[----:B------:R-:W-:Y:S02]  /*4b00*/  VIADD R12, R0, 0xd ;  /* 0x0000000d000c7836 */ /* 0x000fe40000000000 */
[----:B------:R-:W-:Y:S02]  /*4b10*/  IMAD.MOV.U32 R67, RZ, RZ, R6 ;  /* 0x000000ffff437224 */ /* 0x000fe400078e0006 */
[----:B------:R-:W-:Y:S02]  /*4b20*/  IMAD.MOV R6, RZ, RZ, -R11 ;  /* 0x000000ffff067224 */ /* 0x000fe400078e0a0b */
[----:B------:R-:W-:Y:S01]  /*4b30*/  IMAD R9, R4, R8, R9 ;  /* 0x0000000804097224 */ /* 0x000fe200078e0209 */
[----:B------:R-:W-:Y:S01]  /*4b40*/  IABS R8, R12 ;  /* 0x0000000c00087213 */ /* 0x000fe20000000000 */
[----:B------:R-:W-:-:S02]  /*4b50*/  @!P6 IMAD.IADD R3, R3, 0x1, -R4 ;  /* 0x000000010303e824 */ /* 0x000fc400078e0a04 */
[C---:B------:R-:W-:Y:S02]  /*4b60*/  IMAD R6, R4.reuse, R6, R10 ;  /* 0x0000000604067224 */ /* 0x040fe400078e020a */
[----:B------:R-:W-:Y:S01]  /*4b70*/  @!P4 IMAD.MOV R67, RZ, RZ, -R67 ;  /* 0x000000ffff43c224 */ /* 0x000fe200078e0a43 */
[----:B------:R-:W-:Y:S01]  /*4b80*/  ISETP.GT.U32.AND P4, PT, R4, R9, PT ;  /* 0x000000090400720c */ /* 0x000fe20003f84070 */
[----:B------:R-:W-:Y:S01]  /*4b90*/  @!P5 IMAD.IADD R2, R2, 0x1, -R4 ;  /* 0x000000010202d824 */ /* 0x000fe200078e0a04 */
[C---:B------:R-:W-:Y:S01]  /*4ba0*/  ISETP.GT.U32.AND P6, PT, R4.reuse, R3, PT ;  /* 0x000000030400720c */ /* 0x040fe20003fc4070 */
[----:B------:R-:W-:Y:S01]  /*4bb0*/  IMAD.HI.U32 R13, R5, R8, RZ ;  /* 0x00000008050d7227 */ /* 0x000fe200078e00ff */
[----:B------:R-:W-:-:S03]  /*4bc0*/  ISETP.GT.U32.AND P5, PT, R4, R6, PT ;  /* 0x000000060400720c */ /* 0x000fc60003fa4070 */
[C---:B------:R-:W-:Y:S02]  /*4bd0*/  VIADD R14, R0.reuse, 0xf ;  /* 0x0000000f000e7836 */ /* 0x040fe40000000000 */
[----:B------:R-:W-:Y:S02]  /*4be0*/  VIADD R15, R0, 0xe ;  /* 0x0000000e000f7836 */ /* 0x000fe40000000000 */
[----:B------:R-:W-:Y:S01]  /*4bf0*/  IMAD.MOV R10, RZ, RZ, -R13 ;  /* 0x000000ffff0a7224 */ /* 0x000fe200078e0a0d */
[----:B------:R-:W-:Y:S02]  /*4c00*/  IABS R17, R14 ;  /* 0x0000000e00117213 */ /* 0x000fe40000000000 */
[----:B------:R-:W-:Y:S01]  /*4c10*/  IABS R11, R15 ;  /* 0x0000000f000b7213 */ /* 0x000fe20000000000 */
[----:B------:R-:W-:Y:S02]  /*4c20*/  IMAD R8, R4, R10, R8 ;  /* 0x0000000a04087224 */ /* 0x000fe400078e0208 */
[----:B------:R-:W-:-:S02]  /*4c30*/  @!P4 IMAD.IADD R9, R9, 0x1, -R4 ;  /* 0x000000010909c824 */ /* 0x000fc400078e0a04 */
[----:B------:R-:W-:Y:S01]  /*4c40*/  @!P6 IMAD.IADD R3, R3, 0x1, -R4 ;  /* 0x000000010303e824 */ /* 0x000fe200078e0a04 */
[----:B------:R-:W-:Y:S01]  /*4c50*/  ISETP.GT.U32.AND P6, PT, R4, R8, PT ;  /* 0x000000080400720c */ /* 0x000fe20003fc4070 */
[----:B------:R-:W-:Y:S02]  /*4c60*/  IMAD.MOV.U32 R10, RZ, RZ, R17 ;  /* 0x000000ffff0a7224 */ /* 0x000fe400078e0011 */
[----:B------:R-:W-:Y:S02]  /*4c70*/  IMAD.MOV.U32 R78, RZ, RZ, R2 ;  /* 0x000000ffff4e7224 */ /* 0x000fe400078e0002 */
[----:B------:R-:W-:Y:S02]  /*4c80*/  @!P5 IMAD.IADD R6, R6, 0x1, -R4 ;  /* 0x000000010606d824 */ /* 0x000fe400078e0a04 */
[----:B------:R-:W-:Y:S01]  /*4c90*/  IMAD.HI.U32 R17, R5, R11, RZ ;  /* 0x0000000b05117227 */ /* 0x000fe200078e00ff */
[----:B------:R-:W-:-:S03]  /*4ca0*/  ISETP.GT.U32.AND P4, PT, R4, R9, PT ;  /* 0x000000090400720c */ /* 0x000fc60003f84070 */
[----:B------:R-:W-:Y:S01]  /*4cb0*/  @!P1 IMAD.MOV R78, RZ, RZ, -R78 ;  /* 0x000000ffff4e9224 */ /* 0x000fe200078e0a4e */
[----:B------:R-:W-:Y:S01]  /*4cc0*/  ISETP.GT.U32.AND P1, PT, R4, R6, PT ;  /* 0x000000060400720c */ /* 0x000fe20003f24070 */
[----:B------:R-:W-:Y:S02]  /*4cd0*/  IMAD.MOV R2, RZ, RZ, -R17 ;  /* 0x000000ffff027224 */ /* 0x000fe400078e0a11 */
[----:B------:R-:W-:-:S04]  /*4ce0*/  IMAD.HI.U32 R17, R5, R10, RZ ;  /* 0x0000000a05117227 */ /* 0x000fc800078e00ff */
[----:B------:R-:W-:Y:S02]  /*4cf0*/  IMAD R2, R4, R2, R11 ;  /* 0x0000000204027224 */ /* 0x000fe400078e020b */
[----:B------:R-:W-:Y:S02]  /*4d00*/  IMAD.MOV R11, RZ, RZ, -R17 ;  /* 0x000000ffff0b7224 */ /* 0x000fe400078e0a11 */
[----:B------:R-:W-:Y:S02]  /*4d10*/  VIADD R13, R0, 0x10 ;  /* 0x00000010000d7836 */ /* 0x000fe40000000000 */
[----:B------:R-:W-:Y:S02]  /*4d20*/  IMAD.MOV.U32 R30, RZ, RZ, R3 ;  /* 0x000000ffff1e7224 */ /* 0x000fe400078e0003 */
[----:B------:R-:W-:Y:S02]  /*4d30*/  @!P6 IMAD.IADD R8, R8, 0x1, -R4 ;  /* 0x000000010808e824 */ /* 0x000fe400078e0a04 */
[----:B------:R-:W-:Y:S01]  /*4d40*/  IMAD R3, R4, R11, R10 ;  /* 0x0000000b04037224 */ /* 0x000fe200078e020a */
[----:B------:R-:W-:Y:S01]  /*4d50*/  ISETP.GE.AND P5, PT, R16, RZ, PT ;  /* 0x000000ff1000720c */ /* 0x000fe20003fa6270 */
[----:B------:R-:W-:Y:S01]  /*4d60*/  @!P4 IMAD.IADD R9, R9, 0x1, -R4 ;  /* 0x000000010909c824 */ /* 0x000fe200078e0a04 */
[----:B------:R-:W-:Y:S01]  /*4d70*/  ISETP.GT.U32.AND P4, PT, R4, R2, PT ;  /* 0x000000020400720c */ /* 0x000fe20003f84070 */
[----:B------:R-:W-:Y:S01]  /*4d80*/  @!P0 IMAD.MOV R30, RZ, RZ, -R30 ;  /* 0x000000ffff1e8224 */ /* 0x000fe200078e0a1e */
[----:B------:R-:W-:Y:S01]  /*4d90*/  IABS R16, R13 ;  /* 0x0000000d00107213 */ /* 0x000fe20000000000 */
[----:B------:R-:W-:Y:S01]  /*4da0*/  @!P1 IMAD.IADD R6, R6, 0x1, -R4 ;  /* 0x0000000106069824 */ /* 0x000fe200078e0a04 */
[----:B------:R-:W-:-:S02]  /*4db0*/  ISETP.GT.U32.AND P0, PT, R4, R8, PT ;  /* 0x000000080400720c */ /* 0x000fc40003f04070 */
[----:B------:R-:W-:Y:S01]  /*4dc0*/  ISETP.GT.U32.AND P1, PT, R4, R3, PT ;  /* 0x000000030400720c */ /* 0x000fe20003f24070 */
[----:B------:R-:W-:Y:S01]  /*4dd0*/  IMAD.MOV.U32 R10, RZ, RZ, R16 ;  /* 0x000000ffff0a7224 */ /* 0x000fe200078e0010 */
[----:B------:R-:W-:Y:S01]  /*4de0*/  ISETP.GE.AND P6, PT, R12, RZ, PT ;  /* 0x000000ff0c00720c */ /* 0x000fe20003fc6270 */
[----:B------:R-:W-:Y:S02]  /*4df0*/  IMAD.MOV.U32 R18, RZ, RZ, R9 ;  /* 0x000000ffff127224 */ /* 0x000fe400078e0009 */
[----:B------:R-:W-:-:S04]  /*4e00*/  IMAD.HI.U32 R9, R5, R10, RZ ;  /* 0x0000000a05097227 */ /* 0x000fc800078e00ff */
[----:B------:R-:W-:Y:S02]  /*4e10*/  VIADD R11, R0, 0x11 ;  /* 0x00000011000b7836 */ /* 0x000fe40000000000 */
[--C-:B------:R-:W-:Y:S02]  /*4e20*/  @!P4 IMAD.IADD R2, R2, 0x1, -R4.reuse ;  /* 0x000000010202c824 */ /* 0x100fe400078e0a04 */
[----:B------:R-:W-:Y:S02]  /*4e30*/  IMAD.MOV R9, RZ, RZ, -R9 ;  /* 0x000000ffff097224 */ /* 0x000fe400078e0a09 */
[--C-:B------:R-:W-:Y:S01]  /*4e40*/  @!P0 IMAD.IADD R8, R8, 0x1, -R4.reuse ;  /* 0x0000000108088824 */ /* 0x100fe200078e0a04 */
[----:B------:R-:W-:Y:S01]  /*4e50*/  IABS R12, R11 ;  /* 0x0000000b000c7213 */ /* 0x000fe20000000000 */
[----:B------:R-:W-:Y:S02]  /*4e60*/  @!P1 IMAD.IADD R3, R3, 0x1, -R4 ;  /* 0x0000000103039824 */ /* 0x000fe400078e0a04 */
[----:B------:R-:W-:Y:S01]  /*4e70*/  @!P3 IMAD.MOV R18, RZ, RZ, -R18 ;  /* 0x000000ffff12b224 */ /* 0x000fe200078e0a12 */
[C---:B------:R-:W-:Y:S01]  /*4e80*/  ISETP.GT.U32.AND P3, PT, R4.reuse, R2, PT ;  /* 0x000000020400720c */ /* 0x040fe20003f64070 */
[----:B------:R-:W-:-:S02]  /*4e90*/  IMAD R9, R4, R9, R10 ;  /* 0x0000000904097224 */ /* 0x000fc400078e020a */
[----:B------:R-:W-:Y:S01]  /*4ea0*/  IMAD.MOV.U32 R16, RZ, RZ, R8 ;  /* 0x000000ffff107224 */ /* 0x000fe200078e0008 */
[----:B------:R-:W-:Y:S01]  /*4eb0*/  ISETP.GT.U32.AND P1, PT, R4, R3, PT ;  /* 0x000000030400720c */ /* 0x000fe20003f24070 */
[----:B------:R-:W-:-:S04]  /*4ec0*/  IMAD.HI.U32 R10, R5, R12, RZ ;  /* 0x0000000c050a7227 */ /* 0x000fc800078e00ff */
[----:B------:R-:W-:Y:S01]  /*4ed0*/  @!P6 IMAD.MOV R16, RZ, RZ, -R16 ;  /* 0x000000ffff10e224 */ /* 0x000fe200078e0a10 */
[----:B------:R-:W-:Y:S01]  /*4ee0*/  ISETP.GT.U32.AND P6, PT, R4, R9, PT ;  /* 0x000000090400720c */ /* 0x000fe20003fc4070 */
[----:B------:R-:W-:Y:S01]  /*4ef0*/  @!P5 IMAD.MOV R6, RZ, RZ, -R6 ;  /* 0x000000ffff06d224 */ /* 0x000fe200078e0a06 */
[----:B------:R-:W-:Y:S01]  /*4f00*/  STL [R1+0x164], R19 ;  /* 0x0001641301007387 */ /* 0x000fe20000100800 */
[----:B------:R-:W-:Y:S01]  /*4f10*/  IMAD.MOV R10, RZ, RZ, -R10 ;  /* 0x000000ffff0a7224 */ /* 0x000fe200078e0a0a */
[----:B------:R-:W-:Y:S01]  /*4f20*/  ISETP.GE.AND P5, PT, R13, RZ, PT ;  /* 0x000000ff0d00720c */ /* 0x000fe20003fa6270 */
[----:B------:R-:W-:Y:S01]  /*4f30*/  VIADD R13, R0, 0x13 ;  /* 0x00000013000d7836 */ /* 0x000fe20000000000 */
[----:B------:R-:W-:Y:S01]  /*4f40*/  STL [R1+0x15c], R18 ;  /* 0x00015c1201007387 */ /* 0x000fe20000100800 */
[----:B------:R-:W-:Y:S01]  /*4f50*/  ISETP.GE.AND P4, PT, R15, RZ, PT ;  /* 0x000000ff0f00720c */ /* 0x000fe20003f86270 */
[----:B------:R-:W-:Y:S02]  /*4f60*/  IMAD R10, R4, R10, R12 ;  /* 0x0000000a040a7224 */ /* 0x000fe400078e020c */
[----:B------:R0:W-:Y:S01]  /*4f70*/  STL [R1+0x158], R6 ;  /* 0x0001580601007387 */ /* 0x0001e20000100800 */
[--C-:B------:R-:W-:Y:S01]  /*4f80*/  @!P3 IMAD.IADD R2, R2, 0x1, -R4.reuse ;  /* 0x000000010202b824 */ /* 0x100fe200078e0a04 */
[----:B------:R-:W-:Y:S01]  /*4f90*/  ISETP.GE.AND P3, PT, R11, RZ, PT ;  /* 0x000000ff0b00720c */ /* 0x000fe20003f66270 */
[--C-:B------:R-:W-:Y:S01]  /*4fa0*/  @!P1 IMAD.IADD R3, R3, 0x1, -R4.reuse ;  /* 0x0000000103039824 */ /* 0x100fe200078e0a04 */
[----:B------:R-:W-:Y:S01]  /*4fb0*/  IABS R11, R13 ;  /* 0x0000000d000b7213 */ /* 0x000fe20000000000 */
[----:B0-----:R-:W-:Y:S01]  /*4fc0*/  VIADD R6, R0, 0x12 ;  /* 0x0000001200067836 */ /* 0x001fe20000000000 */
[----:B------:R-:W-:Y:S01]  /*4fd0*/  ISETP.GT.U32.AND P1, PT, R4, R10, PT ;  /* 0x0000000a0400720c */ /* 0x000fe20003f24070 */
[----:B------:R0:W-:Y:S01]  /*4fe0*/  STL [R1+0x154], R16 ;  /* 0x0001541001007387 */ /* 0x0001e20000100800 */
[----:B------:R-:W-:-:S02]  /*4ff0*/  @!P6 IMAD.IADD R9, R9, 0x1, -R4 ;  /* 0x000000010909e824 */ /* 0x000fc400078e0a04 */
[----:B------:R-:W-:Y:S02]  /*5000*/  IABS R8, R6 ;  /* 0x0000000600087213 */ /* 0x000fe40000000000 */
[----:B------:R-:W-:Y:S01]  /*5010*/  ISETP.GE.AND P6, PT, R6, RZ, PT ;  /* 0x000000ff0600720c */ /* 0x000fe20003fc6270 */
[----:B------:R-:W-:Y:S01]  /*5020*/  IMAD.MOV.U32 R6, RZ, RZ, R11 ;  /* 0x000000ffff067224 */ /* 0x000fe200078e000b */
[----:B------:R-:W-:Y:S01]  /*5030*/  ISETP.GE.AND P0, PT, R14, RZ, PT ;  /* 0x000000ff0e00720c */ /* 0x000fe20003f06270 */
[----:B------:R-:W-:Y:S02]  /*5040*/  VIADD R17, R0, 0x15 ;  /* 0x0000001500117836 */ /* 0x000fe40000000000 */
[----:B0-----:R-:W-:Y:S02]  /*5050*/  IMAD.MOV.U32 R16, RZ, RZ, R2 ;  /* 0x000000ffff107224 */ /* 0x001fe400078e0002 */
[----:B------:R-:W-:Y:S01]  /*5060*/  IMAD.HI.U32 R11, R5, R8, RZ ;  /* 0x00000008050b7227 */ /* 0x000fe200078e00ff */
[----:B------:R-:W-:-:S03]  /*5070*/  IABS R15, R17 ;  /* 0x00000011000f7213 */ /* 0x000fc60000000000 */
[----:B------:R-:W-:Y:S02]  /*5080*/  VIADD R18, R0, 0x14 ;  /* 0x0000001400127836 */ /* 0x000fe40000000000 */
[----:B------:R-:W-:Y:S01]  /*5090*/  @!P4 IMAD.MOV R16, RZ, RZ, -R16 ;  /* 0x000000ffff10c224 */ /* 0x000fe200078e0a10 */
[----:B------:R-:W-:Y:S01]  /*50a0*/  ISETP.GT.U32.AND P4, PT, R4, R9, PT ;  /* 0x000000090400720c */ /* 0x000fe20003f84070 */
[----:B------:R-:W-:Y:S01]  /*50b0*/  IMAD.MOV R2, RZ, RZ, -R11 ;  /* 0x000000ffff027224 */ /* 0x000fe200078e0a0b */
[----:B------:R-:W-:Y:S01]  /*50c0*/  IABS R12, R18 ;  /* 0x00000012000c7213 */ /* 0x000fe20000000000 */
[----:B------:R-:W-:Y:S01]  /*50d0*/  IMAD.HI.U32 R14, R5, R6, RZ ;  /* 0x00000006050e7227 */ /* 0x000fe200078e00ff */
[----:B------:R0:W-:Y:S03]  /*50e0*/  STL [R1+0x150], R16 ;  /* 0x0001501001007387 */ /* 0x0001e60000100800 */
[----:B------:R-:W-:-:S02]  /*50f0*/  @!P1 IMAD.IADD R10, R10, 0x1, -R4 ;  /* 0x000000010a0a9824 */ /* 0x000fc400078e0a04 */
[C---:B------:R-:W-:Y:S02]  /*5100*/  IMAD R2, R4.reuse, R2, R8 ;  /* 0x0000000204027224 */ /* 0x040fe400078e0208 */
[----:B------:R-:W-:Y:S02]  /*5110*/  IMAD.MOV.U32 R11, RZ, RZ, R15 ;  /* 0x000000ffff0b7224 */ /* 0x000fe400078e000f */
[----:B0-----:R-:W-:Y:S02]  /*5120*/  IMAD.MOV.U32 R16, RZ, RZ, R3 ;  /* 0x000000ffff107224 */ /* 0x001fe400078e0003 */
[----:B------:R-:W-:Y:S01]  /*5130*/  IMAD.MOV R15, RZ, RZ, -R14 ;  /* 0x000000ffff0f7224 */ /* 0x000fe200078e0a0e */
[----:B------:R-:W-:Y:S01]  /*5140*/  ISETP.GT.U32.AND P1, PT, R4, R10, PT ;  /* 0x0000000a0400720c */ /* 0x000fe20003f24070 */
[----:B------:R-:W-:-:S04]  /*5150*/  IMAD.HI.U32 R8, R5, R12, RZ ;  /* 0x0000000c05087227 */ /* 0x000fc800078e00ff */
[----:B------:R-:W-:Y:S01]  /*5160*/  @!P0 IMAD.MOV R16, RZ, RZ, -R16 ;  /* 0x000000ffff108224 */ /* 0x000fe200078e0a10 */
[C---:B------:R-:W-:Y:S01]  /*5170*/  ISETP.GT.U32.AND P0, PT, R4.reuse, R2, PT ;  /* 0x000000020400720c */ /* 0x040fe20003f04070 */
[C---:B------:R-:W-:Y:S02]  /*5180*/  IMAD R3, R4.reuse, R15, R6 ;  /* 0x0000000f04037224 */ /* 0x040fe400078e0206 */
[----:B------:R-:W-:Y:S02]  /*5190*/  IMAD.MOV R6, RZ, RZ, -R8 ;  /* 0x000000ffff067224 */ /* 0x000fe400078e0a08 */
[----:B------:R-:W-:Y:S02]  /*51a0*/  @!P4 IMAD.IADD R9, R9, 0x1, -R4 ;  /* 0x000000010909c824 */ /* 0x000fe400078e0a04 */
[----:B------:R-:W-:Y:S02]  /*51b0*/  IMAD R6, R4, R6, R12 ;  /* 0x0000000604067224 */ /* 0x000fe400078e020c */
[----:B------:R-:W-:-:S02]  /*51c0*/  IMAD.MOV.U32 R64, RZ, RZ, R9 ;  /* 0x000000ffff407224 */ /* 0x000fc400078e0009 */
[----:B------:R-:W-:Y:S01]  /*51d0*/  IMAD.HI.U32 R14, R5, R11, RZ ;  /* 0x0000000b050e7227 */ /* 0x000fe200078e00ff */
[----:B------:R-:W-:-:S03]  /*51e0*/  ISETP.GT.U32.AND P4, PT, R4, R3, PT ;  /* 0x000000030400720c */ /* 0x000fc60003f84070 */
[----:B------:R-:W-:Y:S01]  /*51f0*/  @!P5 IMAD.MOV R64, RZ, RZ, -R64 ;  /* 0x000000ffff40d224 */ /* 0x000fe200078e0a40 */
[----:B------:R-:W-:Y:S01]  /*5200*/  ISETP.GT.U32.AND P5, PT, R4, R6, PT ;  /* 0x000000060400720c */ /* 0x000fe20003fa4070 */
[----:B------:R-:W-:Y:S02]  /*5210*/  IMAD.MOV R8, RZ, RZ, -R14 ;  /* 0x000000ffff087224 */ /* 0x000fe400078e0a0e */
[--C-:B------:R-:W-:Y:S02]  /*5220*/  @!P1 IMAD.IADD R10, R10, 0x1, -R4.reuse ;  /* 0x000000010a0a9824 */ /* 0x100fe400078e0a04 */
[----:B------:R-:W-:Y:S02]  /*5230*/  @!P0 IMAD.IADD R2, R2, 0x1, -R4 ;  /* 0x0000000102028824 */ /* 0x000fe400078e0a04 */
[C---:B------:R-:W-:Y:S02]  /*5240*/  IMAD R8, R4.reuse, R8, R11 ;  /* 0x0000000804087224 */ /* 0x040fe400078e020b */
[----:B------:R-:W-:Y:S01]  /*5250*/  IMAD.MOV.U32 R73, RZ, RZ, R10 ;  /* 0x000000ffff497224 */ /* 0x000fe200078e000a */
[----:B------:R-:W-:Y:S01]  /*5260*/  ISETP.GT.U32.AND P0, PT, R4, R2, PT ;  /* 0x000000020400720c */ /* 0x000fe20003f04070 */
[----:B------:R-:W-:-:S02]  /*5270*/  VIADD R14, R0, 0x17 ;  /* 0x00000017000e7836 */ /* 0x000fc40000000000 */
[----:B------:R-:W-:Y:S01]  /*5280*/  @!P3 IMAD.MOV R73, RZ, RZ, -R73 ;  /* 0x000000ffff49b224 */ /* 0x000fe200078e0a49 */
[----:B------:R-:W-:Y:S01]  /*5290*/  ISETP.GT.U32.AND P3, PT, R4, R8, PT ;  /* 0x000000080400720c */ /* 0x000fe20003f64070 */
[----:B------:R-:W-:Y:S01]  /*52a0*/  VIADD R15, R0, 0x16 ;  /* 0x00000016000f7836 */ /* 0x000fe20000000000 */
[----:B------:R-:W-:Y:S01]  /*52b0*/  IABS R12, R14 ;  /* 0x0000000e000c7213 */ /* 0x000fe20000000000 */
[--C-:B------:R-:W-:Y:S02]  /*52c0*/  @!P5 IMAD.IADD R6, R6, 0x1, -R4.reuse ;  /* 0x000000010606d824 */ /* 0x100fe400078e0a04 */
[--C-:B------:R-:W-:Y:S01]  /*52d0*/  @!P4 IMAD.IADD R3, R3, 0x1, -R4.reuse ;  /* 0x000000010303c824 */ /* 0x100fe200078e0a04 */
[----:B------:R-:W-:Y:S01]  /*52e0*/  IABS R11, R15 ;  /* 0x0000000f000b7213 */ /* 0x000fe20000000000 */
[----:B------:R-:W-:Y:S01]  /*52f0*/  IMAD.HI.U32 R10, R5, R12, RZ ;  /* 0x0000000c050a7227 */ /* 0x000fe200078e00ff */
[C---:B------:R-:W-:Y:S02]  /*5300*/  ISETP.GT.U32.AND P5, PT, R4.reuse, R6, PT ;  /* 0x000000060400720c */ /* 0x040fe40003fa4070 */
[----:B------:R-:W-:Y:S01]  /*5310*/  ISETP.GT.U32.AND P4, PT, R4, R3, PT ;  /* 0x000000030400720c */ /* 0x000fe20003f84070 */
[----:B------:R-:W-:-:S02]  /*5320*/  @!P0 IMAD.IADD R2, R2, 0x1, -R4 ;  /* 0x0000000102028824 */ /* 0x000fc400078e0a04 */
[----:B------:R-:W-:Y:S01]  /*5330*/  IMAD.HI.U32 R9, R5, R11, RZ ;  /* 0x0000000b05097227 */ /* 0x000fe200078e00ff */
[----:B------:R0:W-:Y:S03]  /*5340*/  STL [R1+0x138], R16 ;  /* 0x0001381001007387 */ /* 0x0001e60000100800 */
[----:B------:R-:W-:Y:S02]  /*5350*/  IMAD.MOV R10, RZ, RZ, -R10 ;  /* 0x000000ffff0a7224 */ /* 0x000fe400078e0a0a */
[----:B------:R-:W-:Y:S02]  /*5360*/  @!P3 IMAD.IADD R8, R8, 0x1, -R4 ;  /* 0x000000010808b824 */ /* 0x000fe400078e0a04 */
[----:B------:R-:W-:Y:S02]  /*5370*/  IMAD.MOV.U32 R20, RZ, RZ, R2 ;  /* 0x000000ffff147224 */ /* 0x000fe400078e0002 */
[----:B------:R-:W-:-:S02]  /*5380*/  IMAD.MOV R9, RZ, RZ, -R9 ;  /* 0x000000ffff097224 */ /* 0x000fc400078e0a09 */
[----:B0-----:R-:W-:Y:S02]  /*5390*/  VIADD R16, R0, 0x18 ;  /* 0x0000001800107836 */ /* 0x001fe40000000000 */
[C---:B------:R-:W-:Y:S02]  /*53a0*/  IMAD R10, R4.reuse, R10, R12 ;  /* 0x0000000a040a7224 */ /* 0x040fe400078e020c */
[----:B------:R-:W-:Y:S01]  /*53b0*/  @!P6 IMAD.MOV R20, RZ, RZ, -R20 ;  /* 0x000000ffff14e224 */ /* 0x000fe200078e0a14 */
[C---:B------:R-:W-:Y:S01]  /*53c0*/  ISETP.GT.U32.AND P6, PT, R4.reuse, R8, PT ;  /* 0x000000080400720c */ /* 0x040fe20003fc4070 */
[----:B------:R-:W-:Y:S01]  /*53d0*/  IMAD R9, R4, R9, R11 ;  /* 0x0000000904097224 */ /* 0x000fe200078e020b */
[----:B------:R-:W-:Y:S01]  /*53e0*/  ISETP.GE.AND P1, PT, R13, RZ, PT ;  /* 0x000000ff0d00720c */ /* 0x000fe20003f26270 */
[--C-:B------:R-:W-:Y:S01]  /*53f0*/  @!P5 IMAD.IADD R6, R6, 0x1, -R4.reuse ;  /* 0x000000010606d824 */ /* 0x100fe200078e0a04 */
[----:B------:R-:W-:Y:S02]  /*5400*/  IABS R13, R16 ;  /* 0x00000010000d7213 */ /* 0x000fe40000000000 */
[----:B------:R-:W-:Y:S01]  /*5410*/  ISETP.GE.AND P0, PT, R18, RZ, PT ;  /* 0x000000ff1200720c */ /* 0x000fe20003f06270 */
[----:B------:R-:W-:Y:S01]  /*5420*/  VIADD R18, R0, 0x19 ;  /* 0x0000001900127836 */ /* 0x000fe20000000000 */
[C---:B------:R-:W-:Y:S01]  /*5430*/  ISETP.GT.U32.AND P5, PT, R4.reuse, R10, PT ;  /* 0x0000000a0400720c */ /* 0x040fe20003fa4070 */
[----:B------:R-:W-:Y:S01]  /*5440*/  @!P4 IMAD.IADD R3, R3, 0x1, -R4 ;  /* 0x000000010303c824 */ /* 0x000fe200078e0a04 */
[----:B------:R-:W-:Y:S01]  /*5450*/  ISETP.GT.U32.AND P4, PT, R4, R9, PT ;  /* 0x000000090400720c */ /* 0x000fe20003f84070 */
[----:B------:R-:W-:Y:S01]  /*5460*/  IMAD.HI.U32 R11, R5, R13, RZ ;  /* 0x0000000d050b7227 */ /* 0x000fe200078e00ff */
[----:B------:R-:W-:-:S02]  /*5470*/  ISETP.GE.AND P3, PT, R17, RZ, PT ;  /* 0x000000ff1100720c */ /* 0x000fc40003f66270 */
[----:B------:R-:W-:Y:S01]  /*5480*/  IABS R19, R18 ;  /* 0x0000001200137213 */ /* 0x000fe20000000000 */
[----:B------:R-:W-:Y:S02]  /*5490*/  IMAD.MOV R11, RZ, RZ, -R11 ;  /* 0x000000ffff0b7224 */ /* 0x000fe400078e0a0b */
[----:B------:R-:W-:Y:S02]  /*54a0*/  VIADD R17, R0, 0x1a ;  /* 0x0000001a00117836 */ /* 0x000fe40000000000 */
[----:B------:R-:W-:Y:S02]  /*54b0*/  @!P6 IMAD.IADD R8, R8, 0x1, -R4 ;  /* 0x000000010808e824 */ /* 0x000fe400078e0a04 */
[----:B------:R-:W-:Y:S02]  /*54c0*/  IMAD.MOV.U32 R12, RZ, RZ, R19 ;  /* 0x000000ffff0c7224 */ /* 0x000fe400078e0013 */
[----:B------:R-:W-:Y:S02]  /*54d0*/  IMAD R11, R4, R11, R13 ;  /* 0x0000000b040b7224 */ /* 0x000fe400078e020d */
[----:B------:R-:W-:Y:S01]  /*54e0*/  @!P1 IMAD.MOV R3, RZ, RZ, -R3 ;  /* 0x000000ffff039224 */ /* 0x000fe200078e0a03 */
[----:B------:R-:W-:Y:S01]  /*54f0*/  ISETP.GE.AND P1, PT, R15, RZ, PT ;  /* 0x000000ff0f00720c */ /* 0x000fe20003f26270 */
[----:B------:R-:W-:Y:S01]  /*5500*/  IMAD.MOV.U32 R13, RZ, RZ, R6 ;  /* 0x000000ffff0d7224 */ /* 0x000fe200078e0006 */
[----:B------:R-:W-:Y:S01]  /*5510*/  IABS R6, R17 ;  /* 0x0000001100067213 */ /* 0x000fe20000000000 */
[----:B------:R-:W-:-:S02]  /*5520*/  @!P5 IMAD.IADD R10, R10, 0x1, -R4 ;  /* 0x000000010a0ad824 */ /* 0x000fc400078e0a04 */
[----:B------:R-:W-:Y:S02]  /*5530*/  IMAD.MOV.U32 R15, RZ, RZ, R8 ;  /* 0x000000ffff0f7224 */ /* 0x000fe400078e0008 */
[----:B------:R-:W-:Y:S01]  /*5540*/  IMAD.HI.U32 R2, R5, R12, RZ ;  /* 0x0000000c05027227 */ /* 0x000fe200078e00ff */
[----:B------:R-:W-:Y:S03]  /*5550*/  STL [R1+0x124], R20 ;  /* 0x0001241401007387 */ /* 0x000fe60000100800 */
[----:B------:R-:W-:Y:S02]  /*5560*/  @!P4 IMAD.IADD R9, R9, 0x1, -R4 ;  /* 0x000000010909c824 */ /* 0x000fe400078e0a04 */
[----:B------:R-:W-:Y:S01]  /*5570*/  @!P0 IMAD.MOV R13, RZ, RZ, -R13 ;  /* 0x000000ffff0d8224 */ /* 0x000fe200078e0a0d */
[C---:B------:R-:W-:Y:S01]  /*5580*/  ISETP.GT.U32.AND P0, PT, R4.reuse, R11, PT ;  /* 0x0000000b0400720c */ /* 0x040fe20003f04070 */
[----:B------:R-:W-:Y:S01]  /*5590*/  @!P3 IMAD.MOV R15, RZ, RZ, -R15 ;  /* 0x000000ffff0fb224 */ /* 0x000fe200078e0a0f */
[----:B------:R0:W-:Y:S01]  /*55a0*/  STL [R1+0x120], R3 ;  /* 0x0001200301007387 */ /* 0x0001e20000100800 */
[----:B------:R-:W-:Y:S01]  /*55b0*/  IMAD.MOV R2, RZ, RZ, -R2 ;  /* 0x000000ffff027224 */ /* 0x000fe200078e0a02 */
[----:B------:R-:W-:-:S02]  /*55c0*/  ISETP.GT.U32.AND P3, PT, R4, R10, PT ;  /* 0x0000000a0400720c */ /* 0x000fc40003f64070 */
[----:B------:R-:W-:Y:S01]  /*55d0*/  ISETP.GE.AND P6, PT, R14, RZ, PT ;  /* 0x000000ff0e00720c */ /* 0x000fe20003fc6270 */
[----:B------:R-:W-:Y:S01]  /*55e0*/  VIADD R14, R0, 0x1b ;  /* 0x0000001b000e7836 */ /* 0x000fe20000000000 */
[C---:B------:R-:W-:Y:S01]  /*55f0*/  ISETP.GT.U32.AND P4, PT, R4.reuse, R9, PT ;  /* 0x000000090400720c */ /* 0x040fe20003f84070 */
[----:B------:R-:W-:Y:S02]  /*5600*/  IMAD R2, R4, R2, R12 ;  /* 0x0000000204027224 */ /* 0x000fe400078e020c */
[----:B0-----:R-:W-:Y:S01]  /*5610*/  IMAD.HI.U32 R3, R5, R6, RZ ;  /* 0x0000000605037227 */ /* 0x001fe200078e00ff */
[----:B------:R0:W-:Y:S01]  /*5620*/  STL [R1+0x11c], R13 ;  /* 0x00011c0d01007387 */ /* 0x0001e20000100800 */
[----:B------:R-:W-:Y:S02]  /*5630*/  IABS R8, R14 ;  /* 0x0000000e00087213 */ /* 0x000fe40000000000 */
[----:B------:R-:W-:Y:S01]  /*5640*/  IMAD.MOV R12, RZ, RZ, -R3 ;  /* 0x000000ffff0c7224 */ /* 0x000fe200078e0a03 */
[----:B------:R-:W-:Y:S01]  /*5650*/  ISETP.GE.AND P5, PT, R16, RZ, PT ;  /* 0x000000ff1000720c */ /* 0x000fe20003fa6270 */
[----:B0-----:R-:W-:-:S02]  /*5660*/  VIADD R13, R0, 0x1c ;  /* 0x0000001c000d7836 */ /* 0x001fc40000000000 */
[----:B------:R-:W-:-:S03]  /*5670*/  IMAD R6, R4, R12, R6 ;  /* 0x0000000c04067224 */ /* 0x000fc600078e0206 */
[----:B------:R-:W-:Y:S01]  /*5680*/  IABS R16, R13 ;  /* 0x0000000d00107213 */ /* 0x000fe20000000000 */
[----:B------:R-:W-:Y:S02]  /*5690*/  @!P0 IMAD.IADD R11, R11, 0x1, -R4 ;  /* 0x000000010b0b8824 */ /* 0x000fe400078e0a04 */
[----:B------:R-:W-:Y:S02]  /*56a0*/  IMAD.MOV.U32 R3, RZ, RZ, R8 ;  /* 0x000000ffff037224 */ /* 0x000fe400078e0008 */
[--C-:B------:R-:W-:Y:S01]  /*56b0*/  @!P3 IMAD.IADD R10, R10, 0x1, -R4.reuse ;  /* 0x000000010a0ab824 */ /* 0x100fe200078e0a04 */
[C---:B------:R-:W-:Y:S01]  /*56c0*/  ISETP.GT.U32.AND P3, PT, R4.reuse, R6, PT ;  /* 0x000000060400720c */ /* 0x040fe20003f64070 */
[----:B------:R-:W-:Y:S01]  /*56d0*/  @!P4 IMAD.IADD R9, R9, 0x1, -R4 ;  /* 0x000000010909c824 */ /* 0x000fe200078e0a04 */
[C---:B------:R-:W-:Y:S01]  /*56e0*/  ISETP.GT.U32.AND P4, PT, R4.reuse, R2, PT ;  /* 0x000000020400720c */ /* 0x040fe20003f84070 */
[----:B------:R-:W-:Y:S01]  /*56f0*/  IMAD.MOV.U32 R8, RZ, RZ, R16 ;  /* 0x000000ffff087224 */ /* 0x000fe200078e0010 */
[----:B------:R-:W-:Y:S01]  /*5700*/  ISETP.GT.U32.AND P0, PT, R4, R11, PT ;  /* 0x0000000b0400720c */ /* 0x000fe20003f04070 */
[----:B------:R-:W-:Y:S01]  /*5710*/  IMAD.HI.U32 R16, R5, R3, RZ ;  /* 0x0000000305107227 */ /* 0x000fe200078e00ff */
[----:B------:R0:W-:Y:S03]  /*5720*/  STL [R1+0x118], R15 ;  /* 0x0001180f01007387 */ /* 0x0001e60000100800 */
[----:B------:R-:W-:-:S02]  /*5730*/  IMAD.MOV R16, RZ, RZ, -R16 ;  /* 0x000000ffff107224 */ /* 0x000fc400078e0a10 */
[----:B------:R-:W-:Y:S02]  /*5740*/  IMAD.MOV.U32 R20, RZ, RZ, R9 ;  /* 0x000000ffff147224 */ /* 0x000fe400078e0009 */
[----:B------:R-:W-:Y:S02]  /*5750*/  IMAD R3, R4, R16, R3 ;  /* 0x0000001004037224 */ /* 0x000fe400078e0203 */
[----:B0-----:R-:W-:Y:S02]  /*5760*/  VIADD R15, R0, 0x1d ;  /* 0x0000001d000f7836 */ /* 0x001fe40000000000 */
[----:B------:R-:W-:Y:S02]  /*5770*/  @!P3 IMAD.IADD R6, R6, 0x1, -R4 ;  /* 0x000000010606b824 */ /* 0x000fe400078e0a04 */
[----:B------:R-:W-:Y:S01]  /*5780*/  IMAD.HI.U32 R19, R5, R8, RZ ;  /* 0x0000000805137227 */ /* 0x000fe200078e00ff */
[----:B------:R-:W-:-:S03]  /*5790*/  IABS R12, R15 ;  /* 0x0000000f000c7213 */ /* 0x000fc60000000000 */
[----:B------:R-:W-:Y:S01]  /*57a0*/  @!P1 IMAD.MOV R20, RZ, RZ, -R20 ;  /* 0x000000ffff149224 */ /* 0x000fe200078e0a14 */
[----:B------:R-:W-:Y:S01]  /*57b0*/  ISETP.GT.U32.AND P1, PT, R4, R3, PT ;  /* 0x000000030400720c */ /* 0x000fe20003f24070 */
[--C-:B------:R-:W-:Y:S02]  /*57c0*/  @!P4 IMAD.IADD R2, R2, 0x1, -R4.reuse ;  /* 0x000000010202c824 */ /* 0x100fe400078e0a04 */
[----:B------:R-:W-:Y:S01]  /*57d0*/  @!P0 IMAD.IADD R11, R11, 0x1, -R4 ;  /* 0x000000010b0b8824 */ /* 0x000fe200078e0a04 */
[----:B------:R-:W-:Y:S01]  /*57e0*/  ISETP.GE.AND P0, PT, R18, RZ, PT ;  /* 0x000000ff1200720c */ /* 0x000fe20003f06270 */
[----:B------:R-:W-:Y:S01]  /*57f0*/  IMAD.MOV R18, RZ, RZ, -R19 ;  /* 0x000000ffff127224 */ /* 0x000fe200078e0a13 */
[C---:B------:R-:W-:Y:S01]  /*5800*/  ISETP.GT.U32.AND P3, PT, R4.reuse, R6, PT ;  /* 0x000000060400720c */ /* 0x040fe20003f64070 */
[----:B------:R-:W-:Y:S01]  /*5810*/  IMAD.HI.U32 R9, R5, R12, RZ ;  /* 0x0000000c05097227 */ /* 0x000fe200078e00ff */
[----:B------:R-:W-:-:S03]  /*5820*/  ISETP.GT.U32.AND P4, PT, R4, R2, PT ;  /* 0x000000020400720c */ /* 0x000fc60003f84070 */
[C---:B------:R-:W-:Y:S02]  /*5830*/  IMAD R8, R4.reuse, R18, R8 ;  /* 0x0000001204087224 */ /* 0x040fe400078e0208 */
[----:B------:R-:W-:Y:S02]  /*5840*/  IMAD.MOV R9, RZ, RZ, -R9 ;  /* 0x000000ffff097224 */ /* 0x000fe400078e0a09 */
[----:B------:R-:W-:Y:S01]  /*5850*/  @!P6 IMAD.MOV R10, RZ, RZ, -R10 ;  /* 0x000000ffff0ae224 */ /* 0x000fe200078e0a0a */
[C---:B------:R-:W-:Y:S01]  /*5860*/  ISETP.GT.U32.AND P6, PT, R4.reuse, R8, PT ;  /* 0x000000080400720c */ /* 0x040fe20003fc4070 */
[----:B------:R-:W-:Y:S02]  /*5870*/  IMAD R9, R4, R9, R12 ;  /* 0x0000000904097224 */ /* 0x000fe400078e020c */
[--C-:B------:R-:W-:Y:S02]  /*5880*/  @!P1 IMAD.IADD R3, R3, 0x1, -R4.reuse ;  /* 0x0000000103039824 */ /* 0x100fe400078e0a04 */
[--C-:B------:R-:W-:Y:S01]  /*5890*/  @!P3 IMAD.IADD R6, R6, 0x1, -R4.reuse ;  /* 0x000000010606b824 */ /* 0x100fe200078e0a04 */
[----:B------:R-:W-:Y:S01]  /*58a0*/  ISETP.GT.U32.AND P3, PT, R4, R9, PT ;  /* 0x000000090400720c */ /* 0x000fe20003f64070 */
[----:B------:R-:W-:Y:S01]  /*58b0*/  @!P4 IMAD.IADD R2, R2, 0x1, -R4 ;  /* 0x000000010202c824 */ /* 0x000fe200078e0a04 */
[----:B------:R-:W-:Y:S01]  /*58c0*/  ISETP.GT.U32.AND P1, PT, R4, R3, PT ;  /* 0x000000030400720c */ /* 0x000fe20003f24070 */
[----:B------:R-:W-:-:S02]  /*58d0*/  IMAD.MOV.U32 R59, RZ, RZ, R11 ;  /* 0x000000ffff3b7224 */ /* 0x000fc400078e000b */
[C---:B------:R-:W-:Y:S02]  /*58e0*/  VIADD R11, R0.reuse, 0x1e ;  /* 0x0000001e000b7836 */ /* 0x040fe40000000000 */
[----:B------:R-:W-:Y:S01]  /*58f0*/  IMAD.MOV.U32 R68, RZ, RZ, R2 ;  /* 0x000000ffff447224 */ /* 0x000fe200078e0002 */
[----:B------:R-:W-:Y:S01]  /*5900*/  STL [R1+0xfc], R20 ;  /* 0x0000fc1401007387 */ /* 0x000fe20000100800 */
[----:B------:R-:W-:Y:S01]  /*5910*/  VIADD R12, R0, 0x20 ;  /* 0x00000020000c7836 */ /* 0x000fe20000000000 */
[----:B------:R-:W-:Y:S01]  /*5920*/  IABS R2, R11 ;  /* 0x0000000b00027213 */ /* 0x000fe20000000000 */
[----:B------:R-:W-:Y:S01]  /*5930*/  @!P6 IMAD.IADD R8, R8, 0x1, -R4 ;  /* 0x000000010808e824 */ /* 0x000fe200078e0a04 */
[----:B------:R0:W-:Y:S01]  /*5940*/  STL [R1+0xf8], R10 ;  /* 0x0000f80a01007387 */ /* 0x0001e20000100800 */
[----:B------:R-:W-:Y:S01]  /*5950*/  @!P0 IMAD.MOV R68, RZ, RZ, -R68 ;  /* 0x000000ffff448224 */ /* 0x000fe200078e0a44 */
[----:B------:R-:W-:Y:S01]  /*5960*/  ISETP.GE.AND P0, PT, R13, RZ, PT ;  /* 0x000000ff0d00720c */ /* 0x000fe20003f06270 */
[----:B------:R-:W-:Y:S01]  /*5970*/  @!P5 IMAD.MOV R59, RZ, RZ, -R59 ;  /* 0x000000ffff3bd224 */ /* 0x000fe200078e0a3b */
[----:B------:R-:W-:Y:S01]  /*5980*/  IABS R13, R12 ;  /* 0x0000000c000d7213 */ /* 0x000fe20000000000 */
[----:B------:R-:W-:Y:S01]  /*5990*/  IMAD.MOV.U32 R16, RZ, RZ, R6 ;  /* 0x000000ffff107224 */ /* 0x000fe200078e0006 */
[----:B------:R-:W-:Y:S01]  /*59a0*/  ISETP.GE.AND P4, PT, R17, RZ, PT ;  /* 0x000000ff1100720c */ /* 0x000fe20003f86270 */
[----:B0-----:R-:W-:Y:S01]  /*59b0*/  VIADD R10, R0, 0x1f ;  /* 0x0000001f000a7836 */ /* 0x001fe20000000000 */
[----:B------:R-:W-:Y:S01]  /*59c0*/  ISETP.GE.AND P5, PT, R14, RZ, PT ;  /* 0x000000ff0e00720c */ /* 0x000fe20003fa6270 */
[----:B------:R-:W-:Y:S01]  /*59d0*/  IMAD.HI.U32 R14, R5, R2, RZ ;  /* 0x00000002050e7227 */ /* 0x000fe200078e00ff */
[----:B------:R-:W-:-:S02]  /*59e0*/  ISETP.GT.U32.AND P6, PT, R4, R8, PT ;  /* 0x000000080400720c */ /* 0x000fc40003fc4070 */
[----:B------:R-:W-:Y:S01]  /*59f0*/  IABS R6, R10 ;  /* 0x0000000a00067213 */ /* 0x000fe20000000000 */
[--C-:B------:R-:W-:Y:S02]  /*5a00*/  @!P3 IMAD.IADD R9, R9, 0x1, -R4.reuse ;  /* 0x000000010909b824 */ /* 0x100fe400078e0a04 */
[----:B------:R-:W-:Y:S01]  /*5a10*/  @!P1 IMAD.IADD R3, R3, 0x1, -R4 ;  /* 0x0000000103039824 */ /* 0x000fe200078e0a04 */
[----:B------:R-:W-:Y:S01]  /*5a20*/  ISETP.GE.AND P1, PT, R11, RZ, PT ;  /* 0x000000ff0b00720c */ /* 0x000fe20003f26270 */
[----:B------:R-:W-:Y:S01]  /*5a30*/  IMAD.MOV.U32 R11, RZ, RZ, R13 ;  /* 0x000000ffff0b7224 */ /* 0x000fe200078e000d */
[----:B------:R-:W-:Y:S01]  /*5a40*/  ISETP.GT.U32.AND P3, PT, R4, R9, PT ;  /* 0x000000090400720c */ /* 0x000fe20003f64070 */
[----:B------:R-:W-:Y:S02]  /*5a50*/  IMAD.MOV R13, RZ, RZ, -R14 ;  /* 0x000000ffff0d7224 */ /* 0x000fe400078e0a0e */
[----:B------:R-:W-:-:S04]  /*5a60*/  IMAD.HI.U32 R14, R5, R6, RZ ;  /* 0x00000006050e7227 */ /* 0x000fc800078e00ff */
[C---:B------:R-:W-:Y:S02]  /*5a70*/  IMAD R2, R4.reuse, R13, R2 ;  /* 0x0000000d04027224 */ /* 0x040fe400078e0202 */
[----:B------:R-:W-:Y:S02]  /*5a80*/  IMAD.MOV.U32 R17, RZ, RZ, R3 ;  /* 0x000000ffff117224 */ /* 0x000fe400078e0003 */
[----:B------:R-:W-:Y:S02]  /*5a90*/  IMAD.MOV R3, RZ, RZ, -R14 ;  /* 0x000000ffff037224 */ /* 0x000fe400078e0a0e */
[----:B------:R-:W-:Y:S02]  /*5aa0*/  @!P4 IMAD.MOV R16, RZ, RZ, -R16 ;  /* 0x000000ffff10c224 */ /* 0x000fe400078e0a10 */
[----:B------:R-:W-:Y:S01]  /*5ab0*/  @!P5 IMAD.MOV R17, RZ, RZ, -R17 ;  /* 0x000000ffff11d224 */ /* 0x000fe200078e0a11 */
[----:B------:R-:W-:Y:S01]  /*5ac0*/  ISETP.GT.U32.AND P5, PT, R4, R2, PT ;  /* 0x000000020400720c */ /* 0x000fe20003fa4070 */
[----:B------:R-:W-:Y:S01]  /*5ad0*/  @!P6 IMAD.IADD R8, R8, 0x1, -R4 ;  /* 0x000000010808e824 */ /* 0x000fe200078e0a04 */
[----:B------:R-:W-:Y:S01]  /*5ae0*/  ISETP.GE.AND P4, PT, R15, RZ, PT ;  /* 0x000000ff0f00720c */ /* 0x000fe20003f86270 */
[----:B------:R-:W-:Y:S01]  /*5af0*/  IMAD R3, R4, R3, R6 ;  /* 0x0000000304037224 */ /* 0x000fe200078e0206 */
[----:B------:R-:W-:Y:S01]  /*5b00*/  ISETP.GE.AND P6, PT, R10, RZ, PT ;  /* 0x000000ff0a00720c */ /* 0x000fe20003fc6270 */
[----:B------:R-:W-:Y:S01]  /*5b10*/  IMAD.HI.U32 R10, R5, R11, RZ ;  /* 0x0000000b050a7227 */ /* 0x000fe200078e00ff */
[----:B------:R0:W-:Y:S03]  /*5b20*/  STL [R1+0xf4], R16 ;  /* 0x0000f41001007387 */ /* 0x0001e60000100800 */
[----:B------:R-:W-:Y:S01]  /*5b30*/  @!P3 IMAD.IADD R9, R9, 0x1, -R4 ;  /* 0x000000010909b824 */ /* 0x000fe200078e0a04 */
[----:B------:R-:W-:Y:S01]  /*5b40*/  ISETP.GT.U32.AND P3, PT, R4, R3, PT ;  /* 0x000000030400720c */ /* 0x000fe20003f64070 */
[----:B0-----:R-:W-:-:S02]  /*5b50*/  IMAD.MOV.U32 R16, RZ, RZ, R8 ;  /* 0x000000ffff107224 */ /* 0x001fc400078e0008 */
[----:B------:R-:W-:Y:S02]  /*5b60*/  IMAD.MOV R8, RZ, RZ, -R10 ;  /* 0x000000ffff087224 */ /* 0x000fe400078e0a0a */
[----:B------:R-:W-:Y:S02]  /*5b70*/  IMAD.MOV.U32 R14, RZ, RZ, R9 ;  /* 0x000000ffff0e7224 */ /* 0x000fe400078e0009 */
[----:B------:R-:W-:Y:S02]  /*5b80*/  IMAD R8, R4, R8, R11 ;  /* 0x0000000804087224 */ /* 0x000fe400078e020b */
[----:B------:R-:W-:Y:S02]  /*5b90*/  @!P5 IMAD.IADD R2, R2, 0x1, -R4 ;  /* 0x000000010202d824 */ /* 0x000fe400078e0a04 */
[----:B------:R-:W-:Y:S01]  /*5ba0*/  @!P4 IMAD.MOV R14, RZ, RZ, -R14 ;  /* 0x000000ffff0ec224 */ /* 0x000fe200078e0a0e */
[----:B------:R-:W-:Y:S01]  /*5bb0*/  ISETP.GT.U32.AND P4, PT, R4, R8, PT ;  /* 0x000000080400720c */ /* 0x000fe20003f84070 */
[----:B------:R-:W-:Y:S01]  /*5bc0*/  VIADD R6, R0, 0x21 ;  /* 0x0000002100067836 */ /* 0x000fe20000000000 */
[----:B------:R-:W-:Y:S01]  /*5bd0*/  ISETP.GT.U32.AND P5, PT, R4, R2, PT ;  /* 0x000000020400720c */ /* 0x000fe20003fa4070 */
[----:B------:R-:W-:-:S02]  /*5be0*/  VIADD R13, R0, 0x22 ;  /* 0x00000022000d7836 */ /* 0x000fc40000000000 */
[----:B------:R-:W-:Y:S01]  /*5bf0*/  @!P3 IMAD.IADD R3, R3, 0x1, -R4 ;  /* 0x000000010303b824 */ /* 0x000fe200078e0a04 */
[----:B------:R-:W-:Y:S01]  /*5c00*/  IABS R10, R6 ;  /* 0x00000006000a7213 */ /* 0x000fe20000000000 */
[----:B------:R-:W-:Y:S01]  /*5c10*/  @!P0 IMAD.MOV R16, RZ, RZ, -R16 ;  /* 0x000000ffff108224 */ /* 0x000fe200078e0a10 */
[----:B------:R-:W-:Y:S02]  /*5c20*/  ISETP.GE.AND P0, PT, R12, RZ, PT ;  /* 0x000000ff0c00720c */ /* 0x000fe40003f06270 */
[----:B------:R-:W-:Y:S01]  /*5c30*/  IABS R11, R13 ;  /* 0x0000000d000b7213 */ /* 0x000fe20000000000 */
[----:B------:R-:W-:Y:S01]  /*5c40*/  IMAD.HI.U32 R12, R5, R10, RZ ;  /* 0x0000000a050c7227 */ /* 0x000fe200078e00ff */
[----:B------:R-:W-:Y:S01]  /*5c50*/  ISETP.GT.U32.AND P3, PT, R4, R3, PT ;  /* 0x000000030400720c */ /* 0x000fe20003f64070 */
[----:B------:R-:W-:Y:S02]  /*5c60*/  STL [R1+0xf0], R17 ;  /* 0x0000f01101007387 */ /* 0x000fe40000100800 */
[----:B------:R-:W-:-:S02]  /*5c70*/  @!P4 IMAD.IADD R8, R8, 0x1, -R4 ;  /* 0x000000010808c824 */ /* 0x000fc400078e0a04 */
[----:B------:R0:W-:Y:S01]  /*5c80*/  STL [R1+0xec], R16 ;  /* 0x0000ec1001007387 */ /* 0x0001e20000100800 */
[----:B------:R-:W-:-:S03]  /*5c90*/  IMAD.HI.U32 R9, R5, R11, RZ ;  /* 0x0000000b05097227 */ /* 0x000fc600078e00ff */
[----:B------:R1:W-:Y:S01]  /*5ca0*/  STL [R1+0xe8], R14 ;  /* 0x0000e80e01007387 */ /* 0x0003e20000100800 */
[----:B------:R-:W-:Y:S02]  /*5cb0*/  VIADD R15, R0, 0x23 ;  /* 0x00000023000f7836 */ /* 0x000fe40000000000 */
[----:B------:R-:W-:Y:S02]  /*5cc0*/  @!P5 IMAD.IADD R2, R2, 0x1, -R4 ;  /* 0x000000010202d824 */ /* 0x000fe400078e0a04 */
[----:B0-----:R-:W-:Y:S01]  /*5cd0*/  VIADD R16, R0, 0x24 ;  /* 0x0000002400107836 */ /* 0x001fe20000000000 */
[----:B------:R-:W-:Y:S01]  /*5ce0*/  ISETP.GE.AND P5, PT, R6, RZ, PT ;  /* 0x000000ff0600720c */ /* 0x000fe20003fa6270 */
[----:B-1----:R-:W-:-:S03]  /*5cf0*/  IMAD.MOV R14, RZ, RZ, -R12 ;  /* 0x000000ffff0e7224 */ /* 0x002fc600078e0a0c */
[----:B------:R-:W-:Y:S01]  /*5d00*/  IABS R18, R16 ;  /* 0x0000001000127213 */ /* 0x000fe20000000000 */
[----:B------:R-:W-:Y:S01]  /*5d10*/  IMAD.MOV R9, RZ, RZ, -R9 ;  /* 0x000000ffff097224 */ /* 0x000fe200078e0a09 */
[C---:B------:R-:W-:Y:S01]  /*5d20*/  ISETP.GT.U32.AND P4, PT, R4.reuse, R8, PT ;  /* 0x000000080400720c */ /* 0x040fe20003f84070 */
[C---:B------:R-:W-:Y:S01]  /*5d30*/  IMAD R6, R4.reuse, R14, R10 ;  /* 0x0000000e04067224 */ /* 0x040fe200078e020a */
[----:B------:R-:W-:Y:S01]  /*5d40*/  IABS R17, R15 ;  /* 0x0000000f00117213 */ /* 0x000fe20000000000 */
[C---:B------:R-:W-:Y:S02]  /*5d50*/  IMAD R9, R4.reuse, R9, R11 ;  /* 0x0000000904097224 */ /* 0x040fe400078e020b */
[----:B------:R-:W-:Y:S01]  /*5d60*/  @!P3 IMAD.IADD R3, R3, 0x1, -R4 ;  /* 0x000000010303b824 */ /* 0x000fe200078e0a04 */
[----:B------:R-:W-:Y:S01]  /*5d70*/  ISETP.GT.U32.AND P3, PT, R4, R6, PT ;  /* 0x000000060400720c */ /* 0x000fe20003f64070 */
[----:B------:R-:W-:Y:S02]  /*5d80*/  IMAD.MOV.U32 R20, RZ, RZ, R2 ;  /* 0x000000ffff147224 */ /* 0x000fe400078e0002 */
[----:B------:R-:W-:-:S02]  /*5d90*/  IMAD.MOV.U32 R10, RZ, RZ, R18 ;  /* 0x000000ffff0a7224 */ /* 0x000fc400078e0012 */
[----:B------:R-:W-:Y:S02]  /*5da0*/  IMAD.MOV.U32 R12, RZ, RZ, R17 ;  /* 0x000000ffff0c7224 */ /* 0x000fe400078e0011 */
[----:B------:R-:W-:Y:S01]  /*5db0*/  @!P1 IMAD.MOV R20, RZ, RZ, -R20 ;  /* 0x000000ffff149224 */ /* 0x000fe200078e0a14 */
[----:B------:R-:W-:Y:S01]  /*5dc0*/  ISETP.GT.U32.AND P1, PT, R4, R9, PT ;  /* 0x000000090400720c */ /* 0x000fe20003f24070 */
[----:B------:R-:W-:-:S04]  /*5dd0*/  IMAD.HI.U32 R17, R5, R10, RZ ;  /* 0x0000000a05117227 */ /* 0x000fc800078e00ff */
[----:B------:R-:W-:-:S04]  /*5de0*/  IMAD.HI.U32 R11, R5, R12, RZ ;  /* 0x0000000c050b7227 */ /* 0x000fc800078e00ff */
[----:B------:R-:W-:Y:S02]  /*5df0*/  IMAD.MOV.U32 R19, RZ, RZ, R3 ;  /* 0x000000ffff137224 */ /* 0x000fe400078e0003 */
[----:B------:R-:W-:Y:S02]  /*5e00*/  IMAD.MOV R3, RZ, RZ, -R17 ;  /* 0x000000ffff037224 */ /* 0x000fe400078e0a11 */
[----:B------:R-:W-:Y:S02]  /*5e10*/  @!P4 IMAD.IADD R8, R8, 0x1, -R4 ;  /* 0x000000010808c824 */ /* 0x000fe400078e0a04 */
[----:B------:R-:W-:Y:S02]  /*5e20*/  VIADD R14, R0, 0x25 ;  /* 0x00000025000e7836 */ /* 0x000fe40000000000 */
[----:B------:R-:W-:Y:S02]  /*5e30*/  IMAD.MOV R2, RZ, RZ, -R11 ;  /* 0x000000ffff027224 */ /* 0x000fe400078e0a0b */
[----:B------:R-:W-:-:S02]  /*5e40*/  IMAD R3, R4, R3, R10 ;  /* 0x0000000304037224 */ /* 0x000fc400078e020a */
[----:B------:R-:W-:Y:S01]  /*5e50*/  IMAD.MOV.U32 R56, RZ, RZ, R8 ;  /* 0x000000ffff387224 */ /* 0x000fe200078e0008 */
[----:B------:R-:W-:Y:S01]  /*5e60*/  IABS R11, R14 ;  /* 0x0000000e000b7213 */ /* 0x000fe20000000000 */
[----:B------:R-:W-:Y:S02]  /*5e70*/  @!P3 IMAD.IADD R6, R6, 0x1, -R4 ;  /* 0x000000010606b824 */ /* 0x000fe400078e0a04 */
[C---:B------:R-:W-:Y:S02]  /*5e80*/  IMAD R2, R4.reuse, R2, R12 ;  /* 0x0000000204027224 */ /* 0x040fe400078e020c */
[----:B------:R-:W-:Y:S01]  /*5e90*/  @!P0 IMAD.MOV R56, RZ, RZ, -R56 ;  /* 0x000000ffff388224 */ /* 0x000fe200078e0a38 */
[C---:B------:R-:W-:Y:S01]  /*5ea0*/  ISETP.GT.U32.AND P0, PT, R4.reuse, R3, PT ;  /* 0x000000030400720c */ /* 0x040fe20003f04070 */
[----:B------:R-:W-:Y:S01]  /*5eb0*/  @!P1 IMAD.IADD R9, R9, 0x1, -R4 ;  /* 0x0000000109099824 */ /* 0x000fe200078e0a04 */
[C---:B------:R-:W-:Y:S01]  /*5ec0*/  ISETP.GT.U32.AND P3, PT, R4.reuse, R6, PT ;  /* 0x000000060400720c */ /* 0x040fe20003f64070 */
[----:B------:R-:W-:Y:S01]  /*5ed0*/  IMAD.MOV.U32 R10, RZ, RZ, R11 ;  /* 0x000000ffff0a7224 */ /* 0x000fe200078e000b */
[----:B------:R-:W-:Y:S01]  /*5ee0*/  ISETP.GT.U32.AND P4, PT, R4, R2, PT ;  /* 0x000000020400720c */ /* 0x000fe20003f84070 */
[----:B------:R-:W-:Y:S01]  /*5ef0*/  VIADD R12, R0, 0x26 ;  /* 0x00000026000c7836 */ /* 0x000fe20000000000 */
[----:B------:R-:W-:Y:S01]  /*5f00*/  ISETP.GT.U32.AND P1, PT, R4, R9, PT ;  /* 0x000000090400720c */ /* 0x000fe20003f24070 */
[----:B------:R-:W-:-:S04]  /*5f10*/  IMAD.HI.U32 R8, R5, R10, RZ ;  /* 0x0000000a05087227 */ /* 0x000fc800078e00ff */
[----:B------:R-:W-:Y:S01]  /*5f20*/  @!P6 IMAD.MOV R19, RZ, RZ, -R19 ;  /* 0x000000ffff13e224 */ /* 0x000fe200078e0a13 */
[----:B------:R-:W-:Y:S01]  /*5f30*/  ISETP.GE.AND P6, PT, R13, RZ, PT ;  /* 0x000000ff0d00720c */ /* 0x000fe20003fc6270 */
[----:B------:R-:W-:Y:S01]  /*5f40*/  IMAD.MOV R8, RZ, RZ, -R8 ;  /* 0x000000ffff087224 */ /* 0x000fe200078e0a08 */
[----:B------:R-:W-:Y:S01]  /*5f50*/  IABS R13, R12 ;  /* 0x0000000c000d7213 */ /* 0x000fe20000000000 */
[--C-:B------:R-:W-:Y:S02]  /*5f60*/  @!P0 IMAD.IADD R3, R3, 0x1, -R4.reuse ;  /* 0x0000000103038824 */ /* 0x100fe400078e0a04 */
[----:B------:R-:W-:Y:S02]  /*5f70*/  @!P3 IMAD.IADD R6, R6, 0x1, -R4 ;  /* 0x000000010606b824 */ /* 0x000fe400078e0a04 */
[----:B------:R-:W-:Y:S02]  /*5f80*/  IMAD R8, R4, R8, R10 ;  /* 0x0000000804087224 */ /* 0x000fe400078e020a */
[----:B------:R-:W-:-:S02]  /*5f90*/  IMAD.MOV.U32 R10, RZ, RZ, R13 ;  /* 0x000000ffff0a7224 */ /* 0x000fc400078e000d */
[--C-:B------:R-:W-:Y:S01]  /*5fa0*/  @!P4 IMAD.IADD R2, R2, 0x1, -R4.reuse ;  /* 0x000000010202c824 */ /* 0x100fe200078e0a04 */
[C---:B------:R-:W-:Y:S01]  /*5fb0*/  ISETP.GT.U32.AND P0, PT, R4.reuse, R3, PT ;  /* 0x000000030400720c */ /* 0x040fe20003f04070 */
[----:B------:R-:W-:Y:S02]  /*5fc0*/  @!P1 IMAD.IADD R9, R9, 0x1, -R4 ;  /* 0x0000000109099824 */ /* 0x000fe400078e0a04 */
[----:B------:R-:W-:Y:S02]  /*5fd0*/  IMAD.MOV.U32 R65, RZ, RZ, R6 ;  /* 0x000000ffff417224 */ /* 0x000fe400078e0006 */
[----:B------:R-:W-:Y:S01]  /*5fe0*/  IMAD.HI.U32 R6, R5, R10, RZ ;  /* 0x0000000a05067227 */ /* 0x000fe200078e00ff */
[C---:B------:R-:W-:Y:S02]  /*5ff0*/  ISETP.GT.U32.AND P4, PT, R4.reuse, R2, PT ;  /* 0x000000020400720c */ /* 0x040fe40003f84070 */
[----:B------:R-:W-:Y:S01]  /*6000*/  ISETP.GT.U32.AND P1, PT, R4, R8, PT ;  /* 0x000000080400720c */ /* 0x000fe20003f24070 */
[----:B------:R-:W-:-:S02]  /*6010*/  VIADD R11, R0, 0x27 ;  /* 0x00000027000b7836 */ /* 0x000fc40000000000 */
[----:B------:R-:W-:Y:S02]  /*6020*/  IMAD.MOV.U32 R17, RZ, RZ, R9 ;  /* 0x000000ffff117224 */ /* 0x000fe400078e0009 */
[----:B------:R-:W-:Y:S01]  /*6030*/  IMAD.MOV R9, RZ, RZ, -R6 ;  /* 0x000000ffff097224 */ /* 0x000fe200078e0a06 */
[----:B------:R-:W-:Y:S02]  /*6040*/  ISETP.GE.AND P3, PT, R15, RZ, PT ;  /* 0x000000ff0f00720c */ /* 0x000fe40003f66270 */
[----:B------:R-:W-:Y:S01]  /*6050*/  IABS R15, R11 ;  /* 0x0000000b000f7213 */ /* 0x000fe20000000000 */
[----:B------:R-:W-:Y:S02]  /*6060*/  IMAD R9, R4, R9, R10 ;  /* 0x0000000904097224 */ /* 0x000fe400078e020a */
[----:B------:R-:W-:Y:S01]  /*6070*/  @!P5 IMAD.MOV R65, RZ, RZ, -R65 ;  /* 0x000000ffff41d224 */ /* 0x000fe200078e0a41 */
[----:B------:R-:W-:Y:S01]  /*6080*/  ISETP.GE.AND P5, PT, R16, RZ, PT ;  /* 0x000000ff1000720c */ /* 0x000fe20003fa6270 */
[----:B------:R-:W-:-:S02]  /*6090*/  IMAD.MOV.U32 R13, RZ, RZ, R15 ;  /* 0x000000ffff0d7224 */ /* 0x000fc400078e000f */
[--C-:B------:R-:W-:Y:S01]  /*60a0*/  @!P0 IMAD.IADD R3, R3, 0x1, -R4.reuse ;  /* 0x0000000103038824 */ /* 0x100fe200078e0a04 */
[----:B------:R-:W-:Y:S01]  /*60b0*/  ISETP.GT.U32.AND P0, PT, R4, R9, PT ;  /* 0x000000090400720c */ /* 0x000fe20003f04070 */
[----:B------:R-:W-:Y:S02]  /*60c0*/  @!P4 IMAD.IADD R2, R2, 0x1, -R4 ;  /* 0x000000010202c824 */ /* 0x000fe400078e0a04 */
[----:B------:R-:W-:-:S04]  /*60d0*/  IMAD.HI.U32 R6, R5, R13, RZ ;  /* 0x0000000d05067227 */ /* 0x000fc800078e00ff */
[----:B------:R-:W-:Y:S02]  /*60e0*/  @!P1 IMAD.IADD R8, R8, 0x1, -R4 ;  /* 0x0000000108089824 */ /* 0x000fe400078e0a04 */
[----:B------:R-:W-:Y:S01]  /*60f0*/  IMAD.MOV.U32 R15, RZ, RZ, R2 ;  /* 0x000000ffff0f7224 */ /* 0x000fe200078e0002 */
[----:B------:R-:W-:Y:S01]  /*6100*/  ISETP.GE.AND P4, PT, R12, RZ, PT ;  /* 0x000000ff0c00720c */ /* 0x000fe20003f86270 */
[----:B------:R-:W-:Y:S01]  /*6110*/  IMAD.MOV R2, RZ, RZ, -R6 ;  /* 0x000000ffff027224 */ /* 0x000fe200078e0a06 */
[----:B------:R-:W-:Y:S01]  /*6120*/  ISETP.GT.U32.AND P1, PT, R4, R8, PT ;  /* 0x000000080400720c */ /* 0x000fe20003f24070 */
[C---:B------:R-:W-:Y:S02]  /*6130*/  VIADD R6, R0.reuse, 0x28 ;  /* 0x0000002800067836 */ /* 0x040fe40000000000 */
[----:B------:R-:W-:Y:S02]  /*6140*/  IMAD.MOV.U32 R10, RZ, RZ, R3 ;  /* 0x000000ffff0a7224 */ /* 0x000fe400078e0003 */
[----:B------:R-:W-:Y:S01]  /*6150*/  VIADD R12, R0, 0x29 ;  /* 0x00000029000c7836 */ /* 0x000fe20000000000 */
[----:B------:R-:W-:Y:S01]  /*6160*/  IABS R3, R6 ;  /* 0x0000000600037213 */ /* 0x000fe20000000000 */
[----:B------:R-:W-:Y:S01]  /*6170*/  @!P5 IMAD.MOV R10, RZ, RZ, -R10 ;  /* 0x000000ffff0ad224 */ /* 0x000fe200078e0a0a */
[----:B------:R-:W-:Y:S01]  /*6180*/  ISETP.GE.AND P5, PT, R6, RZ, PT ;  /* 0x000000ff0600720c */ /* 0x000fe20003fa6270 */
[----:B------:R-:W-:Y:S01]  /*6190*/  @!P0 IMAD.IADD R9, R9, 0x1, -R4 ;  /* 0x0000000109098824 */ /* 0x000fe200078e0a04 */
[----:B------:R-:W-:Y:S01]  /*61a0*/  IABS R6, R12 ;  /* 0x0000000c00067213 */ /* 0x000fe20000000000 */
[----:B------:R-:W-:Y:S01]  /*61b0*/  @!P6 IMAD.MOV R17, RZ, RZ, -R17 ;  /* 0x000000ffff11e224 */ /* 0x000fe200078e0a11 */
[----:B------:R-:W-:Y:S01]  /*61c0*/  ISETP.GE.AND P6, PT, R14, RZ, PT ;  /* 0x000000ff0e00720c */ /* 0x000fe20003fc6270 */
[C---:B------:R-:W-:Y:S01]  /*61d0*/  IMAD R2, R4.reuse, R2, R13 ;  /* 0x0000000204027224 */ /* 0x040fe200078e020d */
[----:B------:R-:W-:Y:S01]  /*61e0*/  ISETP.GT.U32.AND P0, PT, R4, R9, PT ;  /* 0x000000090400720c */ /* 0x000fe20003f04070 */
[----:B------:R-:W-:-:S04]  /*61f0*/  IMAD.HI.U32 R14, R5, R3, RZ ;  /* 0x00000003050e7227 */ /* 0x000fc800078e00ff */
[----:B------:R-:W-:-:S04]  /*6200*/  IMAD.HI.U32 R13, R5, R6, RZ ;  /* 0x00000006050d7227 */ /* 0x000fc800078e00ff */
[----:B------:R-:W-:Y:S01]  /*6210*/  @!P1 IMAD.IADD R8, R8, 0x1, -R4 ;  /* 0x0000000108089824 */ /* 0x000fe200078e0a04 */
[C---:B------:R-:W-:Y:S01]  /*6220*/  ISETP.GT.U32.AND P1, PT, R4.reuse, R2, PT ;  /* 0x000000020400720c */ /* 0x040fe20003f24070 */
[----:B------:R-:W-:Y:S02]  /*6230*/  IMAD.MOV R16, RZ, RZ, -R14 ;  /* 0x000000ffff107224 */ /* 0x000fe400078e0a0e */
[----:B------:R-:W-:Y:S02]  /*6240*/  IMAD.MOV R14, RZ, RZ, -R13 ;  /* 0x000000ffff0e7224 */ /* 0x000fe400078e0a0d */
[C---:B------:R-:W-:Y:S02]  /*6250*/  IMAD R3, R4.reuse, R16, R3 ;  /* 0x0000001004037224 */ /* 0x040fe400078e0203 */
[----:B------:R-:W-:Y:S02]  /*6260*/  IMAD R6, R4, R14, R6 ;  /* 0x0000000e04067224 */ /* 0x000fe400078e0206 */
[----:B------:R-:W-:-:S02]  /*6270*/  IMAD.MOV.U32 R18, RZ, RZ, R8 ;  /* 0x000000ffff127224 */ /* 0x000fc400078e0008 */
[----:B------:R-:W-:Y:S01]  /*6280*/  @!P0 IMAD.IADD R9, R9, 0x1, -R4 ;  /* 0x0000000109098824 */ /* 0x000fe200078e0a04 */
[C---:B------:R-:W-:Y:S01]  /*6290*/  ISETP.GT.U32.AND P0, PT, R4.reuse, R3, PT ;  /* 0x000000030400720c */ /* 0x040fe20003f04070 */
[----:B------:R-:W-:Y:S01]  /*62a0*/  @!P6 IMAD.MOV R18, RZ, RZ, -R18 ;  /* 0x000000ffff12e224 */ /* 0x000fe200078e0a12 */
[----:B------:R-:W-:Y:S01]  /*62b0*/  ISETP.GT.U32.AND P6, PT, R4, R6, PT ;  /* 0x000000060400720c */ /* 0x000fe20003fc4070 */
[----:B------:R-:W-:Y:S01]  /*62c0*/  @!P3 IMAD.MOV R15, RZ, RZ, -R15 ;  /* 0x000000ffff0fb224 */ /* 0x000fe200078e0a0f */
[----:B------:R-:W-:Y:S01]  /*62d0*/  STL [R1+0xe4], R20 ;  /* 0x0000e41401007387 */ /* 0x000fe20000100800 */
[----:B------:R-:W-:Y:S02]  /*62e0*/  @!P1 IMAD.IADD R2, R2, 0x1, -R4 ;  /* 0x0000000102029824 */ /* 0x000fe400078e0a04 */
[----:B------:R-:W-:Y:S01]  /*62f0*/  VIADD R22, R0, 0x2b ;  /* 0x0000002b00167836 */ /* 0x000fe20000000000 */
[----:B------:R-:W-:Y:S02]  /*6300*/  STL [R1+0xe0], R19 ;  /* 0x0000e01301007387 */ /* 0x000fe40000100800 */
[----:B------:R-:W-:-:S02]  /*6310*/  ISETP.GT.U32.AND P1, PT, R4, R2, PT ;  /* 0x000000020400720c */ /* 0x000fc40003f24070 */
[----:B------:R0:W-:Y:S04]  /*6320*/  STL [R1+0xdc], R17 ;  /* 0x0000dc1101007387 */ /* 0x0001e80000100800 */
[----:B------:R1:W-:Y:S04]  /*6330*/  STL [R1+0xd8], R15 ;  /* 0x0000d80f01007387 */ /* 0x0003e80000100800 */
[----:B------:R2:W-:Y:S01]  /*6340*/  STL [R1+0x1c], R10 ;  /* 0x00001c0a01007387 */ /* 0x0005e20000100800 */
[----:B------:R-:W-:Y:S01]  /*6350*/  ISETP.GE.AND P3, PT, R11, RZ, PT ;  /* 0x000000ff0b00720c */ /* 0x000fe20003f66270 */
[----:B0-----:R-:W-:Y:S01]  /*6360*/  IMAD.MOV.U32 R17, RZ, RZ, R9 ;  /* 0x000000ffff117224 */ /* 0x001fe200078e0009 */
[----:B-1----:R-:W-:Y:S01]  /*6370*/  IABS R15, R22 ;  /* 0x00000016000f7213 */ /* 0x002fe20000000000 */
[----:B--2---:R-:W-:-:S02]  /*6380*/  VIADD R10, R0, 0x2a ;  /* 0x0000002a000a7836 */ /* 0x004fc40000000000 */
[--C-:B------:R-:W-:Y:S02]  /*6390*/  @!P0 IMAD.IADD R3, R3, 0x1, -R4.reuse ;  /* 0x0000000103038824 */ /* 0x100fe400078e0a04 */
[----:B------:R-:W-:Y:S01]  /*63a0*/  @!P6 IMAD.IADD R6, R6, 0x1, -R4 ;  /* 0x000000010606e824 */ /* 0x000fe200078e0a04 */
[----:B------:R-:W-:Y:S01]  /*63b0*/  IABS R11, R10 ;  /* 0x0000000a000b7213 */ /* 0x000fe20000000000 */
[----:B------:R-:W-:Y:S01]  /*63c0*/  IMAD.MOV.U32 R13, RZ, RZ, R15 ;  /* 0x000000ffff0d7224 */ /* 0x000fe200078e000f */
[----:B------:R0:W-:Y:S01]  /*63d0*/  STL [R1+0x18], R18 ;  /* 0x0000181201007387 */ /* 0x0001e20000100800 */
[----:B------:R-:W-:Y:S01]  /*63e0*/  @!P4 IMAD.MOV R17, RZ, RZ, -R17 ;  /* 0x000000ffff11c224 */ /* 0x000fe200078e0a11 */
[C---:B------:R-:W-:Y:S01]  /*63f0*/  ISETP.GT.U32.AND P0, PT, R4.reuse, R3, PT ;  /* 0x000000030400720c */ /* 0x040fe20003f04070 */
[----:B------:R-:W-:Y:S01]  /*6400*/  IMAD.HI.U32 R14, R5, R11, RZ ;  /* 0x0000000b050e7227 */ /* 0x000fe200078e00ff */
[----:B------:R-:W-:-:S03]  /*6410*/  ISETP.GT.U32.AND P6, PT, R4, R6, PT ;  /* 0x000000060400720c */ /* 0x000fc60003fc4070 */
[----:B------:R-:W-:-:S04]  /*6420*/  IMAD.HI.U32 R15, R5, R13, RZ ;  /* 0x0000000d050f7227 */ /* 0x000fc800078e00ff */
[----:B0-----:R-:W-:Y:S01]  /*6430*/  VIADD R18, R0, 0x2c ;  /* 0x0000002c00127836 */ /* 0x001fe20000000000 */
[----:B------:R0:W-:Y:S01]  /*6440*/  STL [R1+0x14], R17 ;  /* 0x0000141101007387 */ /* 0x0001e20000100800 */
[----:B------:R-:W-:Y:S01]  /*6450*/  @!P1 IMAD.IADD R2, R2, 0x1, -R4 ;  /* 0x0000000102029824 */ /* 0x000fe200078e0a04 */
[----:B------:R-:W-:Y:S01]  /*6460*/  ISETP.GE.AND P1, PT, R10, RZ, PT ;  /* 0x000000ff0a00720c */ /* 0x000fe20003f26270 */
[----:B------:R-:W-:Y:S01]  /*6470*/  IMAD.MOV R8, RZ, RZ, -R14 ;  /* 0x000000ffff087224 */ /* 0x000fe200078e0a0e */
[----:B------:R-:W-:Y:S01]  /*6480*/  IABS R10, R18 ;  /* 0x00000012000a7213 */ /* 0x000fe20000000000 */
[----:B------:R-:W-:Y:S02]  /*6490*/  IMAD.MOV R9, RZ, RZ, -R15 ;  /* 0x000000ffff097224 */ /* 0x000fe400078e0a0f */
[----:B0-----:R-:W-:Y:S02]  /*64a0*/  VIADD R17, R0, 0x2d ;  /* 0x0000002d00117836 */ /* 0x001fe40000000000 */
[----:B------:R-:W-:-:S02]  /*64b0*/  IMAD R8, R4, R8, R11 ;  /* 0x0000000804087224 */ /* 0x000fc400078e020b */
[----:B------:R-:W-:Y:S01]  /*64c0*/  IMAD R9, R4, R9, R13 ;  /* 0x0000000904097224 */ /* 0x000fe200078e020d */
[----:B------:R-:W-:Y:S01]  /*64d0*/  IABS R11, R17 ;  /* 0x00000011000b7213 */ /* 0x000fe20000000000 */
[----:B------:R-:W-:-:S04]  /*64e0*/  IMAD.HI.U32 R16, R5, R10, RZ ;  /* 0x0000000a05107227 */ /* 0x000fc800078e00ff */
[--C-:B------:R-:W-:Y:S01]  /*64f0*/  @!P0 IMAD.IADD R3, R3, 0x1, -R4.reuse ;  /* 0x0000000103038824 */ /* 0x100fe200078e0a04 */
[----:B------:R-:W-:Y:S01]  /*6500*/  ISETP.GT.U32.AND P0, PT, R4, R8, PT ;  /* 0x000000080400720c */ /* 0x000fe20003f04070 */
[----:B------:R-:W-:Y:S01]  /*6510*/  @!P6 IMAD.IADD R6, R6, 0x1, -R4 ;  /* 0x000000010606e824 */ /* 0x000fe200078e0a04 */
[----:B------:R-:W-:Y:S01]  /*6520*/  ISETP.GT.U32.AND P6, PT, R4, R9, PT ;  /* 0x000000090400720c */ /* 0x000fe20003fc4070 */
[----:B------:R-:W-:Y:S02]  /*6530*/  IMAD.MOV R16, RZ, RZ, -R16 ;  /* 0x000000ffff107224 */ /* 0x000fe400078e0a10 */
[----:B------:R-:W-:-:S04]  /*6540*/  IMAD.HI.U32 R19, R5, R11, RZ ;  /* 0x0000000b05137227 */ /* 0x000fc800078e00ff */
[----:B------:R-:W-:Y:S02]  /*6550*/  IMAD R10, R4, R16, R10 ;  /* 0x00000010040a7224 */ /* 0x000fe400078e020a */
[----:B------:R-:W-:Y:S02]  /*6560*/  IMAD.MOV R16, RZ, RZ, -R19 ;  /* 0x000000ffff107224 */ /* 0x000fe400078e0a13 */
[----:B------:R-:W-:Y:S02]  /*6570*/  VIADD R15, R0, 0x2e ;  /* 0x0000002e000f7836 */ /* 0x000fe40000000000 */
[----:B------:R-:W-:Y:S01]  /*6580*/  IMAD R11, R4, R16, R11 ;  /* 0x00000010040b7224 */ /* 0x000fe200078e020b */
[----:B------:R-:W-:Y:S01]  /*6590*/  ISETP.GE.AND P4, PT, R12, RZ, PT ;  /* 0x000000ff0c00720c */ /* 0x000fe20003f86270 */
[--C-:B------:R-:W-:Y:S01]  /*65a0*/  @!P0 IMAD.IADD R8, R8, 0x1, -R4.reuse ;  /* 0x0000000108088824 */ /* 0x100fe200078e0a04 */
[----:B------:R-:W-:Y:S01]  /*65b0*/  IABS R12, R15 ;  /* 0x0000000f000c7213 */ /* 0x000fe20000000000 */
[----:B------:R-:W-:Y:S01]  /*65c0*/  @!P6 IMAD.IADD R9, R9, 0x1, -R4 ;  /* 0x000000010909e824 */ /* 0x000fe200078e0a04 */
[----:B------:R-:W-:-:S02]  /*65d0*/  ISETP.GT.U32.AND P0, PT, R4, R10, PT ;  /* 0x0000000a0400720c */ /* 0x000fc40003f04070 */
[----:B------:R-:W-:Y:S01]  /*65e0*/  ISETP.GT.U32.AND P6, PT, R4, R11, PT ;  /* 0x0000000b0400720c */ /* 0x000fe20003fc4070 */
[C---:B------:R-:W-:Y:S02]  /*65f0*/  VIADD R20, R0.reuse, 0x2f ;  /* 0x0000002f00147836 */ /* 0x040fe40000000000 */
[----:B------:R-:W-:Y:S02]  /*6600*/  VIADD R21, R0, 0x30 ;  /* 0x0000003000157836 */ /* 0x000fe40000000000 */
[----:B------:R-:W-:Y:S01]  /*6610*/  IMAD.HI.U32 R24, R5, R12, RZ ;  /* 0x0000000c05187227 */ /* 0x000fe200078e00ff */
[----:B------:R-:W-:Y:S02]  /*6620*/  IABS R13, R20 ;  /* 0x00000014000d7213 */ /* 0x000fe40000000000 */
[----:B------:R-:W-:Y:S01]  /*6630*/  IABS R14, R21 ;  /* 0x00000015000e7213 */ /* 0x000fe20000000000 */
[----:B------:R-:W-:Y:S02]  /*6640*/  IMAD.MOV R19, RZ, RZ, -R24 ;  /* 0x000000ffff137224 */ /* 0x000fe400078e0a18 */
[----:B------:R-:W-:Y:S01]  /*6650*/  @!P0 IMAD.IADD R10, R10, 0x1, -R4 ;  /* 0x000000010a0a8824 */ /* 0x000fe200078e0a04 */
[C---:B------:R-:W-:Y:S01]  /*6660*/  ISETP.GT.U32.AND P0, PT, R4.reuse, R8, PT ;  /* 0x000000080400720c */ /* 0x040fe20003f04070 */
[----:B------:R-:W-:-:S02]  /*6670*/  IMAD R12, R4, R19, R12 ;  /* 0x00000013040c7224 */ /* 0x000fc400078e020c */
[----:B------:R-:W-:Y:S02]  /*6680*/  @!P6 IMAD.IADD R11, R11, 0x1, -R4 ;  /* 0x000000010b0be824 */ /* 0x000fe400078e0a04 */
[----:B------:R-:W-:Y:S02]  /*6690*/  IMAD.MOV.U32 R58, RZ, RZ, R6 ;  /* 0x000000ffff3a7224 */ /* 0x000fe400078e0006 */
[----:B------:R-:W-:Y:S01]  /*66a0*/  IMAD.HI.U32 R23, R5, R13, RZ ;  /* 0x0000000d05177227 */ /* 0x000fe200078e00ff */
[----:B------:R-:W-:-:S03]  /*66b0*/  ISETP.GT.U32.AND P6, PT, R4, R11, PT ;  /* 0x0000000b0400720c */ /* 0x000fc60003fc4070 */
[----:B------:R-:W-:-:S04]  /*66c0*/  IMAD.HI.U32 R25, R5, R14, RZ ;  /* 0x0000000e05197227 */ /* 0x000fc800078e00ff */
[----:B------:R-:W-:Y:S02]  /*66d0*/  IMAD.MOV.U32 R32, RZ, RZ, R2 ;  /* 0x000000ffff207224 */ /* 0x000fe400078e0002 */
[----:B------:R-:W-:Y:S01]  /*66e0*/  @!P4 IMAD.MOV R58, RZ, RZ, -R58 ;  /* 0x000000ffff3ac224 */ /* 0x000fe200078e0a3a */
[----:B------:R-:W-:Y:S01]  /*66f0*/  ISETP.GT.U32.AND P4, PT, R4, R12, PT ;  /* 0x0000000c0400720c */ /* 0x000fe20003f84070 */
[----:B------:R-:W-:Y:S02]  /*6700*/  IMAD.MOV R16, RZ, RZ, -R23 ;  /* 0x000000ffff107224 */ /* 0x000fe400078e0a17 */
[----:B------:R-:W-:Y:S02]  /*6710*/  IMAD.MOV R23, RZ, RZ, -R25 ;  /* 0x000000ffff177224 */ /* 0x000fe400078e0a19 */
[----:B------:R-:W-:Y:S02]  /*6720*/  VIADD R19, R0, 0x31 ;  /* 0x0000003100137836 */ /* 0x000fe40000000000 */
[----:B------:R-:W-:-:S02]  /*6730*/  IMAD.MOV.U32 R54, RZ, RZ, R3 ;  /* 0x000000ffff367224 */ /* 0x000fc400078e0003 */
[----:B------:R-:W-:Y:S01]  /*6740*/  @!P3 IMAD.MOV R32, RZ, RZ, -R32 ;  /* 0x000000ffff20b224 */ /* 0x000fe200078e0a20 */
[C---:B------:R-:W-:Y:S01]  /*6750*/  ISETP.GT.U32.AND P3, PT, R4.reuse, R9, PT ;  /* 0x000000090400720c */ /* 0x040fe20003f64070 */
[C---:B------:R-:W-:Y:S01]  /*6760*/  IMAD R14, R4.reuse, R23, R14 ;  /* 0x00000017040e7224 */ /* 0x040fe200078e020e */
[----:B------:R-:W-:Y:S01]  /*6770*/  IABS R23, R19 ;  /* 0x0000001300177213 */ /* 0x000fe20000000000 */
[----:B------:R-:W-:Y:S01]  /*6780*/  @!P5 IMAD.MOV R54, RZ, RZ, -R54 ;  /* 0x000000ffff36d224 */ /* 0x000fe200078e0a36 */
[C---:B------:R-:W-:Y:S01]  /*6790*/  ISETP.GT.U32.AND P5, PT, R4.reuse, R10, PT ;  /* 0x0000000a0400720c */ /* 0x040fe20003fa4070 */
[----:B------:R-:W-:Y:S02]  /*67a0*/  IMAD R13, R4, R16, R13 ;  /* 0x00000010040d7224 */ /* 0x000fe400078e020d */
[----:B------:R-:W-:Y:S02]  /*67b0*/  VIADD R16, R0, 0x32 ;  /* 0x0000003200107836 */ /* 0x000fe40000000000 */
[----:B------:R-:W-:-:S02]  /*67c0*/  @!P0 IMAD.IADD R8, R8, 0x1, -R4 ;  /* 0x0000000108088824 */ /* 0x000fc400078e0a04 */
[----:B------:R-:W-:Y:S01]  /*67d0*/  IMAD.MOV.U32 R3, RZ, RZ, R23 ;  /* 0x000000ffff037224 */ /* 0x000fe200078e0017 */
[----:B------:R-:W-:Y:S01]  /*67e0*/  IABS R2, R16 ;  /* 0x0000001000027213 */ /* 0x000fe20000000000 */
[--C-:B------:R-:W-:Y:S01]  /*67f0*/  @!P6 IMAD.IADD R11, R11, 0x1, -R4.reuse ;  /* 0x000000010b0be824 */ /* 0x100fe200078e0a04 */
[----:B------:R-:W-:Y:S01]  /*6800*/  ISETP.GE.AND P6, PT, R18, RZ, PT ;  /* 0x000000ff1200720c */ /* 0x000fe20003fc6270 */
[----:B------:R-:W-:Y:S02]  /*6810*/  @!P4 IMAD.IADD R12, R12, 0x1, -R4 ;  /* 0x000000010c0cc824 */ /* 0x000fe400078e0a04 */
[----:B------:R-:W-:Y:S02]  /*6820*/  IMAD.MOV.U32 R25, RZ, RZ, R8 ;  /* 0x000000ffff197224 */ /* 0x000fe400078e0008 */
[----:B------:R-:W-:-:S04]  /*6830*/  IMAD.HI.U32 R6, R5, R3, RZ ;  /* 0x0000000305067227 */ /* 0x000fc800078e00ff */
[----:B------:R-:W-:Y:S01]  /*6840*/  @!P3 IMAD.IADD R9, R9, 0x1, -R4 ;  /* 0x000000010909b824 */ /* 0x000fe200078e0a04 */
[----:B------:R-:W-:Y:S01]  /*6850*/  ISETP.GE.AND P3, PT, R22, RZ, PT ;  /* 0x000000ff1600720c */ /* 0x000fe20003f66270 */
[----:B------:R-:W-:Y:S01]  /*6860*/  @!P1 IMAD.MOV R25, RZ, RZ, -R25 ;  /* 0x000000ffff199224 */ /* 0x000fe200078e0a19 */
[C---:B------:R-:W-:Y:S01]  /*6870*/  ISETP.GT.U32.AND P1, PT, R4.reuse, R12, PT ;  /* 0x0000000c0400720c */ /* 0x040fe20003f24070 */
[----:B------:R-:W-:Y:S01]  /*6880*/  IMAD.HI.U32 R22, R5, R2, RZ ;  /* 0x0000000205167227 */ /* 0x000fe200078e00ff */
[----:B------:R-:W-:-:S03]  /*6890*/  ISETP.GT.U32.AND P0, PT, R4, R13, PT ;  /* 0x0000000d0400720c */ /* 0x000fc60003f04070 */
[----:B------:R-:W-:Y:S02]  /*68a0*/  @!P5 IMAD.IADD R10, R10, 0x1, -R4 ;  /* 0x000000010a0ad824 */ /* 0x000fe400078e0a04 */
[----:B------:R-:W-:Y:S01]  /*68b0*/  IMAD.MOV R6, RZ, RZ, -R6 ;  /* 0x000000ffff067224 */ /* 0x000fe200078e0a06 */
[----:B------:R-:W-:Y:S01]  /*68c0*/  ISETP.GE.AND P4, PT, R17, RZ, PT ;  /* 0x000000ff1100720c */ /* 0x000fe20003f86270 */
[----:B------:R-:W-:Y:S02]  /*68d0*/  IMAD.MOV.U32 R24, RZ, RZ, R9 ;  /* 0x000000ffff187224 */ /* 0x000fe400078e0009 */
[----:B------:R-:W-:Y:S02]  /*68e0*/  IMAD.MOV R18, RZ, RZ, -R22 ;  /* 0x000000ffff127224 */ /* 0x000fe400078e0a16 */
[C---:B------:R-:W-:Y:S02]  /*68f0*/  IMAD R3, R4.reuse, R6, R3 ;  /* 0x0000000604037224 */ /* 0x040fe400078e0203 */
[----:B------:R-:W-:Y:S01]  /*6900*/  IMAD.MOV.U32 R9, RZ, RZ, R10 ;  /* 0x000000ffff097224 */ /* 0x000fe200078e000a */
[C---:B------:R-:W-:Y:S01]  /*6910*/  ISETP.GT.U32.AND P5, PT, R4.reuse, R14, PT ;  /* 0x0000000e0400720c */ /* 0x040fe20003fa4070 */
[----:B------:R-:W-:-:S02]  /*6920*/  IMAD R2, R4, R18, R2 ;  /* 0x0000001204027224 */ /* 0x000fc400078e0202 */
[----:B------:R-:W-:Y:S01]  /*6930*/  @!P6 IMAD.MOV R9, RZ, RZ, -R9 ;  /* 0x000000ffff09e224 */ /* 0x000fe200078e0a09 */
[----:B------:R-:W-:Y:S01]  /*6940*/  ISETP.GT.U32.AND P6, PT, R4, R3, PT ;  /* 0x000000030400720c */ /* 0x000fe20003fc4070 */
[--C-:B------:R-:W-:Y:S01]  /*6950*/  @!P1 IMAD.IADD R12, R12, 0x1, -R4.reuse ;  /* 0x000000010c0c9824 */ /* 0x100fe200078e0a04 */
[----:B------:R-:W-:Y:S01]  /*6960*/  ISETP.GT.U32.AND P1, PT, R4, R2, PT ;  /* 0x000000020400720c */ /* 0x000fe20003f24070 */
[----:B------:R-:W-:Y:S02]  /*6970*/  IMAD.MOV.U32 R8, RZ, RZ, R11 ;  /* 0x000000ffff087224 */ /* 0x000fe400078e000b */
[----:B------:R-:W-:Y:S02]  /*6980*/  @!P0 IMAD.IADD R13, R13, 0x1, -R4 ;  /* 0x000000010d0d8824 */ /* 0x000fe400078e0a04 */
[----:B------:R-:W-:Y:S01]  /*6990*/  @!P3 IMAD.MOV R24, RZ, RZ, -R24 ;  /* 0x000000ffff18b224 */ /* 0x000fe200078e0a18 */
[----:B------:R-:W-:Y:S01]  /*69a0*/  ISETP.GE.AND P0, PT, R15, RZ, PT ;  /* 0x000000ff0f00720c */ /* 0x000fe20003f06270 */
[----:B------:R-:W-:Y:S01]  /*69b0*/  @!P4 IMAD.MOV R8, RZ, RZ, -R8 ;  /* 0x000000ffff08c224 */ /* 0x000fe200078e0a08 */
[----:B------:R-:W-:Y:S01]  /*69c0*/  STL [R1+0x10], R32 ;  /* 0x0000102001007387 */ /* 0x000fe20000100800 */
[----:B------:R-:W-:Y:S01]  /*69d0*/  VIADD R15, R0, 0x33 ;  /* 0x00000033000f7836 */ /* 0x000fe20000000000 */
[----:B------:R-:W-:-:S02]  /*69e0*/  ISETP.GT.U32.AND P3, PT, R4, R13, PT ;  /* 0x0000000d0400720c */ /* 0x000fc40003f64070 */
[----:B------:R-:W-:Y:S01]  /*69f0*/  STL [R1+0xc], R25 ;  /* 0x00000c1901007387 */ /* 0x000fe20000100800 */
[----:B------:R-:W-:-:S03]  /*6a00*/  @!P5 IMAD.IADD R14, R14, 0x1, -R4 ;  /* 0x000000010e0ed824 */ /* 0x000fc600078e0a04 */
[----:B------:R-:W-:Y:S01]  /*6a10*/  STL [R1+0x8], R24 ;  /* 0x0000081801007387 */ /* 0x000fe20000100800 */
[----:B------:R-:W-:-:S03]  /*6a20*/  @!P6 IMAD.IADD R3, R3, 0x1, -R4 ;  /* 0x000000010303e824 */ /* 0x000fc600078e0a04 */
[----:B------:R-:W-:Y:S04]  /*6a30*/  STL [R1+0x4], R9 ;  /* 0x0000040901007387 */ /* 0x000fe80000100800 */
[----:B------:R0:W-:Y:S01]  /*6a40*/  STL [R1], R8 ;  /* 0x0000000801007387 */ /* 0x0001e20000100800 */
[----:B------:R-:W-:Y:S01]  /*6a50*/  ISETP.GT.U32.AND P5, PT, R4, R14, PT ;  /* 0x0000000e0400720c */ /* 0x000fe20003fa4070 */
[----:B------:R-:W-:Y:S01]  /*6a60*/  @!P1 IMAD.IADD R2, R2, 0x1, -R4 ;  /* 0x0000000102029824 */ /* 0x000fe200078e0a04 */
[----:B------:R-:W-:Y:S02]  /*6a70*/  ISETP.GT.U32.AND P1, PT, R4, R3, PT ;  /* 0x000000030400720c */ /* 0x000fe40003f24070 */
[----:B0-----:R-:W-:Y:S01]  /*6a80*/  IABS R8, R15 ;  /* 0x0000000f00087213 */ /* 0x001fe20000000000 */
[----:B------:R-:W-:-:S04]  /*6a90*/  VIADD R6, R0, 0x34 ;  /* 0x0000003400067836 */ /* 0x000fc80000000000 */
[----:B------:R-:W-:-:S04]  /*6aa0*/  IMAD.HI.U32 R11, R5, R8, RZ ;  /* 0x00000008050b7227 */ /* 0x000fc800078e00ff */
[----:B------:R-:W-:Y:S02]  /*6ab0*/  IMAD.MOV R11, RZ, RZ, -R11 ;  /* 0x000000ffff0b7224 */ /* 0x000fe400078e0a0b */
[----:B------:R-:W-:Y:S01]  /*6ac0*/  @!P3 IMAD.IADD R13, R13, 0x1, -R4 ;  /* 0x000000010d0db824 */ /* 0x000fe200078e0a04 */
[----:B------:R-:W-:Y:S01]  /*6ad0*/  ISETP.GE.AND P3, PT, R21, RZ, PT ;  /* 0x000000ff1500720c */ /* 0x000fe20003f66270 */
[----:B------:R-:W-:Y:S01]  /*6ae0*/  IMAD R8, R4, R11, R8 ;  /* 0x0000000b04087224 */ /* 0x000fe200078e0208 */
[----:B------:R-:W-:Y:S01]  /*6af0*/  IABS R9, R6 ;  /* 0x0000000600097213 */ /* 0x000fe20000000000 */
[--C-:B------:R-:W-:Y:S02]  /*6b00*/  @!P5 IMAD.IADD R14, R14, 0x1, -R4.reuse ;  /* 0x000000010e0ed824 */ /* 0x100fe400078e0a04 */
[----:B------:R-:W-:Y:S01]  /*6b10*/  @!P1 IMAD.IADD R3, R3, 0x1, -R4 ;  /* 0x0000000103039824 */ /* 0x000fe200078e0a04 */
[----:B------:R-:W-:Y:S01]  /*6b20*/  ISETP.GT.U32.AND P1, PT, R4, R8, PT ;  /* 0x000000080400720c */ /* 0x000fe20003f24070 */
[----:B------:R-:W-:Y:S01]  /*6b30*/  IMAD.HI.U32 R10, R5, R9, RZ ;  /* 0x00000009050a7227 */ /* 0x000fe200078e00ff */
[----:B------:R-:W-:-:S03]  /*6b40*/  ISETP.GE.AND P4, PT, R20, RZ, PT ;  /* 0x000000ff1400720c */ /* 0x000fc60003f86270 */
[----:B------:R-:W-:Y:S02]  /*6b50*/  IMAD.MOV.U32 R52, RZ, RZ, R14 ;  /* 0x000000ffff347224 */ /* 0x000fe400078e000e */
[----:B------:R-:W-:Y:S02]  /*6b60*/  IMAD.MOV R10, RZ, RZ, -R10 ;  /* 0x000000ffff0a7224 */ /* 0x000fe400078e0a0a */
[----:B------:R-:W-:Y:S01]  /*6b70*/  @!P3 IMAD.MOV R52, RZ, RZ, -R52 ;  /* 0x000000ffff34b224 */ /* 0x000fe200078e0a34 */
[----:B------:R-:W-:Y:S01]  /*6b80*/  ISETP.GE.AND P3, PT, R6, RZ, PT ;  /* 0x000000ff0600720c */ /* 0x000fe20003f66270 */
[----:B------:R-:W-:Y:S01]  /*6b90*/  IMAD R6, R4, R10, R9 ;  /* 0x0000000a04067224 */ /* 0x000fe200078e0209 */
[----:B------:R-:W-:Y:S01]  /*6ba0*/  ISETP.GE.AND P5, PT, R19, RZ, PT ;  /* 0x000000ff1300720c */ /* 0x000fe20003fa6270 */
[----:B------:R-:W-:Y:S02]  /*6bb0*/  VIADD R9, R0, 0x35 ;  /* 0x0000003500097836 */ /* 0x000fe40000000000 */
[----:B------:R-:W-:-:S02]  /*6bc0*/  IMAD.MOV.U32 R93, RZ, RZ, R12 ;  /* 0x000000ffff5d7224 */ /* 0x000fc400078e000c */
[----:B------:R-:W-:Y:S01]  /*6bd0*/  IMAD.MOV.U32 R92, RZ, RZ, R13 ;  /* 0x000000ffff5c7224 */ /* 0x000fe200078e000d */
[----:B------:R-:W-:Y:S01]  /*6be0*/  IABS R12, R9 ;  /* 0x00000009000c7213 */ /* 0x000fe20000000000 */
[----:B------:R-:W-:Y:S02]  /*6bf0*/  VIADD R10, R0, 0x36 ;  /* 0x00000036000a7836 */ /* 0x000fe40000000000 */
[----:B------:R-:W-:Y:S02]  /*6c00*/  @!P1 IMAD.IADD R8, R8, 0x1, -R4 ;  /* 0x0000000108089824 */ /* 0x000fe400078e0a04 */
[----:B------:R-:W-:Y:S01]  /*6c10*/  @!P4 IMAD.MOV R92, RZ, RZ, -R92 ;  /* 0x000000ffff5cc224 */ /* 0x000fe200078e0a5c */
[----:B------:R-:W-:Y:S01]  /*6c20*/  ISETP.GE.AND P4, PT, R15, RZ, PT ;  /* 0x000000ff0f00720c */ /* 0x000fe20003f86270 */
[----:B------:R-:W-:Y:S01]  /*6c30*/  IMAD.MOV.U32 R57, RZ, RZ, R3 ;  /* 0x000000ffff397224 */ /* 0x000fe200078e0003 */
[----:B------:R-:W-:Y:S01]  /*6c40*/  IABS R13, R10 ;  /* 0x0000000a000d7213 */ /* 0x000fe20000000000 */
[----:B------:R-:W-:Y:S01]  /*6c50*/  IMAD.HI.U32 R15, R5, R12, RZ ;  /* 0x0000000c050f7227 */ /* 0x000fe200078e00ff */
[----:B------:R-:W-:-:S02]  /*6c60*/  ISETP.GT.U32.AND P1, PT, R4, R8, PT ;  /* 0x000000080400720c */ /* 0x000fc40003f24070 */
[----:B------:R-:W-:Y:S01]  /*6c70*/  ISETP.GE.AND P6, PT, R16, RZ, PT ;  /* 0x000000ff1000720c */ /* 0x000fe20003fc6270 */
[----:B------:R-:W-:Y:S01]  /*6c80*/  @!P5 IMAD.MOV R57, RZ, RZ, -R57 ;  /* 0x000000ffff39d224 */ /* 0x000fe200078e0a39 */
[----:B------:R-:W-:Y:S01]  /*6c90*/  ISETP.GT.U32.AND P5, PT, R4, R6, PT ;  /* 0x000000060400720c */ /* 0x000fe20003fa4070 */
[----:B------:R-:W-:-:S04]  /*6ca0*/  IMAD.HI.U32 R16, R5, R13, RZ ;  /* 0x0000000d05107227 */ /* 0x000fc800078e00ff */
[----:B------:R-:W-:Y:S02]  /*6cb0*/  IMAD.MOV R3, RZ, RZ, -R15 ;  /* 0x000000ffff037224 */ /* 0x000fe400078e0a0f */
[----:B------:R-:W-:Y:S02]  /*6cc0*/  IMAD.MOV R15, RZ, RZ, -R16 ;  /* 0x000000ffff0f7224 */ /* 0x000fe400078e0a10 */
[C---:B------:R-:W-:Y:S02]  /*6cd0*/  IMAD R12, R4.reuse, R3, R12 ;  /* 0x00000003040c7224 */ /* 0x040fe400078e020c */
[----:B------:R-:W-:Y:S01]  /*6ce0*/  @!P0 IMAD.MOV R93, RZ, RZ, -R93 ;  /* 0x000000ffff5d8224 */ /* 0x000fe200078e0a5d */
[C---:B------:R-:W-:Y:S01]  /*6cf0*/  ISETP.GT.U32.AND P0, PT, R4.reuse, R2, PT ;  /* 0x000000020400720c */ /* 0x040fe20003f04070 */
[----:B------:R-:W-:Y:S02]  /*6d00*/  IMAD R13, R4, R15, R13 ;  /* 0x0000000f040d7224 */ /* 0x000fe400078e020d */
[--C-:B------:R-:W-:Y:S01]  /*6d10*/  @!P1 IMAD.IADD R8, R8, 0x1, -R4.reuse ;  /* 0x0000000108089824 */ /* 0x100fe200078e0a04 */
[----:B------:R-:W-:Y:S01]  /*6d20*/  ISETP.GT.U32.AND P1, PT, R4, R12, PT ;  /* 0x0000000c0400720c */ /* 0x000fe20003f24070 */
[----:B------:R-:W-:Y:S01]  /*6d30*/  @!P5 IMAD.IADD R6, R6, 0x1, -R4 ;  /* 0x000000010606d824 */ /* 0x000fe200078e0a04 */
[----:B------:R-:W-:Y:S01]  /*6d40*/  ISETP.GT.U32.AND P5, PT, R4, R13, PT ;  /* 0x0000000d0400720c */ /* 0x000fe20003fa4070 */
[----:B------:R-:W-:-:S02]  /*6d50*/  VIADD R14, R0, 0x37 ;  /* 0x00000037000e7836 */ /* 0x000fc40000000000 */
[----:B------:R-:W-:-:S03]  /*6d60*/  VIADD R22, R0, 0x38 ;  /* 0x0000003800167836 */ /* 0x000fc60000000000 */
[----:B------:R-:W-:Y:S01]  /*6d70*/  IABS R11, R14 ;  /* 0x0000000e000b7213 */ /* 0x000fe20000000000 */
[--C-:B------:R-:W-:Y:S01]  /*6d80*/  @!P0 IMAD.IADD R2, R2, 0x1, -R4.reuse ;  /* 0x0000000102028824 */ /* 0x100fe200078e0a04 */
[----:B------:R-:W-:Y:S02]  /*6d90*/  ISETP.GE.AND P0, PT, R9, RZ, PT ;  /* 0x000000ff0900720c */ /* 0x000fe40003f06270 */
[----:B------:R-:W-:Y:S01]  /*6da0*/  IABS R9, R22 ;  /* 0x0000001600097213 */ /* 0x000fe20000000000 */
[----:B------:R-:W-:Y:S02]  /*6db0*/  @!P1 IMAD.IADD R12, R12, 0x1, -R4 ;  /* 0x000000010c0c9824 */ /* 0x000fe400078e0a04 */
[----:B------:R-:W-:Y:S01]  /*6dc0*/  IMAD.HI.U32 R18, R5, R11, RZ ;  /* 0x0000000b05127227 */ /* 0x000fe200078e00ff */
[----:B------:R-:W-:-:S03]  /*6dd0*/  ISETP.GT.U32.AND P1, PT, R4, R6, PT ;  /* 0x000000060400720c */ /* 0x000fc60003f24070 */
[----:B------:R-:W-:Y:S02]  /*6de0*/  IMAD.MOV.U32 R91, RZ, RZ, R2 ;  /* 0x000000ffff5b7224 */ /* 0x000fe400078e0002 */
[----:B------:R-:W-:Y:S01]  /*6df0*/  @!P5 IMAD.IADD R13, R13, 0x1, -R4 ;  /* 0x000000010d0dd824 */ /* 0x000fe200078e0a04 */
[----:B------:R-:W-:Y:S01]  /*6e00*/  ISETP.GT.U32.AND P5, PT, R4, R12, PT ;  /* 0x0000000c0400720c */ /* 0x000fe20003fa4070 */
[----:B------:R-:W-:-:S04]  /*6e10*/  IMAD.HI.U32 R17, R5, R9, RZ ;  /* 0x0000000905117227 */ /* 0x000fc800078e00ff */
[----:B------:R-:W-:Y:S02]  /*6e20*/  IMAD.MOV R2, RZ, RZ, -R18 ;  /* 0x000000ffff027224 */ /* 0x000fe400078e0a12 */
[----:B------:R-:W-:Y:S02]  /*6e30*/  VIADD R19, R0, 0x3a ;  /* 0x0000003a00137836 */ /* 0x000fe40000000000 */
[----:B------:R-:W-:Y:S01]  /*6e40*/  @!P6 IMAD.MOV R91, RZ, RZ, -R91 ;  /* 0x000000ffff5be224 */ /* 0x000fe200078e0a5b */
[----:B------:R-:W-:Y:S01]  /*6e50*/  ISETP.GE.AND P6, PT, R10, RZ, PT ;  /* 0x000000ff0a00720c */ /* 0x000fe20003fc6270 */
[----:B------:R-:W-:Y:S02]  /*6e60*/  VIADD R21, R0, 0x3c ;  /* 0x0000003c00157836 */ /* 0x000fe40000000000 */
[----:B------:R-:W-:Y:S02]  /*6e70*/  IMAD.MOV R10, RZ, RZ, -R17 ;  /* 0x000000ffff0a7224 */ /* 0x000fe400078e0a11 */
[----:B------:R-:W-:Y:S01]  /*6e80*/  IMAD R11, R4, R2, R11 ;  /* 0x00000002040b7224 */ /* 0x000fe200078e020b */
[----:B------:R-:W-:Y:S01]  /*6e90*/  IABS R2, R19 ;  /* 0x0000001300027213 */ /* 0x000fe20000000000 */
[----:B------:R-:W-:Y:S01]  /*6ea0*/  VIADD R20, R0, 0x39 ;  /* 0x0000003900147836 */ /* 0x000fe20000000000 */
[----:B------:R-:W-:Y:S01]  /*6eb0*/  IABS R15, R21 ;  /* 0x00000015000f7213 */ /* 0x000fe20000000000 */
[----:B------:R-:W-:-:S02]  /*6ec0*/  IMAD R10, R4, R10, R9 ;  /* 0x0000000a040a7224 */ /* 0x000fc400078e0209 */
[----:B------:R-:W-:Y:S01]  /*6ed0*/  IMAD.MOV.U32 R90, RZ, RZ, R8 ;  /* 0x000000ffff5a7224 */ /* 0x000fe200078e0008 */
[----:B------:R-:W-:Y:S01]  /*6ee0*/  IABS R9, R20 ;  /* 0x0000001400097213 */ /* 0x000fe20000000000 */
[----:B------:R-:W-:Y:S02]  /*6ef0*/  IMAD.MOV.U32 R8, RZ, RZ, R2 ;  /* 0x000000ffff087224 */ /* 0x000fe400078e0002 */
[--C-:B------:R-:W-:Y:S01]  /*6f00*/  @!P1 IMAD.IADD R6, R6, 0x1, -R4.reuse ;  /* 0x0000000106069824 */ /* 0x100fe200078e0a04 */
[----:B------:R-:W-:Y:S01]  /*6f10*/  ISETP.GT.U32.AND P1, PT, R4, R11, PT ;  /* 0x0000000b0400720c */ /* 0x000fe20003f24070 */
[----:B------:R-:W-:Y:S01]  /*6f20*/  @!P5 IMAD.IADD R12, R12, 0x1, -R4 ;  /* 0x000000010c0cd824 */ /* 0x000fe200078e0a04 */
[----:B------:R-:W-:Y:S01]  /*6f30*/  ISETP.GT.U32.AND P5, PT, R4, R10, PT ;  /* 0x0000000a0400720c */ /* 0x000fe20003fa4070 */
[----:B------:R-:W-:Y:S02]  /*6f40*/  IMAD.MOV.U32 R2, RZ, RZ, R15 ;  /* 0x000000ffff027224 */ /* 0x000fe400078e000f */
[----:B------:R-:W-:-:S04]  /*6f50*/  IMAD.HI.U32 R15, R5, R9, RZ ;  /* 0x00000009050f7227 */ /* 0x000fc800078e00ff */
[----:B------:R-:W-:-:S04]  /*6f60*/  IMAD.HI.U32 R17, R5, R8, RZ ;  /* 0x0000000805117227 */ /* 0x000fc800078e00ff */
[----:B------:R-:W-:Y:S01]  /*6f70*/  @!P4 IMAD.MOV R90, RZ, RZ, -R90 ;  /* 0x000000ffff5ac224 */ /* 0x000fe200078e0a5a */
[C---:B------:R-:W-:Y:S01]  /*6f80*/  ISETP.GT.U32.AND P4, PT, R4.reuse, R13, PT ;  /* 0x0000000d0400720c */ /* 0x040fe20003f84070 */
[----:B------:R-:W-:Y:S02]  /*6f90*/  IMAD.MOV R15, RZ, RZ, -R15 ;  /* 0x000000ffff0f7224 */ /* 0x000fe400078e0a0f */
[----:B------:R-:W-:Y:S02]  /*6fa0*/  IMAD.MOV R17, RZ, RZ, -R17 ;  /* 0x000000ffff117224 */ /* 0x000fe400078e0a11 */
[C---:B------:R-:W-:Y:S02]  /*6fb0*/  IMAD R9, R4.reuse, R15, R9 ;  /* 0x0000000f04097224 */ /* 0x040fe400078e0209 */
[C---:B------:R-:W-:Y:S02]  /*6fc0*/  IMAD R8, R4.reuse, R17, R8 ;  /* 0x0000001104087224 */ /* 0x040fe400078e0208 */
[--C-:B------:R-:W-:Y:S01]  /*6fd0*/  @!P1 IMAD.IADD R11, R11, 0x1, -R4.reuse ;  /* 0x000000010b0b9824 */ /* 0x100fe200078e0a04 */
[----:B------:R-:W-:Y:S01]  /*6fe0*/  ISETP.GT.U32.AND P1, PT, R4, R9, PT ;  /* 0x000000090400720c */ /* 0x000fe20003f24070 */
[----:B------:R-:W-:Y:S01]  /*6ff0*/  @!P5 IMAD.IADD R10, R10, 0x1, -R4 ;  /* 0x000000010a0ad824 */ /* 0x000fe200078e0a04 */
[----:B------:R-:W-:Y:S01]  /*7000*/  ISETP.GT.U32.AND P5, PT, R4, R8, PT ;  /* 0x000000080400720c */ /* 0x000fe20003fa4070 */
[----:B------:R-:W-:-:S02]  /*7010*/  VIADD R18, R0, 0x3b ;  /* 0x0000003b00127836 */ /* 0x000fc40000000000 */
[----:B------:R-:W-:-:S04]  /*7020*/  IMAD.HI.U32 R23, R5, R2, RZ ;  /* 0x0000000205177227 */ /* 0x000fc800078e00ff */
[----:B------:R-:W-:Y:S01]  /*7030*/  @!P4 IMAD.IADD R13, R13, 0x1, -R4 ;  /* 0x000000010d0dc824 */ /* 0x000fe200078e0a04 */
[----:B------:R-:W-:Y:S01]  /*7040*/  ISETP.GE.AND P4, PT, R14, RZ, PT ;  /* 0x000000ff0e00720c */ /* 0x000fe20003f86270 */
[----:B------:R-:W-:Y:S01]  /*7050*/  IMAD.MOV R14, RZ, RZ, -R23 ;  /* 0x000000ffff0e7224 */ /* 0x000fe200078e0a17 */
[----:B------:R-:W-:Y:S01]  /*7060*/  IABS R3, R18 ;  /* 0x0000001200037213 */ /* 0x000fe20000000000 */
[----:B------:R-:W-:Y:S02]  /*7070*/  VIADD R17, R0, 0x3d ;  /* 0x0000003d00117836 */ /* 0x000fe40000000000 */
[----:B------:R-:W-:Y:S02]  /*7080*/  IMAD R2, R4, R14, R2 ;  /* 0x0000000e04027224 */ /* 0x000fe400078e0202 */
[----:B------:R-:W-:Y:S01]  /*7090*/  IMAD.HI.U32 R16, R5, R3, RZ ;  /* 0x0000000305107227 */ /* 0x000fe200078e00ff */
[----:B------:R-:W-:-:S03]  /*70a0*/  IABS R14, R17 ;  /* 0x00000011000e7213 */ /* 0x000fc60000000000 */
[----:B------:R-:W-:Y:S02]  /*70b0*/  @!P1 IMAD.IADD R9, R9, 0x1, -R4 ;  /* 0x0000000109099824 */ /* 0x000fe400078e0a04 */
[----:B------:R-:W-:Y:S02]  /*70c0*/  IMAD.MOV.U32 R88, RZ, RZ, R12 ;  /* 0x000000ffff587224 */ /* 0x000fe400078e000c */
[----:B------:R-:W-:Y:S02]  /*70d0*/  @!P5 IMAD.IADD R8, R8, 0x1, -R4 ;  /* 0x000000010808d824 */ /* 0x000fe400078e0a04 */
[----:B------:R-:W-:Y:S02]  /*70e0*/  IMAD.MOV R16, RZ, RZ, -R16 ;  /* 0x000000ffff107224 */ /* 0x000fe400078e0a10 */
[----:B------:R-:W-:Y:S02]  /*70f0*/  IMAD.MOV.U32 R89, RZ, RZ, R6 ;  /* 0x000000ffff597224 */ /* 0x000fe400078e0006 */
[----:B------:R-:W-:Y:S01]  /*7100*/  IMAD.MOV.U32 R6, RZ, RZ, R14 ;  /* 0x000000ffff067224 */ /* 0x000fe200078e000e */
[C---:B------:R-:W-:Y:S01]  /*7110*/  ISETP.GT.U32.AND P5, PT, R4.reuse, R8, PT ;  /* 0x000000080400720c */ /* 0x040fe20003fa4070 */
[----:B------:R-:W-:Y:S01]  /*7120*/  @!P0 IMAD.MOV R88, RZ, RZ, -R88 ;  /* 0x000000ffff588224 */ /* 0x000fe200078e0a58 */
[C---:B------:R-:W-:Y:S01]  /*7130*/  ISETP.GT.U32.AND P0, PT, R4.reuse, R9, PT ;  /* 0x000000090400720c */ /* 0x040fe20003f04070 */
[C---:B------:R-:W-:Y:S01]  /*7140*/  IMAD R3, R4.reuse, R16, R3 ;  /* 0x0000001004037224 */ /* 0x040fe200078e0203 */
[----:B------:R-:W-:Y:S01]  /*7150*/  ISETP.GT.U32.AND P1, PT, R4, R11, PT ;  /* 0x0000000b0400720c */ /* 0x000fe20003f24070 */
[----:B------:R-:W-:-:S02]  /*7160*/  VIADD R16, R0, 0x3e ;  /* 0x0000003e00107836 */ /* 0x000fc40000000000 */
[----:B------:R-:W-:-:S04]  /*7170*/  IMAD.HI.U32 R12, R5, R6, RZ ;  /* 0x00000006050c7227 */ /* 0x000fc800078e00ff */
[----:B------:R-:W-:Y:S01]  /*7180*/  IMAD.MOV.U32 R87, RZ, RZ, R13 ;  /* 0x000000ffff577224 */ /* 0x000fe200078e000d */
[----:B------:R-:W-:Y:S01]  /*7190*/  IABS R23, R16 ;  /* 0x0000001000177213 */ /* 0x000fe20000000000 */
[----:B------:R-:W-:Y:S02]  /*71a0*/  IMAD.MOV R12, RZ, RZ, -R12 ;  /* 0x000000ffff0c7224 */ /* 0x000fe400078e0a0c */
[----:B------:R-:W-:Y:S01]  /*71b0*/  @!P6 IMAD.MOV R87, RZ, RZ, -R87 ;  /* 0x000000ffff57e224 */ /* 0x000fe200078e0a57 */
[C---:B------:R-:W-:Y:S01]  /*71c0*/  ISETP.GT.U32.AND P6, PT, R4.reuse, R3, PT ;  /* 0x000000030400720c */ /* 0x040fe20003fc4070 */
[----:B------:R-:W-:Y:S01]  /*71d0*/  @!P3 IMAD.MOV R89, RZ, RZ, -R89 ;  /* 0x000000ffff59b224 */ /* 0x000fe200078e0a59 */
[C---:B------:R-:W-:Y:S01]  /*71e0*/  ISETP.GT.U32.AND P3, PT, R4.reuse, R10, PT ;  /* 0x0000000a0400720c */ /* 0x040fe20003f64070 */
[----:B------:R-:W-:Y:S02]  /*71f0*/  IMAD R6, R4, R12, R6 ;  /* 0x0000000c04067224 */ /* 0x000fe400078e0206 */
[----:B------:R-:W-:-:S02]  /*7200*/  IMAD.MOV.U32 R14, RZ, RZ, R23 ;  /* 0x000000ffff0e7224 */ /* 0x000fc400078e0017 */
[--C-:B------:R-:W-:Y:S01]  /*7210*/  @!P0 IMAD.IADD R9, R9, 0x1, -R4.reuse ;  /* 0x0000000109098824 */ /* 0x100fe200078e0a04 */
[----:B------:R-:W-:Y:S01]  /*7220*/  ISETP.GE.AND P0, PT, R20, RZ, PT ;  /* 0x000000ff1400720c */ /* 0x000fe20003f06270 */
[--C-:B------:R-:W-:Y:S01]  /*7230*/  @!P5 IMAD.IADD R8, R8, 0x1, -R4.reuse ;  /* 0x000000010808d824 */ /* 0x100fe200078e0a04 */
[C---:B------:R-:W-:Y:S01]  /*7240*/  ISETP.GT.U32.AND P5, PT, R4.reuse, R6, PT ;  /* 0x000000060400720c */ /* 0x040fe20003fa4070 */
[----:B------:R-:W-:Y:S02]  /*7250*/  @!P1 IMAD.IADD R11, R11, 0x1, -R4 ;  /* 0x000000010b0b9824 */ /* 0x000fe400078e0a04 */
[----:B------:R-:W-:Y:S01]  /*7260*/  IMAD.HI.U32 R12, R5, R14, RZ ;  /* 0x0000000e050c7227 */ /* 0x000fe200078e00ff */
[----:B------:R-:W-:-:S03]  /*7270*/  ISETP.GT.U32.AND P1, PT, R4, R2, PT ;  /* 0x000000020400720c */ /* 0x000fc60003f24070 */
[----:B------:R-:W-:Y:S02]  /*7280*/  VIADD R15, R0, 0x3f ;  /* 0x0000003f000f7836 */ /* 0x000fe40000000000 */
[----:B------:R-:W-:Y:S02]  /*7290*/  IMAD.MOV R12, RZ, RZ, -R12 ;  /* 0x000000ffff0c7224 */ /* 0x000fe400078e0a0c */
[--C-:B------:R-:W-:Y:S02]  /*72a0*/  @!P6 IMAD.IADD R3, R3, 0x1, -R4.reuse ;  /* 0x000000010303e824 */ /* 0x100fe400078e0a04 */
[----:B------:R-:W-:Y:S01]  /*72b0*/  IMAD.MOV.U32 R85, RZ, RZ, R11 ;  /* 0x000000ffff557224 */ /* 0x000fe200078e000b */
[----:B------:R-:W-:Y:S01]  /*72c0*/  IABS R24, R15 ;  /* 0x0000000f00187213 */ /* 0x000fe20000000000 */
[----:B------:R-:W-:Y:S01]  /*72d0*/  @!P3 IMAD.IADD R10, R10, 0x1, -R4 ;  /* 0x000000010a0ab824 */ /* 0x000fe200078e0a04 */
[----:B------:R-:W-:Y:S01]  /*72e0*/  ISETP.GE.AND P3, PT, R22, RZ, PT ;  /* 0x000000ff1600720c */ /* 0x000fe20003f66270 */
[----:B------:R-:W-:-:S02]  /*72f0*/  IMAD R12, R4, R12, R14 ;  /* 0x0000000c040c7224 */ /* 0x000fc400078e020e */
[----:B------:R-:W-:Y:S01]  /*7300*/  @!P4 IMAD.MOV R85, RZ, RZ, -R85 ;  /* 0x000000ffff55c224 */ /* 0x000fe200078e0a55 */
[----:B------:R-:W-:Y:S01]  /*7310*/  ISETP.GT.U32.AND P4, PT, R4, R3, PT ;  /* 0x000000030400720c */ /* 0x000fe20003f84070 */
[----:B------:R-:W-:Y:S02]  /*7320*/  IMAD.MOV.U32 R55, RZ, RZ, R9 ;  /* 0x000000ffff377224 */ /* 0x000fe400078e0009 */
[----:B------:R-:W-:Y:S02]  /*7330*/  IMAD.MOV.U32 R13, RZ, RZ, R24 ;  /* 0x000000ffff0d7224 */ /* 0x000fe400078e0018 */
[----:B------:R-:W-:Y:S02]  /*7340*/  @!P5 IMAD.IADD R6, R6, 0x1, -R4 ;  /* 0x000000010606d824 */ /* 0x000fe400078e0a04 */
[----:B------:R-:W-:Y:S01]  /*7350*/  @!P0 IMAD.MOV R55, RZ, RZ, -R55 ;  /* 0x000000ffff378224 */ /* 0x000fe200078e0a37 */
[C---:B------:R-:W-:Y:S01]  /*7360*/  ISETP.GT.U32.AND P0, PT, R4.reuse, R12, PT ;  /* 0x0000000c0400720c */ /* 0x040fe20003f04070 */
[----:B------:R-:W-:Y:S01]  /*7370*/  IMAD.HI.U32 R22, R5, R13, RZ ;  /* 0x0000000d05167227 */ /* 0x000fe200078e00ff */
[----:B------:R-:W-:-:S03]  /*7380*/  ISETP.GT.U32.AND P5, PT, R4, R6, PT ;  /* 0x000000060400720c */ /* 0x000fc60003fa4070 */
[----:B------:R-:W-:Y:S01]  /*7390*/  @!P1 IMAD.IADD R2, R2, 0x1, -R4 ;  /* 0x0000000102029824 */ /* 0x000fe200078e0a04 */
[----:B------:R-:W-:Y:S01]  /*73a0*/  ISETP.GE.AND P1, PT, R18, RZ, PT ;  /* 0x000000ff1200720c */ /* 0x000fe20003f26270 */
[----:B------:R-:W-:Y:S02]  /*73b0*/  IMAD.MOV.U32 R48, RZ, RZ, R10 ;  /* 0x000000ffff307224 */ /* 0x000fe400078e000a */
[----:B------:R-:W-:Y:S02]  /*73c0*/  IMAD.MOV R20, RZ, RZ, -R22 ;  /* 0x000000ffff147224 */ /* 0x000fe400078e0a16 */
[----:B------:R-:W-:Y:S01]  /*73d0*/  @!P3 IMAD.MOV R48, RZ, RZ, -R48 ;  /* 0x000000ffff30b224 */ /* 0x000fe200078e0a30 */
[----:B------:R-:W-:Y:S01]  /*73e0*/  ISETP.GT.U32.AND P3, PT, R4, R2, PT ;  /* 0x000000020400720c */ /* 0x000fe20003f64070 */
[C---:B------:R-:W-:Y:S01]  /*73f0*/  VIADD R14, R0.reuse, 0x40 ;  /* 0x00000040000e7836 */ /* 0x040fe20000000000 */
[----:B------:R-:W-:Y:S01]  /*7400*/  ISETP.GE.AND P6, PT, R19, RZ, PT ;  /* 0x000000ff1300720c */ /* 0x000fe20003fc6270 */
[----:B------:R-:W-:-:S02]  /*7410*/  VIADD R11, R0, 0x41 ;  /* 0x00000041000b7836 */ /* 0x000fc40000000000 */
[----:B------:R-:W-:Y:S02]  /*7420*/  @!P4 IMAD.IADD R3, R3, 0x1, -R4 ;  /* 0x000000010303c824 */ /* 0x000fe400078e0a04 */
[----:B------:R-:W-:Y:S02]  /*7430*/  IMAD R13, R4, R20, R13 ;  /* 0x00000014040d7224 */ /* 0x000fe400078e020d */
[----:B------:R-:W-:Y:S01]  /*7440*/  IMAD.MOV.U32 R84, RZ, RZ, R8 ;  /* 0x000000ffff547224 */ /* 0x000fe200078e0008 */
[----:B------:R-:W-:Y:S01]  /*7450*/  IABS R8, R14 ;  /* 0x0000000e00087213 */ /* 0x000fe20000000000 */
[--C-:B------:R-:W-:Y:S01]  /*7460*/  @!P0 IMAD.IADD R12, R12, 0x1, -R4.reuse ;  /* 0x000000010c0c8824 */ /* 0x100fe200078e0a04 */
[----:B------:R-:W-:Y:S01]  /*7470*/  IABS R9, R11 ;  /* 0x0000000b00097213 */ /* 0x000fe20000000000 */
[----:B------:R-:W-:Y:S01]  /*7480*/  IMAD.MOV.U32 R83, RZ, RZ, R3 ;  /* 0x000000ffff537224 */ /* 0x000fe200078e0003 */
[----:B------:R-:W-:Y:S01]  /*7490*/  ISETP.GT.U32.AND P4, PT, R4, R13, PT ;  /* 0x0000000d0400720c */ /* 0x000fe20003f84070 */
[----:B------:R-:W-:Y:S01]  /*74a0*/  @!P5 IMAD.IADD R6, R6, 0x1, -R4 ;  /* 0x000000010606d824 */ /* 0x000fe200078e0a04 */
[----:B------:R-:W-:Y:S01]  /*74b0*/  ISETP.GE.AND P5, PT, R16, RZ, PT ;  /* 0x000000ff1000720c */ /* 0x000fe20003fa6270 */
[----:B------:R-:W-:Y:S01]  /*74c0*/  @!P1 IMAD.MOV R83, RZ, RZ, -R83 ;  /* 0x000000ffff539224 */ /* 0x000fe200078e0a53 */
[----:B------:R-:W-:Y:S01]  /*74d0*/  ISETP.GT.U32.AND P1, PT, R4, R12, PT ;  /* 0x0000000c0400720c */ /* 0x000fe20003f24070 */
[----:B------:R-:W-:-:S04]  /*74e0*/  IMAD.HI.U32 R10, R5, R8, RZ ;  /* 0x00000008050a7227 */ /* 0x000fc800078e00ff */
[----:B------:R-:W-:-:S04]  /*74f0*/  IMAD.HI.U32 R16, R5, R9, RZ ;  /* 0x0000000905107227 */ /* 0x000fc800078e00ff */
[----:B------:R-:W-:Y:S01]  /*7500*/  @!P3 IMAD.IADD R2, R2, 0x1, -R4 ;  /* 0x000000010202b824 */ /* 0x000fe200078e0a04 */
[----:B------:R-:W-:Y:S01]  /*7510*/  ISETP.GE.AND P3, PT, R17, RZ, PT ;  /* 0x000000ff1100720c */ /* 0x000fe20003f66270 */
[----:B------:R-:W-:Y:S01]  /*7520*/  @!P6 IMAD.MOV R84, RZ, RZ, -R84 ;  /* 0x000000ffff54e224 */ /* 0x000fe200078e0a54 */
[----:B------:R-:W-:Y:S01]  /*7530*/  ISETP.GE.AND P6, PT, R21, RZ, PT ;  /* 0x000000ff1500720c */ /* 0x000fe20003fc6270 */
[----:B------:R-:W-:Y:S02]  /*7540*/  IMAD.MOV R3, RZ, RZ, -R10 ;  /* 0x000000ffff037224 */ /* 0x000fe400078e0a0a */
[----:B------:R-:W-:Y:S02]  /*7550*/  IMAD.MOV R10, RZ, RZ, -R16 ;  /* 0x000000ffff0a7224 */ /* 0x000fe400078e0a10 */
[----:B------:R-:W-:Y:S02]  /*7560*/  IMAD.MOV.U32 R82, RZ, RZ, R2 ;  /* 0x000000ffff527224 */ /* 0x000fe400078e0002 */
[----:B------:R-:W-:-:S02]  /*7570*/  IMAD R3, R4, R3, R8 ;  /* 0x0000000304037224 */ /* 0x000fc400078e0208 */
[----:B------:R-:W-:Y:S02]  /*7580*/  IMAD R2, R4, R10, R9 ;  /* 0x0000000a04027224 */ /* 0x000fe400078e0209 */
[----:B------:R-:W-:Y:S02]  /*7590*/  @!P4 IMAD.IADD R13, R13, 0x1, -R4 ;  /* 0x000000010d0dc824 */ /* 0x000fe400078e0a04 */
[----:B------:R-:W-:Y:S02]  /*75a0*/  VIADD R8, R0, 0x42 ;  /* 0x0000004200087836 */ /* 0x000fe40000000000 */
[----:B------:R-:W-:Y:S02]  /*75b0*/  IMAD.MOV.U32 R81, RZ, RZ, R6 ;  /* 0x000000ffff517224 */ /* 0x000fe400078e0006 */
[----:B------:R-:W-:Y:S01]  /*75c0*/  @!P1 IMAD.IADD R12, R12, 0x1, -R4 ;  /* 0x000000010c0c9824 */ /* 0x000fe200078e0a04 */
[C---:B------:R-:W-:Y:S02]  /*75d0*/  ISETP.GT.U32.AND P1, PT, R4.reuse, R2, PT ;  /* 0x000000020400720c */ /* 0x040fe40003f24070 */
[----:B------:R-:W-:-:S02]  /*75e0*/  ISETP.GT.U32.AND P4, PT, R4, R13, PT ;  /* 0x0000000d0400720c */ /* 0x000fc40003f84070 */
[----:B------:R-:W-:Y:S01]  /*75f0*/  IABS R9, R8 ;  /* 0x0000000800097213 */ /* 0x000fe20000000000 */
[----:B------:R-:W-:Y:S01]  /*7600*/  @!P3 IMAD.MOV R81, RZ, RZ, -R81 ;  /* 0x000000ffff51b224 */ /* 0x000fe200078e0a51 */
[----:B------:R-:W-:Y:S01]  /*7610*/  ISETP.GE.AND P3, PT, R14, RZ, PT ;  /* 0x000000ff0e00720c */ /* 0x000fe20003f66270 */
[----:B------:R-:W-:Y:S01]  /*7620*/  @!P6 IMAD.MOV R82, RZ, RZ, -R82 ;  /* 0x000000ffff52e224 */ /* 0x000fe200078e0a52 */
[----:B------:R-:W-:Y:S01]  /*7630*/  ISETP.GT.U32.AND P6, PT, R4, R3, PT ;  /* 0x000000030400720c */ /* 0x000fe20003fc4070 */
[----:B------:R-:W-:Y:S02]  /*7640*/  VIADD R14, R0, 0x43 ;  /* 0x00000043000e7836 */ /* 0x000fe40000000000 */
[----:B------:R-:W-:Y:S01]  /*7650*/  IMAD.MOV.U32 R6, RZ, RZ, R9 ;  /* 0x000000ffff067224 */ /* 0x000fe200078e0009 */
[----:B------:R-:W-:Y:S01]  /*7660*/  ISETP.GE.AND P0, PT, R15, RZ, PT ;  /* 0x000000ff0f00720c */ /* 0x000fe20003f06270 */
[----:B------:R-:W-:Y:S01]  /*7670*/  IMAD.MOV.U32 R80, RZ, RZ, R12 ;  /* 0x000000ffff507224 */ /* 0x000fe200078e000c */
[----:B------:R-:W-:Y:S01]  /*7680*/  IABS R9, R14 ;  /* 0x0000000e00097213 */ /* 0x000fe20000000000 */
[----:B------:R-:W-:-:S04]  /*7690*/  IMAD.HI.U32 R10, R5, R6, RZ ;  /* 0x00000006050a7227 */ /* 0x000fc800078e00ff */
[----:B------:R-:W-:Y:S01]  /*76a0*/  @!P5 IMAD.MOV R80, RZ, RZ, -R80 ;  /* 0x000000ffff50d224 */ /* 0x000fe200078e0a50 */
[----:B------:R-:W-:Y:S01]  /*76b0*/  ISETP.GE.AND P5, PT, R8, RZ, PT ;  /* 0x000000ff0800720c */ /* 0x000fe20003fa6270 */
[--C-:B------:R-:W-:Y:S02]  /*76c0*/  @!P1 IMAD.IADD R2, R2, 0x1, -R4.reuse ;  /* 0x0000000102029824 */ /* 0x100fe400078e0a04 */
[----:B------:R-:W-:Y:S02]  /*76d0*/  @!P4 IMAD.IADD R13, R13, 0x1, -R4 ;  /* 0x000000010d0dc824 */ /* 0x000fe400078e0a04 */
[----:B------:R-:W-:Y:S02]  /*76e0*/  IMAD.MOV R10, RZ, RZ, -R10 ;  /* 0x000000ffff0a7224 */ /* 0x000fe400078e0a0a */
[----:B------:R-:W-:Y:S01]  /*76f0*/  IMAD.MOV.U32 R8, RZ, RZ, R9 ;  /* 0x000000ffff087224 */ /* 0x000fe200078e0009 */
[----:B------:R-:W-:Y:S01]  /*7700*/  ISETP.GT.U32.AND P1, PT, R4, R2, PT ;  /* 0x000000020400720c */ /* 0x000fe20003f24070 */
[----:B------:R-:W-:-:S02]  /*7710*/  @!P6 IMAD.IADD R3, R3, 0x1, -R4 ;  /* 0x000000010303e824 */ /* 0x000fc400078e0a04 */
[C---:B------:R-:W-:Y:S02]  /*7720*/  IMAD R6, R4.reuse, R10, R6 ;  /* 0x0000000a04067224 */ /* 0x040fe400078e0206 */
[----:B------:R-:W-:Y:S02]  /*7730*/  IMAD.MOV.U32 R79, RZ, RZ, R13 ;  /* 0x000000ffff4f7224 */ /* 0x000fe400078e000d */
[----:B------:R-:W-:Y:S01]  /*7740*/  IMAD.HI.U32 R12, R5, R8, RZ ;  /* 0x00000008050c7227 */ /* 0x000fe200078e00ff */
[----:B------:R-:W-:-:S03]  /*7750*/  ISETP.GT.U32.AND P6, PT, R4, R3, PT ;  /* 0x000000030400720c */ /* 0x000fc60003fc4070 */
[----:B------:R-:W-:Y:S02]  /*7760*/  VIADD R10, R0, 0x44 ;  /* 0x00000044000a7836 */ /* 0x000fe40000000000 */
[----:B------:R-:W-:Y:S01]  /*7770*/  @!P0 IMAD.MOV R79, RZ, RZ, -R79 ;  /* 0x000000ffff4f8224 */ /* 0x000fe200078e0a4f */
[----:B------:R-:W-:Y:S01]  /*7780*/  ISETP.GT.U32.AND P0, PT, R4, R6, PT ;  /* 0x000000060400720c */ /* 0x000fe20003f04070 */
[----:B------:R-:W-:Y:S01]  /*7790*/  IMAD.MOV R12, RZ, RZ, -R12 ;  /* 0x000000ffff0c7224 */ /* 0x000fe200078e0a0c */
[----:B------:R-:W-:-:S03]  /*77a0*/  IABS R9, R10 ;  /* 0x0000000a00097213 */ /* 0x000fc60000000000 */
[----:B------:R-:W-:Y:S01]  /*77b0*/  IMAD R8, R4, R12, R8 ;  /* 0x0000000c04087224 */ /* 0x000fe200078e0208 */
[----:B------:R-:W-:Y:S01]  /*77c0*/  ISETP.GE.AND P4, PT, R11, RZ, PT ;  /* 0x000000ff0b00720c */ /* 0x000fe20003f86270 */
[----:B------:R-:W-:Y:S02]  /*77d0*/  @!P1 IMAD.IADD R2, R2, 0x1, -R4 ;  /* 0x0000000102029824 */ /* 0x000fe400078e0a04 */
[----:B------:R-:W-:Y:S01]  /*77e0*/  IMAD.HI.U32 R12, R5, R9, RZ ;  /* 0x00000009050c7227 */ /* 0x000fe200078e00ff */
[----:B------:R-:W-:-:S03]  /*77f0*/  ISETP.GT.U32.AND P1, PT, R4, R8, PT ;  /* 0x000000080400720c */ /* 0x000fc60003f24070 */
[C---:B------:R-:W-:Y:S02]  /*7800*/  VIADD R11, R0.reuse, 0x45 ;  /* 0x00000045000b7836 */ /* 0x040fe40000000000 */
[----:B------:R-:W-:Y:S02]  /*7810*/  @!P6 IMAD.IADD R3, R3, 0x1, -R4 ;  /* 0x000000010303e824 */ /* 0x000fe400078e0a04 */
[----:B------:R-:W-:Y:S02]  /*7820*/  VIADD R13, R0, 0x46 ;  /* 0x00000046000d7836 */ /* 0x000fe40000000000 */
[----:B------:R-:W-:Y:S02]  /*7830*/  IMAD.MOV R12, RZ, RZ, -R12 ;  /* 0x000000ffff0c7224 */ /* 0x000fe400078e0a0c */
[----:B------:R-:W-:Y:S01]  /*7840*/  @!P0 IMAD.IADD R6, R6, 0x1, -R4 ;  /* 0x0000000106068824 */ /* 0x000fe200078e0a04 */
[----:B------:R-:W-:Y:S01]  /*7850*/  ISETP.GE.AND P6, PT, R14, RZ, PT ;  /* 0x000000ff0e00720c */ /* 0x000fe20003fc6270 */
[----:B------:R-:W-:Y:S01]  /*7860*/  IMAD.MOV.U32 R47, RZ, RZ, R3 ;  /* 0x000000ffff2f7224 */ /* 0x000fe200078e0003 */
[----:B------:R-:W-:Y:S01]  /*7870*/  IABS R14, R11 ;  /* 0x0000000b000e7213 */ /* 0x000fe20000000000 */
[C---:B------:R-:W-:Y:S01]  /*7880*/  IMAD R9, R4.reuse, R12, R9 ;  /* 0x0000000c04097224 */ /* 0x040fe200078e0209 */
[----:B------:R-:W-:Y:S01]  /*7890*/  IABS R15, R13 ;  /* 0x0000000d000f7213 */ /* 0x000fe20000000000 */
[----:B------:R-:W-:Y:S01]  /*78a0*/  IMAD.MOV.U32 R53, RZ, RZ, R2 ;  /* 0x000000ffff357224 */ /* 0x000fe200078e0002 */
[----:B------:R-:W-:Y:S01]  /*78b0*/  ISETP.GT.U32.AND P0, PT, R4, R6, PT ;  /* 0x000000060400720c */ /* 0x000fe20003f04070 */
[----:B------:R-:W-:Y:S01]  /*78c0*/  @!P3 IMAD.MOV R47, RZ, RZ, -R47 ;  /* 0x000000ffff2fb224 */ /* 0x000fe200078e0a2f */
[----:B------:R-:W-:Y:S01]  /*78d0*/  ISETP.GE.AND P3, PT, R10, RZ, PT ;  /* 0x000000ff0a00720c */ /* 0x000fe20003f66270 */
[----:B------:R-:W-:Y:S01]  /*78e0*/  @!P4 IMAD.MOV R53, RZ, RZ, -R53 ;  /* 0x000000ffff35c224 */ /* 0x000fe200078e0a35 */
[----:B------:R-:W-:Y:S01]  /*78f0*/  ISETP.GT.U32.AND P4, PT, R4, R9, PT ;  /* 0x000000090400720c */ /* 0x000fe20003f84070 */
[----:B------:R-:W-:-:S02]  /*7900*/  IMAD.MOV.U32 R3, RZ, RZ, R14 ;  /* 0x000000ffff037224 */ /* 0x000fc400078e000e */
[----:B------:R-:W-:Y:S02]  /*7910*/  @!P1 IMAD.IADD R8, R8, 0x1, -R4 ;  /* 0x0000000108089824 */ /* 0x000fe400078e0a04 */
[----:B------:R-:W-:Y:S02]  /*7920*/  IMAD.MOV.U32 R10, RZ, RZ, R15 ;  /* 0x000000ffff0a7224 */ /* 0x000fe400078e000f */
[----:B------:R-:W-:Y:S01]  /*7930*/  IMAD.HI.U32 R15, R5, R3, RZ ;  /* 0x00000003050f7227 */ /* 0x000fe200078e00ff */
[----:B------:R-:W-:-:S03]  /*7940*/  ISETP.GT.U32.AND P1, PT, R4, R8, PT ;  /* 0x000000080400720c */ /* 0x000fc60003f24070 */
[----:B------:R-:W-:-:S04]  /*7950*/  IMAD.HI.U32 R14, R5, R10, RZ ;  /* 0x0000000a050e7227 */ /* 0x000fc800078e00ff */
[----:B------:R-:W-:Y:S02]  /*7960*/  IMAD.MOV R2, RZ, RZ, -R15 ;  /* 0x000000ffff027224 */ /* 0x000fe400078e0a0f */
[----:B------:R-:W-:Y:S02]  /*7970*/  VIADD R12, R0, 0x47 ;  /* 0x00000047000c7836 */ /* 0x000fe40000000000 */
[----:B------:R-:W-:Y:S02]  /*7980*/  IMAD.MOV R14, RZ, RZ, -R14 ;  /* 0x000000ffff0e7224 */ /* 0x000fe400078e0a0e */
[----:B------:R-:W-:Y:S02]  /*7990*/  @!P0 IMAD.IADD R6, R6, 0x1, -R4 ;  /* 0x0000000106068824 */ /* 0x000fe400078e0a04 */
[C---:B------:R-:W-:Y:S01]  /*79a0*/  IMAD R3, R4.reuse, R2, R3 ;  /* 0x0000000204037224 */ /* 0x040fe200078e0203 */
[----:B------:R-:W-:Y:S01]  /*79b0*/  IABS R16, R12 ;  /* 0x0000000c00107213 */ /* 0x000fe20000000000 */
[----:B------:R-:W-:-:S02]  /*79c0*/  IMAD R2, R4, R14, R10 ;  /* 0x0000000e04027224 */ /* 0x000fc400078e020a */
[----:B------:R-:W-:Y:S02]  /*79d0*/  @!P4 IMAD.IADD R9, R9, 0x1, -R4 ;  /* 0x000000010909c824 */ /* 0x000fe400078e0a04 */
[----:B------:R-:W-:Y:S02]  /*79e0*/  IMAD.MOV.U32 R77, RZ, RZ, R6 ;  /* 0x000000ffff4d7224 */ /* 0x000fe400078e0006 */
[----:B------:R-:W-:Y:S01]  /*79f0*/  VIADD R15, R0, 0x48 ;  /* 0x00000048000f7836 */ /* 0x000fe20000000000 */
[C---:B------:R-:W-:Y:S01]  /*7a00*/  ISETP.GT.U32.AND P4, PT, R4.reuse, R9, PT ;  /* 0x000000090400720c */ /* 0x040fe20003f84070 */
[----:B------:R-:W-:Y:S01]  /*7a10*/  @!P5 IMAD.MOV R77, RZ, RZ, -R77 ;  /* 0x000000ffff4dd224 */ /* 0x000fe200078e0a4d */
[----:B------:R-:W-:Y:S01]  /*7a20*/  ISETP.GT.U32.AND P5, PT, R4, R2, PT ;  /* 0x000000020400720c */ /* 0x000fe20003fa4070 */
[----:B------:R-:W-:Y:S01]  /*7a30*/  @!P1 IMAD.IADD R8, R8, 0x1, -R4 ;  /* 0x0000000108089824 */ /* 0x000fe200078e0a04 */
[----:B------:R-:W-:Y:S01]  /*7a40*/  ISETP.GT.U32.AND P1, PT, R4, R3, PT ;  /* 0x000000030400720c */ /* 0x000fe20003f24070 */
[----:B------:R-:W-:Y:S01]  /*7a50*/  IMAD.MOV.U32 R10, RZ, RZ, R16 ;  /* 0x000000ffff0a7224 */ /* 0x000fe200078e0010 */
[----:B------:R-:W-:-:S02]  /*7a60*/  ISETP.GE.AND P0, PT, R11, RZ, PT ;  /* 0x000000ff0b00720c */ /* 0x000fc40003f06270 */
[----:B------:R-:W-:Y:S01]  /*7a70*/  IABS R11, R15 ;  /* 0x0000000f000b7213 */ /* 0x000fe20000000000 */
[----:B------:R-:W-:-:S04]  /*7a80*/  IMAD.HI.U32 R6, R5, R10, RZ ;  /* 0x0000000a05067227 */ /* 0x000fc800078e00ff */
[----:B------:R-:W-:Y:S02]  /*7a90*/  IMAD.MOV.U32 R76, RZ, RZ, R8 ;  /* 0x000000ffff4c7224 */ /* 0x000fe400078e0008 */
[----:B------:R-:W-:Y:S02]  /*7aa0*/  VIADD R14, R0, 0x49 ;  /* 0x00000049000e7836 */ /* 0x000fe40000000000 */
[----:B------:R-:W-:Y:S02]  /*7ab0*/  IMAD.MOV R8, RZ, RZ, -R6 ;  /* 0x000000ffff087224 */ /* 0x000fe400078e0a06 */
[----:B------:R-:W-:Y:S01]  /*7ac0*/  IMAD.HI.U32 R16, R5, R11, RZ ;  /* 0x0000000b05107227 */ /* 0x000fe200078e00ff */
[----:B------:R-:W-:-:S03]  /*7ad0*/  IABS R6, R14 ;  /* 0x0000000e00067213 */ /* 0x000fc60000000000 */
[----:B------:R-:W-:Y:S02]  /*7ae0*/  IMAD R8, R4, R8, R10 ;  /* 0x0000000804087224 */ /* 0x000fe400078e020a */
[--C-:B------:R-:W-:Y:S02]  /*7af0*/  @!P4 IMAD.IADD R9, R9, 0x1, -R4.reuse ;  /* 0x000000010909c824 */ /* 0x100fe400078e0a04 */
[--C-:B------:R-:W-:Y:S02]  /*7b00*/  @!P5 IMAD.IADD R2, R2, 0x1, -R4.reuse ;  /* 0x000000010202d824 */ /* 0x100fe400078e0a04 */
[----:B------:R-:W-:Y:S02]  /*7b10*/  @!P1 IMAD.IADD R3, R3, 0x1, -R4 ;  /* 0x0000000103039824 */ /* 0x000fe400078e0a04 */
[----:B------:R-:W-:Y:S01]  /*7b20*/  IMAD.MOV R10, RZ, RZ, -R16 ;  /* 0x000000ffff0a7224 */ /* 0x000fe200078e0a10 */
[C---:B------:R-:W-:Y:S01]  /*7b30*/  ISETP.GT.U32.AND P5, PT, R4.reuse, R2, PT ;  /* 0x000000020400720c */ /* 0x040fe20003fa4070 */
[----:B------:R-:W-:Y:S01]  /*7b40*/  IMAD.MOV.U32 R75, RZ, RZ, R9 ;  /* 0x000000ffff4b7224 */ /* 0x000fe200078e0009 */
[C---:B------:R-:W-:Y:S01]  /*7b50*/  ISETP.GT.U32.AND P1, PT, R4.reuse, R3, PT ;  /* 0x000000030400720c */ /* 0x040fe20003f24070 */
[C---:B------:R-:W-:Y:S01]  /*7b60*/  IMAD R9, R4.reuse, R10, R11 ;  /* 0x0000000a04097224 */ /* 0x040fe200078e020b */
[----:B------:R-:W-:Y:S01]  /*7b70*/  ISETP.GT.U32.AND P4, PT, R4, R8, PT ;  /* 0x000000080400720c */ /* 0x000fe20003f84070 */
[----:B------:R-:W-:-:S04]  /*7b80*/  IMAD.HI.U32 R10, R5, R6, RZ ;  /* 0x00000006050a7227 */ /* 0x000fc800078e00ff */
[----:B------:R-:W-:Y:S01]  /*7b90*/  @!P6 IMAD.MOV R76, RZ, RZ, -R76 ;  /* 0x000000ffff4ce224 */ /* 0x000fe200078e0a4c */
[----:B------:R-:W-:Y:S01]  /*7ba0*/  ISETP.GE.AND P6, PT, R13, RZ, PT ;  /* 0x000000ff0d00720c */ /* 0x000fe20003fc6270 */
[----:B------:R-:W-:Y:S02]  /*7bb0*/  VIADD R13, R0, 0x4a ;  /* 0x0000004a000d7836 */ /* 0x000fe40000000000 */
[----:B------:R-:W-:-:S03]  /*7bc0*/  IMAD.MOV R10, RZ, RZ, -R10 ;  /* 0x000000ffff0a7224 */ /* 0x000fc600078e0a0a */
[----:B------:R-:W-:Y:S01]  /*7bd0*/  IABS R11, R13 ;  /* 0x0000000d000b7213 */ /* 0x000fe20000000000 */
[----:B------:R-:W-:Y:S02]  /*7be0*/  IMAD R6, R4, R10, R6 ;  /* 0x0000000a04067224 */ /* 0x000fe400078e0206 */
[--C-:B------:R-:W-:Y:S02]  /*7bf0*/  @!P5 IMAD.IADD R2, R2, 0x1, -R4.reuse ;  /* 0x000000010202d824 */ /* 0x100fe400078e0a04 */
[--C-:B------:R-:W-:Y:S01]  /*7c00*/  @!P1 IMAD.IADD R3, R3, 0x1, -R4.reuse ;  /* 0x0000000103039824 */ /* 0x100fe200078e0a04 */
[----:B------:R-:W-:Y:S01]  /*7c10*/  ISETP.GT.U32.AND P5, PT, R4, R6, PT ;  /* 0x000000060400720c */ /* 0x000fe20003fa4070 */
[----:B------:R-:W-:Y:S02]  /*7c20*/  @!P4 IMAD.IADD R8, R8, 0x1, -R4 ;  /* 0x000000010808c824 */ /* 0x000fe400078e0a04 */
[----:B------:R-:W-:Y:S01]  /*7c30*/  IMAD.MOV.U32 R10, RZ, RZ, R11 ;  /* 0x000000ffff0a7224 */ /* 0x000fe200078e000b */
[C---:B------:R-:W-:Y:S01]  /*7c40*/  ISETP.GT.U32.AND P1, PT, R4.reuse, R9, PT ;  /* 0x000000090400720c */ /* 0x040fe20003f24070 */
[----:B------:R-:W-:Y:S01]  /*7c50*/  IMAD.MOV.U32 R72, RZ, RZ, R3 ;  /* 0x000000ffff487224 */ /* 0x000fe200078e0003 */
[----:B------:R-:W-:Y:S01]  /*7c60*/  ISETP.GT.U32.AND P4, PT, R4, R8, PT ;  /* 0x000000080400720c */ /* 0x000fe20003f84070 */
[----:B------:R-:W-:-:S04]  /*7c70*/  IMAD.HI.U32 R3, R5, R10, RZ ;  /* 0x0000000a05037227 */ /* 0x000fc800078e00ff */
[----:B------:R-:W-:Y:S01]  /*7c80*/  @!P3 IMAD.MOV R75, RZ, RZ, -R75 ;  /* 0x000000ffff4bb224 */ /* 0x000fe200078e0a4b */
[----:B------:R-:W-:Y:S01]  /*7c90*/  ISETP.GE.AND P3, PT, R12, RZ, PT ;  /* 0x000000ff0c00720c */ /* 0x000fe20003f66270 */
[----:B------:R-:W-:Y:S02]  /*7ca0*/  VIADD R12, R0, 0x4b ;  /* 0x0000004b000c7836 */ /* 0x000fe40000000000 */
[----:B------:R-:W-:Y:S02]  /*7cb0*/  IMAD.MOV R3, RZ, RZ, -R3 ;  /* 0x000000ffff037224 */ /* 0x000fe400078e0a03 */
[----:B------:R-:W-:Y:S01]  /*7cc0*/  @!P5 IMAD.IADD R6, R6, 0x1, -R4 ;  /* 0x000000010606d824 */ /* 0x000fe200078e0a04 */
[----:B------:R-:W-:Y:S01]  /*7cd0*/  IABS R11, R12 ;  /* 0x0000000c000b7213 */ /* 0x000fe20000000000 */
[C---:B------:R-:W-:Y:S02]  /*7ce0*/  IMAD R3, R4.reuse, R3, R10 ;  /* 0x0000000304037224 */ /* 0x040fe400078e020a */
[----:B------:R-:W-:Y:S01]  /*7cf0*/  IMAD.MOV.U32 R71, RZ, RZ, R2 ;  /* 0x000000ffff477224 */ /* 0x000fe200078e0002 */
[C---:B------:R-:W-:Y:S01]  /*7d00*/  ISETP.GT.U32.AND P5, PT, R4.reuse, R6, PT ;  /* 0x000000060400720c */ /* 0x040fe20003fa4070 */
[--C-:B------:R-:W-:Y:S01]  /*7d10*/  @!P1 IMAD.IADD R9, R9, 0x1, -R4.reuse ;  /* 0x0000000109099824 */ /* 0x100fe200078e0a04 */
[----:B------:R-:W-:Y:S01]  /*7d20*/  ISETP.GE.AND P1, PT, R15, RZ, PT ;  /* 0x000000ff0f00720c */ /* 0x000fe20003f26270 */
[----:B------:R-:W-:Y:S01]  /*7d30*/  @!P6 IMAD.MOV R71, RZ, RZ, -R71 ;  /* 0x000000ffff47e224 */ /* 0x000fe200078e0a47 */
[----:B------:R-:W-:Y:S01]  /*7d40*/  ISETP.GT.U32.AND P6, PT, R4, R3, PT ;  /* 0x000000030400720c */ /* 0x000fe20003fc4070 */
[----:B------:R-:W-:-:S02]  /*7d50*/  @!P4 IMAD.IADD R8, R8, 0x1, -R4 ;  /* 0x000000010808c824 */ /* 0x000fc400078e0a04 */
[----:B------:R-:W-:-:S04]  /*7d60*/  IMAD.HI.U32 R15, R5, R11, RZ ;  /* 0x0000000b050f7227 */ /* 0x000fc800078e00ff */
[----:B------:R-:W-:Y:S02]  /*7d70*/  IMAD.MOV.U32 R70, RZ, RZ, R8 ;  /* 0x000000ffff467224 */ /* 0x000fe400078e0008 */
[----:B------:R-:W-:Y:S02]  /*7d80*/  IMAD.MOV R2, RZ, RZ, -R15 ;  /* 0x000000ffff027224 */ /* 0x000fe400078e0a0f */
[----:B------:R-:W-:Y:S02]  /*7d90*/  VIADD R8, R0, 0x4c ;  /* 0x0000004c00087836 */ /* 0x000fe40000000000 */
[----:B------:R-:W-:Y:S01]  /*7da0*/  @!P0 IMAD.MOV R72, RZ, RZ, -R72 ;  /* 0x000000ffff488224 */ /* 0x000fe200078e0a48 */
[C---:B------:R-:W-:Y:S01]  /*7db0*/  ISETP.GT.U32.AND P0, PT, R4.reuse, R9, PT ;  /* 0x000000090400720c */ /* 0x040fe20003f04070 */
[----:B------:R-:W-:Y:S01]  /*7dc0*/  IMAD R2, R4, R2, R11 ;  /* 0x0000000204027224 */ /* 0x000fe200078e020b */
[----:B------:R-:W-:Y:S01]  /*7dd0*/  IABS R19, R8 ;  /* 0x0000000800137213 */ /* 0x000fe20000000000 */
[--C-:B------:R-:W-:Y:S01]  /*7de0*/  @!P5 IMAD.IADD R6, R6, 0x1, -R4.reuse ;  /* 0x000000010606d824 */ /* 0x100fe200078e0a04 */
[----:B------:R-:W-:Y:S01]  /*7df0*/  ISETP.GE.AND P4, PT, R14, RZ, PT ;  /* 0x000000ff0e00720c */ /* 0x000fe20003f86270 */
[----:B------:R-:W-:Y:S01]  /*7e00*/  @!P6 IMAD.IADD R3, R3, 0x1, -R4 ;  /* 0x000000010303e824 */ /* 0x000fe200078e0a04 */
[----:B------:R-:W-:-:S02]  /*7e10*/  ISETP.GT.U32.AND P5, PT, R4, R2, PT ;  /* 0x000000020400720c */ /* 0x000fc40003fa4070 */
[----:B------:R-:W-:Y:S01]  /*7e20*/  ISETP.GE.AND P6, PT, R8, RZ, PT ;  /* 0x000000ff0800720c */ /* 0x000fe20003fc6270 */
[----:B------:R-:W-:-:S04]  /*7e30*/  IMAD.HI.U32 R8, R5, R19, RZ ;  /* 0x0000001305087227 */ /* 0x000fc800078e00ff */
[C---:B------:R-:W-:Y:S02]  /*7e40*/  VIADD R10, R0.reuse, 0x4d ;  /* 0x0000004d000a7836 */ /* 0x040fe40000000000 */
[----:B------:R-:W-:Y:S02]  /*7e50*/  VIADD R11, R0, 0x4e ;  /* 0x0000004e000b7836 */ /* 0x000fe40000000000 */
[----:B------:R-:W-:Y:S01]  /*7e60*/  IMAD.MOV R8, RZ, RZ, -R8 ;  /* 0x000000ffff087224 */ /* 0x000fe200078e0a08 */
[----:B------:R-:W-:Y:S01]  /*7e70*/  STL [R1+0x734], R93 ;  /* 0x0007345d01007387 */ /* 0x000fe20000100800 */
[----:B------:R-:W-:Y:S01]  /*7e80*/  @!P0 IMAD.IADD R9, R9, 0x1, -R4 ;  /* 0x0000000109098824 */ /* 0x000fe200078e0a04 */
[----:B------:R-:W-:Y:S01]  /*7e90*/  IABS R20, R10 ;  /* 0x0000000a00147213 */ /* 0x000fe20000000000 */
[----:B------:R-:W-:Y:S01]  /*7ea0*/  IMAD R19, R4, R8, R19 ;  /* 0x0000000804137224 */ /* 0x000fe200078e0213 */
[----:B------:R-:W-:Y:S01]  /*7eb0*/  STL [R1+0x738], R92 ;  /* 0x0007385c01007387 */ /* 0x000fe20000100800 */
[----:B------:R-:W-:Y:S01]  /*7ec0*/  IMAD.MOV.U32 R46, RZ, RZ, R6 ;  /* 0x000000ffff2e7224 */ /* 0x000fe200078e0006 */
[----:B------:R-:W-:-:S02]  /*7ed0*/  IABS R21, R11 ;  /* 0x0000000b00157213 */ /* 0x000fc40000000000 */
[----:B------:R0:W-:Y:S01]  /*7ee0*/  STL [R1+0x73c], R91 ;  /* 0x00073c5b01007387 */ /* 0x0001e20000100800 */
[----:B------:R-:W-:Y:S01]  /*7ef0*/  @!P3 IMAD.MOV R70, RZ, RZ, -R70 ;  /* 0x000000ffff46b224 */ /* 0x000fe200078e0a46 */
[----:B------:R-:W-:Y:S01]  /*7f00*/  ISETP.GE.AND P3, PT, R13, RZ, PT ;  /* 0x000000ff0d00720c */ /* 0x000fe20003f66270 */
[----:B------:R-:W-:Y:S01]  /*7f10*/  @!P5 IMAD.IADD R2, R2, 0x1, -R4 ;  /* 0x000000010202d824 */ /* 0x000fe200078e0a04 */
[C---:B------:R-:W-:Y:S01]  /*7f20*/  ISETP.GT.U32.AND P5, PT, R4.reuse, R3, PT ;  /* 0x000000030400720c */ /* 0x040fe20003fa4070 */
[----:B------:R-:W-:Y:S01]  /*7f30*/  @!P4 IMAD.MOV R46, RZ, RZ, -R46 ;  /* 0x000000ffff2ec224 */ /* 0x000fe200078e0a2e */
[----:B------:R-:W-:Y:S01]  /*7f40*/  ISETP.GT.U32.AND P4, PT, R4, R19, PT ;  /* 0x000000130400720c */ /* 0x000fe20003f84070 */
[----:B------:R-:W-:-:S04]  /*7f50*/  IMAD.HI.U32 R13, R5, R21, RZ ;  /* 0x00000015050d7227 */ /* 0x000fc800078e00ff */
[----:B0-----:R-:W-:Y:S02]  /*7f60*/  IMAD.MOV.U32 R91, RZ, RZ, R27 ;  /* 0x000000ffff5b7224 */ /* 0x001fe400078e001b */
[----:B------:R-:W-:Y:S02]  /*7f70*/  IMAD.MOV.U32 R27, RZ, RZ, R9 ;  /* 0x000000ffff1b7224 */ /* 0x000fe400078e0009 */
[----:B------:R-:W-:-:S04]  /*7f80*/  IMAD.HI.U32 R9, R5, R20, RZ ;  /* 0x0000001405097227 */ /* 0x000fc800078e00ff */
[----:B------:R-:W-:Y:S02]  /*7f90*/  IMAD.MOV R6, RZ, RZ, -R9 ;  /* 0x000000ffff067224 */ /* 0x000fe400078e0a09 */
[----:B------:R-:W-:Y:S01]  /*7fa0*/  IMAD.MOV R9, RZ, RZ, -R13 ;  /* 0x000000ffff097224 */ /* 0x000fe200078e0a0d */
[----:B------:R-:W-:-:S03]  /*7fb0*/  ISETP.GE.AND P0, PT, R12, RZ, PT ;  /* 0x000000ff0c00720c */ /* 0x000fc60003f06270 */
[----:B------:R-:W-:Y:S02]  /*7fc0*/  IMAD R21, R4, R9, R21 ;  /* 0x0000000904157224 */ /* 0x000fe400078e0215 */
[----:B------:R-:W-:Y:S02]  /*7fd0*/  VIADD R12, R0, 0x4f ;  /* 0x0000004f000c7836 */ /* 0x000fe40000000000 */
[--C-:B------:R-:W-:Y:S02]  /*7fe0*/  @!P5 IMAD.IADD R3, R3, 0x1, -R4.reuse ;  /* 0x000000010303d824 */ /* 0x100fe400078e0a04 */
[----:B------:R-:W-:Y:S01]  /*7ff0*/  @!P4 IMAD.IADD R19, R19, 0x1, -R4 ;  /* 0x000000011313c824 */ /* 0x000fe200078e0a04 */
[----:B------:R-:W-:Y:S01]  /*8000*/  ISETP.GT.U32.AND P4, PT, R4, R21, PT ;  /* 0x000000150400720c */ /* 0x000fe20003f84070 */
[----:B------:R-:W-:Y:S01]  /*8010*/  IMAD.MOV.U32 R69, RZ, RZ, R3 ;  /* 0x000000ffff457224 */ /* 0x000fe200078e0003 */
[----:B------:R-:W-:Y:S01]  /*8020*/  IABS R22, R12 ;  /* 0x0000000c00167213 */ /* 0x000fe20000000000 */
[----:B------:R-:W-:-:S02]  /*8030*/  VIADD R42, R0, 0x50 ;  /* 0x00000050002a7836 */ /* 0x000fc40000000000 */
[----:B------:R-:W-:Y:S01]  /*8040*/  @!P3 IMAD.MOV R69, RZ, RZ, -R69 ;  /* 0x000000ffff45b224 */ /* 0x000fe200078e0a45 */
[----:B------:R-:W-:Y:S01]  /*8050*/  ISETP.GT.U32.AND P3, PT, R4, R19, PT ;  /* 0x000000130400720c */ /* 0x000fe20003f64070 */
[----:B------:R-:W-:Y:S01]  /*8060*/  IMAD.HI.U32 R8, R5, R22, RZ ;  /* 0x0000001605087227 */ /* 0x000fe200078e00ff */
[----:B------:R-:W-:-:S03]  /*8070*/  IABS R18, R42 ;  /* 0x0000002a00127213 */ /* 0x000fc60000000000 */
[----:B------:R-:W-:Y:S02]  /*8080*/  IMAD R20, R4, R6, R20 ;  /* 0x0000000604147224 */ /* 0x000fe400078e0214 */
[----:B------:R-:W-:Y:S02]  /*8090*/  IMAD.MOV R6, RZ, RZ, -R8 ;  /* 0x000000ffff067224 */ /* 0x000fe400078e0a08 */
[----:B------:R-:W-:Y:S02]  /*80a0*/  VIADD R41, R0, 0x51 ;  /* 0x0000005100297836 */ /* 0x000fe40000000000 */
[----:B------:R-:W-:Y:S02]  /*80b0*/  @!P4 IMAD.IADD R21, R21, 0x1, -R4 ;  /* 0x000000011515c824 */ /* 0x000fe400078e0a04 */
[C---:B------:R-:W-:Y:S01]  /*80c0*/  IMAD R22, R4.reuse, R6, R22 ;  /* 0x0000000604167224 */ /* 0x040fe200078e0216 */
[----:B------:R-:W-:Y:S01]  /*80d0*/  IABS R17, R41 ;  /* 0x0000002900117213 */ /* 0x000fe20000000000 */
[----:B------:R-:W-:Y:S01]  /*80e0*/  IMAD.HI.U32 R3, R5, R18, RZ ;  /* 0x0000001205037227 */ /* 0x000fe200078e00ff */
[----:B------:R-:W-:-:S03]  /*80f0*/  ISETP.GT.U32.AND P4, PT, R4, R21, PT ;  /* 0x000000150400720c */ /* 0x000fc60003f84070 */
[----:B------:R-:W-:Y:S01]  /*8100*/  @!P3 IMAD.IADD R19, R19, 0x1, -R4 ;  /* 0x000000011313b824 */ /* 0x000fe200078e0a04 */
[----:B------:R-:W-:Y:S01]  /*8110*/  ISETP.GT.U32.AND P3, PT, R4, R22, PT ;  /* 0x000000160400720c */ /* 0x000fe20003f64070 */
[----:B------:R-:W-:-:S04]  /*8120*/  IMAD.HI.U32 R6, R5, R17, RZ ;  /* 0x0000001105067227 */ /* 0x000fc800078e00ff */
        /* <DEDUP_REMOVED lines=9> */
[----:B------:R-:W-:-:S03]  /*81c0*/  VIADD R43, R0, 0x53 ;  /* 0x00000053002b7836 */ /* 0x000fc60000000000 */
[----:B------:R-:W-:Y:S02]  /*81d0*/  IABS R16, R40 ;  /* 0x0000002800107213 */ /* 0x000fe40000000000 */
[----:B------:R-:W-:-:S03]  /*81e0*/  IABS R15, R43 ;  /* 0x0000002b000f7213 */ /* 0x000fc60000000000 */
[----:B------:R-:W-:Y:S01]  /*81f0*/  @!P4 IMAD.IADD R18, R18, 0x1, -R4 ;  /* 0x000000011212c824 */ /* 0x000fe200078e0a04 */
[----:B------:R-:W-:Y:S01]  /*8200*/  ISETP.GT.U32.AND P4, PT, R4, R22, PT ;  /* 0x000000160400720c */ /* 0x000fe20003f84070 */
[----:B------:R-:W-:Y:S01]  /*8210*/  IMAD.HI.U32 R9, R5, R16, RZ ;  /* 0x0000001005097227 */ /* 0x000fe200078e00ff */
[----:B------:R-:W-:-:S03]  /*8220*/  ISETP.GE.AND P5, PT, R10, RZ, PT ;  /* 0x000000ff0a00720c */ /* 0x000fc60003fa6270 */
[----:B------:R-:W-:Y:S01]  /*8230*/  @!P3 IMAD.IADD R17, R17, 0x1, -R4 ;  /* 0x000000011111b824 */ /* 0x000fe200078e0a04 */
[----:B------:R-:W-:Y:S01]  /*8240*/  ISETP.GT.U32.AND P3, PT, R4, R18, PT ;  /* 0x000000120400720c */ /* 0x000fe20003f64070 */
[----:B------:R-:W-:-:S04]  /*8250*/  IMAD.HI.U32 R10, R5, R15, RZ ;  /* 0x0000000f050a7227 */ /* 0x000fc800078e00ff */
[----:B------:R-:W-:Y:S02]  /*8260*/  IMAD.MOV R3, RZ, RZ, -R9 ;  /* 0x000000ffff037224 */ /* 0x000fe400078e0a09 */
[----:B------:R-:W-:Y:S02]  /*8270*/  IMAD.MOV R6, RZ, RZ, -R10 ;  /* 0x000000ffff067224 */ /* 0x000fe400078e0a0a */
[C---:B------:R-:W-:Y:S02]  /*8280*/  IMAD R16, R4.reuse, R3, R16 ;  /* 0x0000000304107224 */ /* 0x040fe400078e0210 */
[----:B------:R-:W-:Y:S02]  /*8290*/  IMAD R15, R4, R6, R15 ;  /* 0x00000006040f7224 */ /* 0x000fe400078e020f */
[--C-:B------:R-:W-:Y:S01]  /*82a0*/  @!P4 IMAD.IADD R22, R22, 0x1, -R4.reuse ;  /* 0x000000011616c824 */ /* 0x100fe200078e0a04 */
[C---:B------:R-:W-:Y:S01]  /*82b0*/  ISETP.GT.U32.AND P4, PT, R4.reuse, R16, PT ;  /* 0x000000100400720c */ /* 0x040fe20003f84070 */
[----:B------:R-:W-:Y:S01]  /*82c0*/  @!P1 IMAD.MOV R27, RZ, RZ, -R27 ;  /* 0x000000ffff1b9224 */ /* 0x000fe200078e0a1b */
[----:B------:R-:W-:Y:S01]  /*82d0*/  ISETP.GT.U32.AND P1, PT, R4, R2, PT ;  /* 0x000000020400720c */ /* 0x000fe20003f24070 */
[----:B------:R-:W-:Y:S01]  /*82e0*/  @!P3 IMAD.IADD R18, R18, 0x1, -R4 ;  /* 0x000000011212b824 */ /* 0x000fe200078e0a04 */
[----:B------:R-:W-:Y:S01]  /*82f0*/  ISETP.GT.U32.AND P3, PT, R4, R15, PT ;  /* 0x0000000f0400720c */ /* 0x000fe20003f64070 */
[----:B------:R-:W-:-:S02]  /*8300*/  VIADD R37, R0, 0x54 ;  /* 0x0000005400257836 */ /* 0x000fc40000000000 */
[----:B------:R-:W-:-:S03]  /*8310*/  VIADD R39, R0, 0x55 ;  /* 0x0000005500277836 */ /* 0x000fc60000000000 */
[----:B------:R-:W-:Y:S02]  /*8320*/  IABS R3, R37 ;  /* 0x0000002500037213 */ /* 0x000fe40000000000 */
[----:B------:R-:W-:Y:S01]  /*8330*/  IABS R6, R39 ;  /* 0x0000002700067213 */ /* 0x000fe20000000000 */
[--C-:B------:R-:W-:Y:S02]  /*8340*/  @!P4 IMAD.IADD R16, R16, 0x1, -R4.reuse ;  /* 0x000000011010c824 */ /* 0x100fe400078e0a04 */
[--C-:B------:R-:W-:Y:S01]  /*8350*/  @!P1 IMAD.IADD R2, R2, 0x1, -R4.reuse ;  /* 0x0000000102029824 */ /* 0x100fe200078e0a04 */
[C---:B------:R-:W-:Y:S01]  /*8360*/  ISETP.GT.U32.AND P1, PT, R4.reuse, R20, PT ;  /* 0x000000140400720c */ /* 0x040fe20003f24070 */
[----:B------:R-:W-:Y:S01]  /*8370*/  @!P3 IMAD.IADD R15, R15, 0x1, -R4 ;  /* 0x000000010f0fb824 */ /* 0x000fe200078e0a04 */
[----:B------:R-:W-:Y:S01]  /*8380*/  ISETP.GT.U32.AND P4, PT, R4, R16, PT ;  /* 0x000000100400720c */ /* 0x000fe20003f84070 */
[----:B------:R-:W-:Y:S02]  /*8390*/  IMAD.MOV.U32 R66, RZ, RZ, R2 ;  /* 0x000000ffff427224 */ /* 0x000fe400078e0002 */
[----:B------:R-:W-:-:S02]  /*83a0*/  IMAD.MOV.U32 R2, RZ, RZ, R6 ;  /* 0x000000ffff027224 */ /* 0x000fc400078e0006 */
[----:B------:R-:W-:Y:S01]  /*83b0*/  IMAD.HI.U32 R9, R5, R3, RZ ;  /* 0x0000000305097227 */ /* 0x000fe200078e00ff */
[----:B------:R-:W-:-:S03]  /*83c0*/  ISETP.GT.U32.AND P3, PT, R4, R15, PT ;  /* 0x0000000f0400720c */ /* 0x000fc60003f64070 */
[----:B------:R-:W-:-:S04]  /*83d0*/  IMAD.HI.U32 R8, R5, R2, RZ ;  /* 0x0000000205087227 */ /* 0x000fc800078e00ff */
[----:B------:R-:W-:Y:S02]  /*83e0*/  IMAD.MOV R10, RZ, RZ, -R9 ;  /* 0x000000ffff0a7224 */ /* 0x000fe400078e0a09 */
[----:B------:R-:W-:Y:S02]  /*83f0*/  IMAD.MOV R9, RZ, RZ, -R8 ;  /* 0x000000ffff097224 */ /* 0x000fe400078e0a08 */
[----:B------:R-:W-:Y:S02]  /*8400*/  IMAD R3, R4, R10, R3 ;  /* 0x0000000a04037224 */ /* 0x000fe400078e0203 */
[----:B------:R-:W-:Y:S02]  /*8410*/  @!P1 IMAD.IADD R20, R20, 0x1, -R4 ;  /* 0x0000000114149824 */ /* 0x000fe400078e0a04 */
[----:B------:R-:W-:Y:S02]  /*8420*/  IMAD R2, R4, R9, R2 ;  /* 0x0000000904027224 */ /* 0x000fe400078e0202 */
[--C-:B------:R-:W-:Y:S01]  /*8430*/  @!P4 IMAD.IADD R16, R16, 0x1, -R4.reuse ;  /* 0x000000011010c824 */ /* 0x100fe200078e0a04 */
[C---:B------:R-:W-:Y:S01]  /*8440*/  ISETP.GT.U32.AND P4, PT, R4.reuse, R3, PT ;  /* 0x000000030400720c */ /* 0x040fe20003f84070 */
[----:B------:R-:W-:Y:S01]  /*8450*/  @!P3 IMAD.IADD R15, R15, 0x1, -R4 ;  /* 0x000000010f0fb824 */ /* 0x000fe200078e0a04 */
[----:B------:R-:W-:-:S02]  /*8460*/  ISETP.GT.U32.AND P1, PT, R4, R20, PT ;  /* 0x000000140400720c */ /* 0x000fc40003f24070 */
[----:B------:R-:W-:Y:S01]  /*8470*/  ISETP.GT.U32.AND P3, PT, R4, R2, PT ;  /* 0x000000020400720c */ /* 0x000fe20003f64070 */
[C---:B------:R-:W-:Y:S02]  /*8480*/  VIADD R38, R0.reuse, 0x56 ;  /* 0x0000005600267836 */ /* 0x040fe40000000000 */
[----:B------:R-:W-:-:S03]  /*8490*/  VIADD R44, R0, 0x57 ;  /* 0x00000057002c7836 */ /* 0x000fc60000000000 */
[----:B------:R-:W-:Y:S02]  /*84a0*/  IABS R14, R38 ;  /* 0x00000026000e7213 */ /* 0x000fe40000000000 */
[----:B------:R-:W-:Y:S01]  /*84b0*/  IABS R23, R44 ;  /* 0x0000002c00177213 */ /* 0x000fe20000000000 */
[--C-:B------:R-:W-:Y:S02]  /*84c0*/  @!P4 IMAD.IADD R3, R3, 0x1, -R4.reuse ;  /* 0x000000010303c824 */ /* 0x100fe400078e0a04 */
[--C-:B------:R-:W-:Y:S01]  /*84d0*/  @!P1 IMAD.IADD R20, R20, 0x1, -R4.reuse ;  /* 0x0000000114149824 */ /* 0x100fe200078e0a04 */
[----:B------:R-:W-:Y:S01]  /*84e0*/  ISETP.GE.AND P1, PT, R11, RZ, PT ;  /* 0x000000ff0b00720c */ /* 0x000fe20003f26270 */
[----:B------:R-:W-:Y:S01]  /*84f0*/  @!P3 IMAD.IADD R2, R2, 0x1, -R4 ;  /* 0x000000010202b824 */ /* 0x000fe200078e0a04 */
[C---:B------:R-:W-:Y:S01]  /*8500*/  ISETP.GT.U32.AND P4, PT, R4.reuse, R3, PT ;  /* 0x000000030400720c */ /* 0x040fe20003f84070 */
[C---:B------:R-:W-:Y:S01]  /*8510*/  IMAD.HI.U32 R6, R5.reuse, R14, RZ ;  /* 0x0000000e05067227 */ /* 0x040fe200078e00ff */
[----:B------:R-:W-:Y:S03]  /*8520*/  STL [R1+0x740], R90 ;  /* 0x0007405a01007387 */ /* 0x000fe60000100800 */
[----:B------:R-:W-:Y:S01]  /*8530*/  IMAD.HI.U32 R11, R5, R23, RZ ;  /* 0x00000017050b7227 */ /* 0x000fe200078e00ff */
[----:B------:R0:W-:Y:S01]  /*8540*/  STL [R1+0x744], R89 ;  /* 0x0007445901007387 */ /* 0x0001e20000100800 */
[----:B------:R-:W-:-:S02]  /*8550*/  ISETP.GT.U32.AND P3, PT, R4, R2, PT ;  /* 0x000000020400720c */ /* 0x000fc40003f64070 */
[----:B------:R-:W-:Y:S01]  /*8560*/  @!P0 IMAD.MOV R66, RZ, RZ, -R66 ;  /* 0x000000ffff428224 */ /* 0x000fe200078e0a42 */
[----:B------:R-:W-:Y:S01]  /*8570*/  ISETP.GT.U32.AND P0, PT, R4, R17, PT ;  /* 0x000000110400720c */ /* 0x000fe20003f04070 */
[----:B------:R-:W-:Y:S02]  /*8580*/  IMAD.MOV R8, RZ, RZ, -R6 ;  /* 0x000000ffff087224 */ /* 0x000fe400078e0a06 */
[----:B------:R-:W-:Y:S02]  /*8590*/  IMAD.MOV R6, RZ, RZ, -R11 ;  /* 0x000000ffff067224 */ /* 0x000fe400078e0a0b */
[----:B0-----:R-:W-:Y:S02]  /*85a0*/  IMAD.MOV.U32 R89, RZ, RZ, R30 ;  /* 0x000000ffff597224 */ /* 0x001fe400078e001e */
[----:B------:R-:W-:Y:S02]  /*85b0*/  VIADD R30, R0, 0x58 ;  /* 0x00000058001e7836 */ /* 0x000fe40000000000 */
[----:B------:R-:W-:-:S02]  /*85c0*/  IMAD.MOV.U32 R90, RZ, RZ, R31 ;  /* 0x000000ffff5a7224 */ /* 0x000fc400078e001f */
[C---:B------:R-:W-:Y:S02]  /*85d0*/  IMAD R14, R4.reuse, R8, R14 ;  /* 0x00000008040e7224 */ /* 0x040fe400078e020e */
[----:B------:R-:W-:Y:S01]  /*85e0*/  IMAD R23, R4, R6, R23 ;  /* 0x0000000604177224 */ /* 0x000fe200078e0217 */
[----:B------:R-:W-:Y:S01]  /*85f0*/  IABS R6, R30 ;  /* 0x0000001e00067213 */ /* 0x000fe20000000000 */
[----:B------:R-:W-:Y:S02]  /*8600*/  VIADD R31, R0, 0x59 ;  /* 0x00000059001f7836 */ /* 0x000fe40000000000 */
[----:B------:R-:W-:Y:S01]  /*8610*/  @!P4 IMAD.IADD R3, R3, 0x1, -R4 ;  /* 0x000000010303c824 */ /* 0x000fe200078e0a04 */
[----:B------:R-:W-:Y:S01]  /*8620*/  ISETP.GT.U32.AND P4, PT, R4, R14, PT ;  /* 0x0000000e0400720c */ /* 0x000fe20003f84070 */
[----:B------:R-:W-:Y:S01]  /*8630*/  IMAD.HI.U32 R10, R5, R6, RZ ;  /* 0x00000006050a7227 */ /* 0x000fe200078e00ff */
[----:B------:R-:W-:-:S03]  /*8640*/  IABS R8, R31 ;  /* 0x0000001f00087213 */ /* 0x000fc60000000000 */
[--C-:B------:R-:W-:Y:S01]  /*8650*/  @!P0 IMAD.IADD R17, R17, 0x1, -R4.reuse ;  /* 0x0000000111118824 */ /* 0x100fe200078e0a04 */
[----:B------:R-:W-:Y:S01]  /*8660*/  ISETP.GE.AND P0, PT, R12, RZ, PT ;  /* 0x000000ff0c00720c */ /* 0x000fe20003f06270 */
[----:B------:R-:W-:Y:S01]  /*8670*/  @!P3 IMAD.IADD R2, R2, 0x1, -R4 ;  /* 0x000000010202b824 */ /* 0x000fe200078e0a04 */
[----:B------:R-:W-:Y:S01]  /*8680*/  ISETP.GT.U32.AND P3, PT, R4, R23, PT ;  /* 0x000000170400720c */ /* 0x000fe20003f64070 */
[C---:B------:R-:W-:Y:S02]  /*8690*/  VIADD R32, R0.reuse, 0x61 ;  /* 0x0000006100207836 */ /* 0x040fe40000000000 */
[C---:B------:R-:W-:Y:S02]  /*86a0*/  VIADD R45, R0.reuse, 0x5a ;  /* 0x0000005a002d7836 */ /* 0x040fe40000000000 */
[----:B------:R-:W-:Y:S02]  /*86b0*/  VIADD R33, R0, 0x60 ;  /* 0x0000006000217836 */ /* 0x000fe40000000000 */
[----:B------:R-:W-:-:S02]  /*86c0*/  IMAD.MOV R10, RZ, RZ, -R10 ;  /* 0x000000ffff0a7224 */ /* 0x000fc400078e0a0a */
[----:B------:R-:W-:Y:S01]  /*86d0*/  IMAD.HI.U32 R12, R5, R8, RZ ;  /* 0x00000008050c7227 */ /* 0x000fe200078e00ff */
[----:B------:R-:W-:Y:S02]  /*86e0*/  IABS R11, R32 ;  /* 0x00000020000b7213 */ /* 0x000fe40000000000 */
[----:B------:R-:W-:Y:S01]  /*86f0*/  IABS R24, R45 ;  /* 0x0000002d00187213 */ /* 0x000fe20000000000 */
[----:B------:R-:W-:Y:S01]  /*8700*/  IMAD R6, R4, R10, R6 ;  /* 0x0000000a04067224 */ /* 0x000fe200078e0206 */
[----:B------:R-:W-:Y:S01]  /*8710*/  IABS R9, R33 ;  /* 0x0000002100097213 */ /* 0x000fe20000000000 */
[----:B------:R-:W-:Y:S02]  /*8720*/  IMAD.MOV R12, RZ, RZ, -R12 ;  /* 0x000000ffff0c7224 */ /* 0x000fe400078e0a0c */
[----:B------:R-:W-:Y:S01]  /*8730*/  @!P4 IMAD.IADD R14, R14, 0x1, -R4 ;  /* 0x000000010e0ec824 */ /* 0x000fe200078e0a04 */
[C---:B------:R-:W-:Y:S01]  /*8740*/  ISETP.GT.U32.AND P4, PT, R4.reuse, R6, PT ;  /* 0x000000060400720c */ /* 0x040fe20003f84070 */
[----:B------:R-:W-:-:S02]  /*8750*/  IMAD R8, R4, R12, R8 ;  /* 0x0000000c04087224 */ /* 0x000fc400078e0208 */
[----:B------:R-:W-:Y:S02]  /*8760*/  IMAD.MOV.U32 R10, RZ, RZ, R11 ;  /* 0x000000ffff0a7224 */ /* 0x000fe400078e000b */
[----:B------:R-:W-:-:S04]  /*8770*/  IMAD.HI.U32 R11, R5, R24, RZ ;  /* 0x00000018050b7227 */ /* 0x000fc800078e00ff */
[----:B------:R-:W-:-:S04]  /*8780*/  IMAD.HI.U32 R13, R5, R9, RZ ;  /* 0x00000009050d7227 */ /* 0x000fc800078e00ff */
[----:B------:R-:W-:Y:S01]  /*8790*/  @!P3 IMAD.IADD R23, R23, 0x1, -R4 ;  /* 0x000000011717b824 */ /* 0x000fe200078e0a04 */
[----:B------:R-:W-:Y:S01]  /*87a0*/  ISETP.GT.U32.AND P3, PT, R4, R8, PT ;  /* 0x000000080400720c */ /* 0x000fe20003f64070 */
[----:B------:R-:W-:Y:S02]  /*87b0*/  IMAD.MOV R11, RZ, RZ, -R11 ;  /* 0x000000ffff0b7224 */ /* 0x000fe400078e0a0b */
[----:B------:R-:W-:Y:S02]  /*87c0*/  IMAD.MOV R13, RZ, RZ, -R13 ;  /* 0x000000ffff0d7224 */ /* 0x000fe400078e0a0d */
[----:B------:R-:W-:Y:S01]  /*87d0*/  IMAD.HI.U32 R25, R5, R10, RZ ;  /* 0x0000000a05197227 */ /* 0x000fe200078e00ff */
[----:B------:R0:W-:Y:S03]  /*87e0*/  STL [R1+0x748], R88 ;  /* 0x0007485801007387 */ /* 0x0001e60000100800 */
[----:B------:R-:W-:-:S02]  /*87f0*/  IMAD.MOV.U32 R93, RZ, RZ, R29 ;  /* 0x000000ffff5d7224 */ /* 0x000fc400078e001d */
[C---:B------:R-:W-:Y:S02]  /*8800*/  IMAD R24, R4.reuse, R11, R24 ;  /* 0x0000000b04187224 */ /* 0x040fe400078e0218 */
[----:B------:R-:W-:Y:S02]  /*8810*/  IMAD R9, R4, R13, R9 ;  /* 0x0000000d04097224 */ /* 0x000fe400078e0209 */
[----:B------:R-:W-:Y:S02]  /*8820*/  IMAD.MOV R11, RZ, RZ, -R25 ;  /* 0x000000ffff0b7224 */ /* 0x000fe400078e0a19 */
[----:B0-----:R-:W-:Y:S02]  /*8830*/  IMAD.MOV.U32 R88, RZ, RZ, R28 ;  /* 0x000000ffff587224 */ /* 0x001fe400078e001c */
[C---:B------:R-:W-:Y:S02]  /*8840*/  VIADD R28, R0.reuse, 0x68 ;  /* 0x00000068001c7836 */ /* 0x040fe40000000000 */
[----:B------:R-:W-:-:S02]  /*8850*/  VIADD R29, R0, 0x69 ;  /* 0x00000069001d7836 */ /* 0x000fc40000000000 */
[----:B------:R-:W-:Y:S01]  /*8860*/  @!P4 IMAD.IADD R6, R6, 0x1, -R4 ;  /* 0x000000010606c824 */ /* 0x000fe200078e0a04 */
[C---:B------:R-:W-:Y:S01]  /*8870*/  ISETP.GT.U32.AND P4, PT, R4.reuse, R9, PT ;  /* 0x000000090400720c */ /* 0x040fe20003f84070 */
[----:B------:R-:W-:Y:S01]  /*8880*/  IMAD R10, R4, R11, R10 ;  /* 0x0000000b040a7224 */ /* 0x000fe200078e020a */
[----:B------:R-:W-:Y:S01]  /*8890*/  IABS R11, R28 ;  /* 0x0000001c000b7213 */ /* 0x000fe20000000000 */
[----:B------:R-:W-:Y:S01]  /*88a0*/  VIADD R36, R0, 0x70 ;  /* 0x0000007000247836 */ /* 0x000fe20000000000 */
[----:B------:R-:W-:Y:S01]  /*88b0*/  IABS R12, R29 ;  /* 0x0000001d000c7213 */ /* 0x000fe20000000000 */
[----:B------:R-:W-:Y:S01]  /*88c0*/  @!P3 IMAD.IADD R8, R8, 0x1, -R4 ;  /* 0x000000010808b824 */ /* 0x000fe200078e0a04 */
[----:B------:R-:W-:Y:S01]  /*88d0*/  ISETP.GT.U32.AND P3, PT, R4, R14, PT ;  /* 0x0000000e0400720c */ /* 0x000fe20003f64070 */
[C---:B------:R-:W-:Y:S01]  /*88e0*/  VIADD R35, R0.reuse, 0x71 ;  /* 0x0000007100237836 */ /* 0x040fe20000000000 */
[----:B------:R-:W-:Y:S01]  /*88f0*/  IABS R13, R36 ;  /* 0x00000024000d7213 */ /* 0x000fe20000000000 */
[----:B------:R-:W-:-:S02]  /*8900*/  VIADD R34, R0, 0x78 ;  /* 0x0000007800227836 */ /* 0x000fc40000000000 */
[----:B------:R-:W-:Y:S02]  /*8910*/  IMAD.MOV.U32 R61, RZ, RZ, R21 ;  /* 0x000000ffff3d7224 */ /* 0x000fe400078e0015 */
[----:B------:R-:W-:-:S04]  /*8920*/  IMAD.HI.U32 R49, R5, R11, RZ ;  /* 0x0000000b05317227 */ /* 0x000fc800078e00ff */
[----:B------:R-:W-:Y:S01]  /*8930*/  IMAD.HI.U32 R25, R5, R12, RZ ;  /* 0x0000000c05197227 */ /* 0x000fe200078e00ff */
[----:B------:R-:W-:-:S03]  /*8940*/  IABS R51, R34 ;  /* 0x0000002200337213 */ /* 0x000fc60000000000 */
[----:B------:R-:W-:Y:S01]  /*8950*/  IMAD.MOV.U32 R92, RZ, RZ, R26 ;  /* 0x000000ffff5c7224 */ /* 0x000fe200078e001a */
[----:B------:R-:W-:Y:S01]  /*8960*/  IABS R26, R35 ;  /* 0x00000023001a7213 */ /* 0x000fe20000000000 */
[----:B------:R-:W-:Y:S02]  /*8970*/  IMAD.MOV.U32 R62, RZ, RZ, R20 ;  /* 0x000000ffff3e7224 */ /* 0x000fe400078e0014 */
[----:B------:R-:W-:Y:S01]  /*8980*/  @!P1 IMAD.MOV R61, RZ, RZ, -R61 ;  /* 0x000000ffff3d9224 */ /* 0x000fe200078e0a3d */
[----:B------:R-:W-:Y:S01]  /*8990*/  ISETP.GT.U32.AND P1, PT, R4, R8, PT ;  /* 0x000000080400720c */ /* 0x000fe20003f24070 */
[----:B------:R-:W-:-:S04]  /*89a0*/  IMAD.HI.U32 R50, R5, R13, RZ ;  /* 0x0000000d05327227 */ /* 0x000fc800078e00ff */
[----:B------:R-:W-:Y:S02]  /*89b0*/  IMAD.MOV R49, RZ, RZ, -R49 ;  /* 0x000000ffff317224 */ /* 0x000fe400078e0a31 */
[----:B------:R-:W-:Y:S02]  /*89c0*/  IMAD.MOV R25, RZ, RZ, -R25 ;  /* 0x000000ffff197224 */ /* 0x000fe400078e0a19 */
[----:B------:R-:W-:Y:S01]  /*89d0*/  @!P5 IMAD.MOV R62, RZ, RZ, -R62 ;  /* 0x000000ffff3ed224 */ /* 0x000fe200078e0a3e */
[C---:B------:R-:W-:Y:S01]  /*89e0*/  ISETP.GT.U32.AND P5, PT, R4.reuse, R23, PT ;  /* 0x000000170400720c */ /* 0x040fe20003fa4070 */
[----:B------:R-:W-:Y:S01]  /*89f0*/  @!P4 IMAD.IADD R9, R9, 0x1, -R4 ;  /* 0x000000010909c824 */ /* 0x000fe200078e0a04 */
[C---:B------:R-:W-:Y:S01]  /*8a00*/  ISETP.GT.U32.AND P4, PT, R4.reuse, R24, PT ;  /* 0x000000180400720c */ /* 0x040fe20003f84070 */
[----:B------:R-:W-:Y:S02]  /*8a10*/  IMAD.MOV R50, RZ, RZ, -R50 ;  /* 0x000000ffff327224 */ /* 0x000fe400078e0a32 */
[----:B------:R-:W-:-:S02]  /*8a20*/  IMAD R11, R4, R49, R11 ;  /* 0x00000031040b7224 */ /* 0x000fc400078e020b */
[----:B------:R-:W-:Y:S02]  /*8a30*/  IMAD R12, R4, R25, R12 ;  /* 0x00000019040c7224 */ /* 0x000fe400078e020c */
[----:B------:R-:W-:Y:S02]  /*8a40*/  IMAD.MOV.U32 R25, RZ, RZ, R51 ;  /* 0x000000ffff197224 */ /* 0x000fe400078e0033 */
[----:B------:R-:W-:-:S04]  /*8a50*/  IMAD.HI.U32 R49, R5, R26, RZ ;  /* 0x0000001a05317227 */ /* 0x000fc800078e00ff */
[----:B------:R-:W-:Y:S01]  /*8a60*/  @!P3 IMAD.IADD R14, R14, 0x1, -R4 ;  /* 0x000000010e0eb824 */ /* 0x000fe200078e0a04 */
[C---:B------:R-:W-:Y:S01]  /*8a70*/  ISETP.GT.U32.AND P3, PT, R4.reuse, R10, PT ;  /* 0x0000000a0400720c */ /* 0x040fe20003f64070 */
[----:B------:R-:W-:Y:S02]  /*8a80*/  IMAD R13, R4, R50, R13 ;  /* 0x00000032040d7224 */ /* 0x000fe400078e020d */
[----:B------:R-:W-:Y:S02]  /*8a90*/  IMAD.MOV.U32 R63, RZ, RZ, R19 ;  /* 0x000000ffff3f7224 */ /* 0x000fe400078e0013 */
[----:B------:R-:W-:-:S04]  /*8aa0*/  IMAD.HI.U32 R50, R5, R25, RZ ;  /* 0x0000001905327227 */ /* 0x000fc800078e00ff */
[----:B------:R-:W-:Y:S02]  /*8ab0*/  IMAD.MOV R19, RZ, RZ, -R49 ;  /* 0x000000ffff137224 */ /* 0x000fe400078e0a31 */
[----:B------:R-:W-:Y:S02]  /*8ac0*/  IMAD.MOV R20, RZ, RZ, -R50 ;  /* 0x000000ffff147224 */ /* 0x000fe400078e0a32 */
[----:B------:R-:W-:Y:S02]  /*8ad0*/  IMAD R19, R4, R19, R26 ;  /* 0x0000001304137224 */ /* 0x000fe400078e021a */
[--C-:B------:R-:W-:Y:S01]  /*8ae0*/  @!P1 IMAD.IADD R8, R8, 0x1, -R4.reuse ;  /* 0x0000000108089824 */ /* 0x100fe200078e0a04 */
[C---:B------:R-:W-:Y:S01]  /*8af0*/  ISETP.GT.U32.AND P1, PT, R4.reuse, R13, PT ;  /* 0x0000000d0400720c */ /* 0x040fe20003f24070 */
[----:B------:R-:W-:Y:S01]  /*8b00*/  @!P6 IMAD.MOV R63, RZ, RZ, -R63 ;  /* 0x000000ffff3fe224 */ /* 0x000fe200078e0a3f */
[C---:B------:R-:W-:Y:S01]  /*8b10*/  ISETP.GT.U32.AND P6, PT, R4.reuse, R6, PT ;  /* 0x000000060400720c */ /* 0x040fe20003fc4070 */
[----:B------:R-:W-:Y:S01]  /*8b20*/  @!P5 IMAD.IADD R23, R23, 0x1, -R4 ;  /* 0x000000011717d824 */ /* 0x000fe200078e0a04 */
[C---:B------:R-:W-:Y:S01]  /*8b30*/  ISETP.GT.U32.AND P5, PT, R4.reuse, R11, PT ;  /* 0x0000000b0400720c */ /* 0x040fe20003fa4070 */
[----:B------:R-:W-:-:S02]  /*8b40*/  IMAD R20, R4, R20, R25 ;  /* 0x0000001404147224 */ /* 0x000fc400078e0219 */
[--C-:B------:R-:W-:Y:S01]  /*8b50*/  @!P4 IMAD.IADD R24, R24, 0x1, -R4.reuse ;  /* 0x000000011818c824 */ /* 0x100fe200078e0a04 */
[----:B------:R-:W-:Y:S01]  /*8b60*/  ISETP.GT.U32.AND P4, PT, R4, R19, PT ;  /* 0x000000130400720c */ /* 0x000fe20003f84070 */
[----:B------:R-:W-:Y:S01]  /*8b70*/  @!P3 IMAD.IADD R10, R10, 0x1, -R4 ;  /* 0x000000010a0ab824 */ /* 0x000fe200078e0a04 */
[----:B------:R-:W-:-:S03]  /*8b80*/  ISETP.GT.U32.AND P3, PT, R4, R20, PT ;  /* 0x000000140400720c */ /* 0x000fc60003f64070 */
[--C-:B------:R-:W-:Y:S01]  /*8b90*/  @!P1 IMAD.IADD R13, R13, 0x1, -R4.reuse ;  /* 0x000000010d0d9824 */ /* 0x100fe200078e0a04 */
[----:B------:R-:W-:Y:S01]  /*8ba0*/  ISETP.GE.AND P1, PT, R43, RZ, PT ;  /* 0x000000ff2b00720c */ /* 0x000fe20003f26270 */
[----:B------:R0:W-:Y:S01]  /*8bb0*/  STL [R1+0x74c], R87 ;  /* 0x00074c5701007387 */ /* 0x0001e20000100800 */
[--C-:B------:R-:W-:Y:S01]  /*8bc0*/  @!P6 IMAD.IADD R6, R6, 0x1, -R4.reuse ;  /* 0x000000010606e824 */ /* 0x100fe200078e0a04 */
[----:B------:R-:W-:Y:S01]  /*8bd0*/  ISETP.GT.U32.AND P6, PT, R4, R12, PT ;  /* 0x0000000c0400720c */ /* 0x000fe20003fc4070 */
[----:B------:R-:W-:-:S03]  /*8be0*/  @!P5 IMAD.IADD R11, R11, 0x1, -R4 ;  /* 0x000000010b0bd824 */ /* 0x000fc600078e0a04 */
[--C-:B------:R-:W-:Y:S01]  /*8bf0*/  @!P4 IMAD.IADD R19, R19, 0x1, -R4.reuse ;  /* 0x000000011313c824 */ /* 0x100fe200078e0a04 */
[----:B------:R-:W-:Y:S01]  /*8c00*/  ISETP.GE.AND P4, PT, R37, RZ, PT ;  /* 0x000000ff2500720c */ /* 0x000fe20003f86270 */
[----:B0-----:R-:W0:Y:S01]  /*8c10*/  S2R R87, SR_TID.X ;  /* 0x0000000000577919 */ /* 0x001e220000002100 */
[----:B------:R-:W-:Y:S01]  /*8c20*/  @!P3 IMAD.IADD R20, R20, 0x1, -R4 ;  /* 0x000000011414b824 */ /* 0x000fe200078e0a04 */
[C---:B------:R-:W-:Y:S01]  /*8c30*/  ISETP.GT.U32.AND P3, PT, R4.reuse, R11, PT ;  /* 0x0000000b0400720c */ /* 0x040fe20003f64070 */
[----:B------:R-:W-:Y:S01]  /*8c40*/  IMAD.MOV.U32 R60, RZ, RZ, R22 ;  /* 0x000000ffff3c7224 */ /* 0x000fe200078e0016 */
[----:B------:R-:W-:Y:S01]  /*8c50*/  IABS R21, R0 ;  /* 0x0000000000157213 */ /* 0x000fe20000000000 */
[----:B------:R-:W-:Y:S02]  /*8c60*/  IMAD.MOV.U32 R50, RZ, RZ, R15 ;  /* 0x000000ffff327224 */ /* 0x000fe400078e000f */
[----:B------:R-:W-:Y:S01]  /*8c70*/  @!P0 IMAD.MOV R60, RZ, RZ, -R60 ;  /* 0x000000ffff3c8224 */ /* 0x000fe200078e0a3c */
[----:B------:R-:W-:Y:S01]  /*8c80*/  ISETP.GT.U32.AND P0, PT, R4, R9, PT ;  /* 0x000000090400720c */ /* 0x000fe20003f04070 */
[----:B------:R-:W-:-:S02]  /*8c90*/  IMAD.MOV.U32 R49, RZ, RZ, R3 ;  /* 0x000000ffff317224 */ /* 0x000fc400078e0003 */
[----:B------:R-:W-:Y:S01]  /*8ca0*/  @!P1 IMAD.MOV R50, RZ, RZ, -R50 ;  /* 0x000000ffff329224 */ /* 0x000fe200078e0a32 */
[----:B------:R-:W-:Y:S01]  /*8cb0*/  ISETP.GT.U32.AND P1, PT, R4, R13, PT ;  /* 0x0000000d0400720c */ /* 0x000fe20003f24070 */
[----:B------:R-:W-:-:S04]  /*8cc0*/  IMAD.HI.U32 R25, R5, R21, RZ ;  /* 0x0000001505197227 */ /* 0x000fc800078e00ff */
[--C-:B------:R-:W-:Y:S01]  /*8cd0*/  @!P6 IMAD.IADD R12, R12, 0x1, -R4.reuse ;  /* 0x000000010c0ce824 */ /* 0x100fe200078e0a04 */
[----:B------:R-:W-:Y:S01]  /*8ce0*/  ISETP.GE.AND P6, PT, R40, RZ, PT ;  /* 0x000000ff2800720c */ /* 0x000fe20003fc6270 */
[----:B------:R-:W-:Y:S01]  /*8cf0*/  @!P4 IMAD.MOV R49, RZ, RZ, -R49 ;  /* 0x000000ffff31c224 */ /* 0x000fe200078e0a31 */
[----:B------:R-:W-:Y:S01]  /*8d00*/  ISETP.GT.U32.AND P4, PT, R4, R20, PT ;  /* 0x000000140400720c */ /* 0x000fe20003f84070 */
[----:B------:R-:W-:Y:S02]  /*8d10*/  IMAD.MOV R15, RZ, RZ, -R25 ;  /* 0x000000ffff0f7224 */ /* 0x000fe400078e0a19 */
[----:B------:R-:W-:Y:S01]  /*8d20*/  @!P3 IMAD.IADD R11, R11, 0x1, -R4 ;  /* 0x000000010b0bb824 */ /* 0x000fe200078e0a04 */
[----:B------:R-:W-:Y:S01]  /*8d30*/  ISETP.GE.AND P3, PT, R38, RZ, PT ;  /* 0x000000ff2600720c */ /* 0x000fe20003f66270 */
[----:B------:R-:W-:Y:S02]  /*8d40*/  IMAD R15, R4, R15, R21 ;  /* 0x0000000f040f7224 */ /* 0x000fe400078e0215 */
[----:B------:R-:W-:-:S02]  /*8d50*/  IMAD.MOV.U32 R51, RZ, RZ, R16 ;  /* 0x000000ffff337224 */ /* 0x000fc400078e0010 */
[--C-:B------:R-:W-:Y:S01]  /*8d60*/  @!P0 IMAD.IADD R9, R9, 0x1, -R4.reuse ;  /* 0x0000000109098824 */ /* 0x100fe200078e0a04 */
[----:B------:R-:W-:Y:S01]  /*8d70*/  ISETP.GE.AND P0, PT, R42, RZ, PT ;  /* 0x000000ff2a00720c */ /* 0x000fe20003f06270 */
[--C-:B------:R-:W-:Y:S01]  /*8d80*/  @!P1 IMAD.IADD R13, R13, 0x1, -R4.reuse ;  /* 0x000000010d0d9824 */ /* 0x100fe200078e0a04 */
[C---:B------:R-:W-:Y:S01]  /*8d90*/  ISETP.GT.U32.AND P1, PT, R4.reuse, R15, PT ;  /* 0x0000000f0400720c */ /* 0x040fe20003f24070 */
[----:B------:R-:W-:Y:S01]  /*8da0*/  @!P6 IMAD.MOV R51, RZ, RZ, -R51 ;  /* 0x000000ffff33e224 */ /* 0x000fe200078e0a33 */
[----:B------:R-:W-:Y:S01]  /*8db0*/  ISETP.GT.U32.AND P6, PT, R4, R19, PT ;  /* 0x000000130400720c */ /* 0x000fe20003fc4070 */
[----:B------:R-:W-:Y:S01]  /*8dc0*/  @!P4 IMAD.IADD R20, R20, 0x1, -R4 ;  /* 0x000000011414c824 */ /* 0x000fe200078e0a04 */
[----:B------:R-:W-:Y:S01]  /*8dd0*/  ISETP.GE.AND P4, PT, R31, RZ, PT ;  /* 0x000000ff1f00720c */ /* 0x000fe20003f86270 */
[----:B------:R-:W-:Y:S01]  /*8de0*/  IMAD.MOV.U32 R42, RZ, RZ, R14 ;  /* 0x000000ffff2a7224 */ /* 0x000fe200078e000e */
[----:B0-----:R-:W-:-:S03]  /*8df0*/  LOP3.LUT R87, R87, 0x7f, RZ, 0xc0, !PT ;  /* 0x0000007f57577812 */ /* 0x001fc600078ec0ff */
[----:B------:R-:W-:Y:S01]  /*8e00*/  @!P3 IMAD.MOV R42, RZ, RZ, -R42 ;  /* 0x000000ffff2ab224 */ /* 0x000fe200078e0a2a */
[----:B------:R-:W-:Y:S01]  /*8e10*/  ISETP.GE.AND P3, PT, R28, RZ, PT ;  /* 0x000000ff1c00720c */ /* 0x000fe20003f66270 */
[----:B------:R-:W-:Y:S02]  /*8e20*/  IMAD.MOV.U32 R22, RZ, RZ, R17 ;  /* 0x000000ffff167224 */ /* 0x000fe400078e0011 */
[----:B------:R-:W-:Y:S02]  /*8e30*/  IMAD R16, R87, UR13, RZ ;  /* 0x0000000d57107c24 */ /* 0x000fe4000f8e02ff */
[----:B------:R-:W-:Y:S01]  /*8e40*/  @!P0 IMAD.MOV R18, RZ, RZ, -R18 ;  /* 0x000000ffff128224 */ /* 0x000fe200078e0a12 */
[----:B------:R-:W-:Y:S01]  /*8e50*/  ISETP.GT.U32.AND P0, PT, R4, R10, PT ;  /* 0x0000000a0400720c */ /* 0x000fe20003f04070 */
[----:B------:R-:W-:Y:S02]  /*8e60*/  @!P1 IMAD.IADD R15, R15, 0x1, -R4 ;  /* 0x000000010f0f9824 */ /* 0x000fe400078e0a04 */
[----:B------:R-:W-:-:S02]  /*8e70*/  IMAD.MOV.U32 R17, RZ, RZ, R8 ;  /* 0x000000ffff117224 */ /* 0x000fc400078e0008 */
[----:B------:R-:W-:Y:S01]  /*8e80*/  @!P6 IMAD.IADD R19, R19, 0x1, -R4 ;  /* 0x000000011313e824 */ /* 0x000fe200078e0a04 */
[----:B------:R-:W-:Y:S01]  /*8e90*/  IADD3 R3, P6, PT, R16, UR18, RZ ;  /* 0x0000001210037c10 */ /* 0x000fe2000ffde0ff */
[----:B------:R-:W-:Y:S01]  /*8ea0*/  @!P4 IMAD.MOV R17, RZ, RZ, -R17 ;  /* 0x000000ffff11c224 */ /* 0x000fe200078e0a11 */
[----:B------:R-:W-:Y:S01]  /*8eb0*/  ISETP.GT.U32.AND P4, PT, R4, R15, PT ;  /* 0x0000000f0400720c */ /* 0x000fe20003f84070 */
[----:B------:R-:W-:Y:S01]  /*8ec0*/  IMAD.MOV.U32 R43, RZ, RZ, R2 ;  /* 0x000000ffff2b7224 */ /* 0x000fe200078e0002 */
[----:B------:R-:W-:Y:S01]  /*8ed0*/  LEA.HI.X.SX32 R2, R16, UR19, 0x1, P6 ;  /* 0x0000001310027c11 */ /* 0x000fe2000b0f0eff */
[----:B------:R-:W-:Y:S01]  /*8ee0*/  @!P3 IMAD.MOV R11, RZ, RZ, -R11 ;  /* 0x000000ffff0bb224 */ /* 0x000fe200078e0a0b */
[----:B------:R-:W-:Y:S02]  /*8ef0*/  ISETP.GE.AND P6, PT, R32, RZ, PT ;  /* 0x000000ff2000720c */ /* 0x000fe40003fc6270 */
[----:B------:R-:W-:Y:S01]  /*8f00*/  ISETP.GE.AND P3, PT, R0, RZ, PT ;  /* 0x000000ff0000720c */ /* 0x000fe20003f66270 */
[----:B------:R-:W-:-:S04]  /*8f10*/  @!P0 IMAD.IADD R10, R10, 0x1, -R4 ;  /* 0x000000010a0a8824 */ /* 0x000fc800078e0a04 */
[----:B------:R-:W-:Y:S02]  /*8f20*/  IMAD.MOV.U32 R16, RZ, RZ, R10 ;  /* 0x000000ffff107224 */ /* 0x000fe400078e000a */
[----:B------:R-:W-:Y:S01]  /*8f30*/  @!P4 IMAD.IADD R15, R15, 0x1, -R4 ;  /* 0x000000010f0fc824 */ /* 0x000fe200078e0a04 */
[----:B------:R-:W-:Y:S02]  /*8f40*/  ISETP.NE.AND P4, PT, R7, RZ, PT ;  /* 0x000000ff0700720c */ /* 0x000fe40003f85270 */
[----:B------:R-:W-:Y:S01]  /*8f50*/  LOP3.LUT R10, RZ, R7, RZ, 0x33, !PT ;  /* 0x00000007ff0a7212 */ /* 0x000fe200078e33ff */
[----:B------:R-:W-:Y:S01]  /*8f60*/  @!P6 IMAD.MOV R16, RZ, RZ, -R16 ;  /* 0x000000ffff10e224 */ /* 0x000fe200078e0a10 */
[----:B------:R-:W-:Y:S01]  /*8f70*/  ISETP.GE.AND P6, PT, R35, RZ, PT ;  /* 0x000000ff2300720c */ /* 0x000fe20003fc6270 */
[----:B------:R-:W-:Y:S01]  /*8f80*/  @!P3 IMAD.MOV R15, RZ, RZ, -R15 ;  /* 0x000000ffff0fb224 */ /* 0x000fe200078e0a0f */
[----:B------:R-:W-:-:S04]  /*8f90*/  PLOP3.LUT P3, PT, PT, PT, UP1, 0x80, 0x8 ;  /* 0x000000000008781c */ /* 0x000fc80003f6f018 */
[----:B------:R-:W-:Y:S02]  /*8fa0*/  SEL R15, R10, R15, !P4 ;  /* 0x0000000f0a0f7207 */ /* 0x000fe40006000000 */
[----:B------:R-:W-:-:S03]  /*8fb0*/  ISETP.LT.AND P3, PT, R87, UR15, P3 ;  /* 0x0000000f57007c0c */ /* 0x000fc60009f61270 */
[----:B------:R-:W-:Y:S02]  /*8fc0*/  IMAD R21, R15, UR14, RZ ;  /* 0x0000000e0f157c24 */ /* 0x000fe4000f8e02ff */
[----:B------:R-:W-:Y:S01]  /*8fd0*/  @!P6 IMAD.MOV R19, RZ, RZ, -R19 ;  /* 0x000000ffff13e224 */ /* 0x000fe200078e0a13 */
[----:B------:R-:W-:Y:S02]  /*8fe0*/  ISETP.GE.AND P5, PT, R41, RZ, PT ;  /* 0x000000ff2900720c */ /* 0x000fe40003fa6270 */
[----:B------:R-:W-:Y:S02]  /*8ff0*/  IADD3 R28, P6, PT, R21, R3, RZ ;  /* 0x00000003151c7210 */ /* 0x000fe40007fde0ff */
[----:B------:R-:W-:Y:S02]  /*9000*/  ISETP.GE.AND P1, PT, R29, RZ, PT ;  /* 0x000000ff1d00720c */ /* 0x000fe40003f26270 */
[----:B------:R-:W-:Y:S02]  /*9010*/  PRMT R41, RZ, 0x7610, R41 ;  /* 0x00007610ff297816 */ /* 0x000fe40000000029 */
[----:B------:R-:W-:-:S05]  /*9020*/  LEA.HI.X.SX32 R29, R21, R2, 0x1, P6 ;  /* 0x00000002151d7211 */ /* 0x000fca00030f0eff */
[----:B------:R0:W2:Y:S01]  /*9030*/  @P3 LDG.E.U8 R41, desc[UR22][R28.64] ;  /* 0x000000161c293981 */ /* 0x0000a2000c1e1100 */
[----:B------:R-:W-:Y:S01]  /*9040*/  @!P5 IMAD.MOV R22, RZ, RZ, -R22 ;  /* 0x000000ffff16d224 */ /* 0x000fe200078e0a16 */
[----:B------:R-:W-:Y:S02]  /*9050*/  ISETP.GT.U32.AND P5, PT, R4, R12, PT ;  /* 0x0000000c0400720c */ /* 0x000fe40003fa4070 */
[----:B------:R-:W-:-:S11]  /*9060*/  ISETP.GE.AND P0, PT, R39, RZ, PT ;  /* 0x000000ff2700720c */ /* 0x000fd60003f06270 */
[----:B------:R-:W-:Y:S01]  /*9070*/  @!P5 IMAD.IADD R12, R12, 0x1, -R4 ;  /* 0x000000010c0cd824 */ /* 0x000fe200078e0a04 */
[----:B------:R-:W-:-:S03]  /*9080*/  ISETP.GE.AND P5, PT, R30, RZ, PT ;  /* 0x000000ff1e00720c */ /* 0x000fc60003fa6270 */
[----:B------:R-:W-:Y:S01]  /*9090*/  @!P1 IMAD.MOV R12, RZ, RZ, -R12 ;  /* 0x000000ffff0c9224 */ /* 0x000fe200078e0a0c */
[----:B------:R-:W-:Y:S02]  /*90a0*/  ISETP.GE.AND P1, PT, R34, RZ, PT ;  /* 0x000000ff2200720c */ /* 0x000fe40003f26270 */
[----:B------:R-:W-:Y:S01]  /*90b0*/  SEL R15, R10, R74, !P4 ;  /* 0x0000004a0a0f7207 */ /* 0x000fe20006000000 */
[----:B------:R-:W-:Y:S01]  /*90c0*/  @!P0 IMAD.MOV R43, RZ, RZ, -R43 ;  /* 0x000000ffff2b8224 */ /* 0x000fe200078e0a2b */
[----:B------:R-:W-:Y:S01]  /*90d0*/  ISETP.GE.AND P0, PT, R33, RZ, PT ;  /* 0x000000ff2100720c */ /* 0x000fe20003f06270 */
[----:B------:R-:W-:Y:S02]  /*90e0*/  IMAD.MOV.U32 R14, RZ, RZ, R6 ;  /* 0x000000ffff0e7224 */ /* 0x000fe400078e0006 */
[----:B------:R-:W-:Y:S02]  /*90f0*/  VIADD R8, R0, 0x5b ;  /* 0x0000005b00087836 */ /* 0x000fe40000000000 */
[----:B------:R-:W-:Y:S01]  /*9100*/  IMAD R25, R15, UR14, RZ ;  /* 0x0000000e0f197c24 */ /* 0x000fe2000f8e02ff */
[----:B------:R-:W-:Y:S01]  /*9110*/  STL [R1+0x750], R85 ;  /* 0x0007505501007387 */ /* 0x000fe20000100800 */
[----:B------:R-:W-:Y:S01]  /*9120*/  @!P5 IMAD.MOV R14, RZ, RZ, -R14 ;  /* 0x000000ffff0ed224 */ /* 0x000fe200078e0a0e */
[----:B------:R-:W-:Y:S01]  /*9130*/  ISETP.GE.AND P5, PT, R36, RZ, PT ;  /* 0x000000ff2400720c */ /* 0x000fe20003fa6270 */
[----:B------:R-:W-:Y:S01]  /*9140*/  @!P1 IMAD.MOV R20, RZ, RZ, -R20 ;  /* 0x000000ffff149224 */ /* 0x000fe200078e0a14 */
[----:B------:R-:W-:Y:S01]  /*9150*/  IABS R6, R8 ;  /* 0x0000000800067213 */ /* 0x000fe20000000000 */
[----:B------:R1:W-:Y:S01]  /*9160*/  STL [R1+0x754], R84 ;  /* 0x0007545401007387 */ /* 0x0003e20000100800 */
[----:B------:R-:W-:-:S02]  /*9170*/  ISETP.GE.AND P1, PT, R8, RZ, PT ;  /* 0x000000ff0800720c */ /* 0x000fc40003f26270 */
[----:B------:R-:W-:Y:S01]  /*9180*/  SEL R8, R10, R67, !P4 ;  /* 0x000000430a087207 */ /* 0x000fe20006000000 */
[----:B------:R0:W-:Y:S01]  /*9190*/  STL [R1+0xc4], R28 ;  /* 0x0000c41c01007387 */ /* 0x0001e20000100800 */
[----:B-1----:R-:W-:-:S03]  /*91a0*/  IADD3 R84, P6, PT, R25, R3, RZ ;  /* 0x0000000319547210 */ /* 0x002fc60007fde0ff */
[----:B------:R-:W-:Y:S01]  /*91b0*/  IMAD R15, R8, UR14, RZ ;  /* 0x0000000e080f7c24 */ /* 0x000fe2000f8e02ff */
[----:B------:R1:W-:Y:S01]  /*91c0*/  STL [R1+0xc0], R29 ;  /* 0x0000c01d01007387 */ /* 0x0003e20000100800 */
[----:B0-----:R-:W-:Y:S01]  /*91d0*/  LEA.HI.X.SX32 R28, R25, R2, 0x1, P6 ;  /* 0x00000002191c7211 */ /* 0x001fe200030f0eff */
[----:B------:R-:W-:Y:S02]  /*91e0*/  @!P0 IMAD.MOV R9, RZ, RZ, -R9 ;  /* 0x000000ffff098224 */ /* 0x000fe400078e0a09 */
[----:B------:R-:W-:Y:S01]  /*91f0*/  STL [R1+0x4bc], R84 ;  /* 0x0004bc5401007387 */ /* 0x000fe20000100800 */
[----:B------:R-:W-:Y:S02]  /*9200*/  ISETP.GE.AND P0, PT, R44, RZ, PT ;  /* 0x000000ff2c00720c */ /* 0x000fe40003f06270 */
[----:B------:R-:W-:Y:S01]  /*9210*/  PRMT R44, RZ, 0x7610, R44 ;  /* 0x00007610ff2c7816 */ /* 0x000fe2000000002c */
[----:B------:R-:W-:Y:S02]  /*9220*/  @!P5 IMAD.MOV R13, RZ, RZ, -R13 ;  /* 0x000000ffff0dd224 */ /* 0x000fe400078e0a0d */
[----:B-1----:R-:W-:Y:S01]  /*9230*/  @P3 IMAD.MOV.U32 R29, RZ, RZ, R28 ;  /* 0x000000ffff1d3224 */ /* 0x002fe200078e001c */
[----:B------:R-:W-:-:S02]  /*9240*/  ISETP.GE.AND P5, PT, R45, RZ, PT ;  /* 0x000000ff2d00720c */ /* 0x000fc40003fa6270 */
[----:B------:R-:W-:Y:S01]  /*9250*/  PRMT R39, RZ, 0x7610, R39 ;  /* 0x00007610ff277816 */ /* 0x000fe20000000027 */
[----:B--2---:R0:W-:Y:S04]  /*9260*/  STL [R1+0x1e8], R41 ;  /* 0x0001e82901007387 */ /* 0x0041e80000100800 */
[----:B------:R1:W-:Y:S01]  /*9270*/  STL [R1+0x4b8], R28 ;  /* 0x0004b81c01007387 */ /* 0x0003e20000100800 */
[----:B0-----:R-:W-:Y:S01]  /*9280*/  IADD3 R41, P6, PT, R15, R3, RZ ;  /* 0x000000030f297210 */ /* 0x001fe20007fde0ff */
[----:B-1----:R-:W-:-:S03]  /*9290*/  @P3 IMAD.MOV.U32 R28, RZ, RZ, R84 ;  /* 0x000000ffff1c3224 */ /* 0x002fc600078e0054 */
[----:B------:R-:W-:Y:S02]  /*92a0*/  LEA.HI.X.SX32 R45, R15, R2, 0x1, P6 ;  /* 0x000000020f2d7211 */ /* 0x000fe400030f0eff */
[----:B------:R0:W2:Y:S02]  /*92b0*/  @P3 LDG.E.U8 R44, desc[UR22][R28.64] ;  /* 0x000000161c2c3981 */ /* 0x0000a4000c1e1100 */
[----:B0-----:R-:W-:Y:S02]  /*92c0*/  @P3 IMAD.MOV.U32 R28, RZ, RZ, R41 ;  /* 0x000000ffff1c3224 */ /* 0x001fe400078e0029 */
[----:B------:R-:W-:-:S05]  /*92d0*/  @P3 IMAD.MOV.U32 R29, RZ, RZ, R45 ;  /* 0x000000ffff1d3224 */ /* 0x000fca00078e002d */
[----:B------:R0:W3:Y:S01]  /*92e0*/  @P3 LDG.E.U8 R39, desc[UR22][R28.64] ;  /* 0x000000161c273981 */ /* 0x0000e2000c1e1100 */
[----:B------:R-:W-:-:S04]  /*92f0*/  IMAD.HI.U32 R7, R5, R6, RZ ;  /* 0x0000000605077227 */ /* 0x000fc800078e00ff */
[----:B------:R-:W-:-:S04]  /*9300*/  IMAD.MOV R7, RZ, RZ, -R7 ;  /* 0x000000ffff077224 */ /* 0x000fc800078e0a07 */
[----:B------:R-:W-:Y:S01]  /*9310*/  IMAD R6, R4, R7, R6 ;  /* 0x0000000704067224 */ /* 0x000fe200078e0206 */
[C---:B------:R-:W-:Y:S01]  /*9320*/  SEL R7, R10.reuse, R64, !P4 ;  /* 0x000000400a077207 */ /* 0x040fe20006000000 */
[----:B------:R-:W-:Y:S01]  /*9330*/  STL [R1+0x104], R41 ;  /* 0x0001042901007387 */ /* 0x000fe20000100800 */
[----:B------:R-:W-:-:S03]  /*9340*/  SEL R8, R10, R59, !P4 ;  /* 0x0000003b0a087207 */ /* 0x000fc60006000000 */
[----:B------:R-:W-:Y:S01]  /*9350*/  IMAD R21, R7, UR14, RZ ;  /* 0x0000000e07157c24 */ /* 0x000fe2000f8e02ff */
[----:B------:R-:W-:Y:S01]  /*9360*/  STL [R1+0x100], R45 ;  /* 0x0001002d01007387 */ /* 0x000fe20000100800 */
[----:B------:R-:W-:Y:S01]  /*9370*/  IMAD R15, R8, UR14, RZ ;  /* 0x0000000e080f7c24 */ /* 0x000fe2000f8e02ff */
[----:B------:R-:W-:Y:S02]  /*9380*/  PRMT R40, RZ, 0x7610, R40 ;  /* 0x00007610ff287816 */ /* 0x000fe40000000028 */
[----:B------:R-:W-:Y:S01]  /*9390*/  PRMT R37, RZ, 0x7610, R37 ;  /* 0x00007610ff257816 */ /* 0x000fe20000000025 */
[----:B--2---:R1:W-:Y:S02]  /*93a0*/  STL [R1+0x2c0], R44 ;  /* 0x0002c02c01007387 */ /* 0x0043e40000100800 */
[----:B-1----:R-:W-:-:S04]  /*93b0*/  IADD3 R44, P6, PT, R21, R3, RZ ;  /* 0x00000003152c7210 */ /* 0x002fc80007fde0ff */
[----:B------:R-:W-:Y:S01]  /*93c0*/  LEA.HI.X.SX32 R45, R21, R2, 0x1, P6 ;  /* 0x00000002152d7211 */ /* 0x000fe200030f0eff */
[----:B------:R-:W-:Y:S01]  /*93d0*/  STL [R1+0x144], R44 ;  /* 0x0001442c01007387 */ /* 0x000fe20000100800 */
[----:B0-----:R-:W-:-:S03]  /*93e0*/  @P3 IMAD.MOV.U32 R28, RZ, RZ, R44 ;  /* 0x000000ffff1c3224 */ /* 0x001fc600078e002c */
[----:B---3--:R0:W-:Y:S01]  /*93f0*/  STL [R1+0x1c4], R39 ;  /* 0x0001c42701007387 */ /* 0x0081e20000100800 */
[----:B------:R-:W-:-:S05]  /*9400*/  @P3 IMAD.MOV.U32 R29, RZ, RZ, R45 ;  /* 0x000000ffff1d3224 */ /* 0x000fca00078e002d */
[----:B------:R1:W2:Y:S01]  /*9410*/  @P3 LDG.E.U8 R40, desc[UR22][R28.64] ;  /* 0x000000161c283981 */ /* 0x0002a2000c1e1100 */
[----:B0-----:R-:W-:-:S04]  /*9420*/  IADD3 R39, P6, PT, R15, R3, RZ ;  /* 0x000000030f277210 */ /* 0x001fc80007fde0ff */
[----:B------:R-:W-:Y:S01]  /*9430*/  LEA.HI.X.SX32 R41, R15, R2, 0x1, P6 ;  /* 0x000000020f297211 */ /* 0x000fe200030f0eff */
[----:B-1----:R-:W-:-:S04]  /*9440*/  @P3 IMAD.MOV.U32 R28, RZ, RZ, R39 ;  /* 0x000000ffff1c3224 */ /* 0x002fc800078e0027 */
[----:B------:R-:W-:-:S05]  /*9450*/  @P3 IMAD.MOV.U32 R29, RZ, RZ, R41 ;  /* 0x000000ffff1d3224 */ /* 0x000fca00078e0029 */
[----:B------:R0:W3:Y:S01]  /*9460*/  @P3 LDG.E.U8 R37, desc[UR22][R28.64] ;  /* 0x000000161c253981 */ /* 0x0000e2000c1e1100 */
[----:B------:R-:W-:-:S03]  /*9470*/  SEL R7, R10, R56, !P4 ;  /* 0x000000380a077207 */ /* 0x000fc60006000000 */
[----:B------:R-:W-:Y:S02]  /*9480*/  STL [R1+0x140], R45 ;  /* 0x0001402d01007387 */ /* 0x000fe40000100800 */
[----:B------:R-:W-:Y:S01]  /*9490*/  IMAD R21, R7, UR14, RZ ;  /* 0x0000000e07157c24 */ /* 0x000fe2000f8e02ff */
[----:B------:R-:W-:Y:S01]  /*94a0*/  SEL R8, R10, R54, !P4 ;  /* 0x000000360a087207 */ /* 0x000fe20006000000 */
[----:B------:R-:W-:Y:S04]  /*94b0*/  STL [R1+0x18c], R39 ;  /* 0x00018c2701007387 */ /* 0x000fe80000100800 */
[----:B------:R-:W-:Y:S01]  /*94c0*/  STL [R1+0x188], R41 ;  /* 0x0001882901007387 */ /* 0x000fe20000100800 */
[----:B------:R-:W-:Y:S01]  /*94d0*/  IMAD R15, R8, UR14, RZ ;  /* 0x0000000e080f7c24 */ /* 0x000fe2000f8e02ff */
[----:B------:R-:W-:-:S02]  /*94e0*/  PRMT R26, RZ, 0x7610, R26 ;  /* 0x00007610ff1a7816 */ /* 0x000fc4000000001a */
[----:B------:R-:W-:Y:S01]  /*94f0*/  PRMT R35, RZ, 0x7610, R35 ;  /* 0x00007610ff237816 */ /* 0x000fe20000000023 */
[----:B--2---:R1:W-:Y:S02]  /*9500*/  STL [R1+0x1c0], R40 ;  /* 0x0001c02801007387 */ /* 0x0043e40000100800 */
[----:B-1----:R-:W-:-:S04]  /*9510*/  IADD3 R40, P6, PT, R21, R3, RZ ;  /* 0x0000000315287210 */ /* 0x002fc80007fde0ff */
[----:B0-----:R-:W-:Y:S01]  /*9520*/  LEA.HI.X.SX32 R28, R21, R2, 0x1, P6 ;  /* 0x00000002151c7211 */ /* 0x001fe200030f0eff */
[----:B------:R-:W-:Y:S04]  /*9530*/  STL [R1+0x1cc], R40 ;  /* 0x0001cc2801007387 */ /* 0x000fe80000100800 */
[----:B---3--:R0:W-:Y:S01]  /*9540*/  STL [R1+0x160], R37 ;  /* 0x0001602501007387 */ /* 0x0081e20000100800 */
[----:B------:R-:W-:-:S03]  /*9550*/  @P3 IMAD.MOV.U32 R29, RZ, RZ, R28 ;  /* 0x000000ffff1d3224 */ /* 0x000fc600078e001c */
[----:B------:R1:W-:Y:S01]  /*9560*/  STL [R1+0x1c8], R28 ;  /* 0x0001c81c01007387 */ /* 0x0003e20000100800 */
[----:B0-----:R-:W-:Y:S01]  /*9570*/  IADD3 R37, P6, PT, R15, R3, RZ ;  /* 0x000000030f257210 */ /* 0x001fe20007fde0ff */
[----:B-1----:R-:W-:-:S03]  /*9580*/  @P3 IMAD.MOV.U32 R28, RZ, RZ, R40 ;  /* 0x000000ffff1c3224 */ /* 0x002fc600078e0028 */
[----:B------:R-:W-:Y:S02]  /*9590*/  LEA.HI.X.SX32 R39, R15, R2, 0x1, P6 ;  /* 0x000000020f277211 */ /* 0x000fe400030f0eff */
[----:B------:R0:W2:Y:S02]  /*95a0*/  @P3 LDG.E.U8 R26, desc[UR22][R28.64] ;  /* 0x000000161c1a3981 */ /* 0x0000a4000c1e1100 */
[----:B0-----:R-:W-:Y:S02]  /*95b0*/  @P3 IMAD.MOV.U32 R28, RZ, RZ, R37 ;  /* 0x000000ffff1c3224 */ /* 0x001fe400078e0025 */
[----:B------:R-:W-:-:S05]  /*95c0*/  @P3 IMAD.MOV.U32 R29, RZ, RZ, R39 ;  /* 0x000000ffff1d3224 */ /* 0x000fca00078e0027 */
[----:B------:R-:W3:Y:S01]  /*95d0*/  @P3 LDG.E.U8 R35, desc[UR22][R28.64] ;  /* 0x000000161c233981 */ /* 0x000ee2000c1e1100 */
[C---:B------:R-:W-:Y:S02]  /*95e0*/  SEL R7, R10.reuse, R52, !P4 ;  /* 0x000000340a077207 */ /* 0x040fe40006000000 */
[----:B------:R-:W-:Y:S01]  /*95f0*/  SEL R8, R10, R48, !P4 ;  /* 0x000000300a087207 */ /* 0x000fe20006000000 */
[----:B------:R-:W-:Y:S02]  /*9600*/  STL [R1+0x20c], R37 ;  /* 0x00020c2501007387 */ /* 0x000fe40000100800 */
[----:B------:R-:W-:Y:S02]  /*9610*/  IMAD R21, R7, UR14, RZ ;  /* 0x0000000e07157c24 */ /* 0x000fe4000f8e02ff */
[----:B------:R-:W-:Y:S01]  /*9620*/  STL [R1+0x208], R39 ;  /* 0x0002082701007387 */ /* 0x000fe20000100800 */
[----:B------:R-:W-:Y:S01]  /*9630*/  IMAD R15, R8, UR14, RZ ;  /* 0x0000000e080f7c24 */ /* 0x000fe2000f8e02ff */
[----:B------:R-:W-:-:S02]  /*9640*/  PRMT R38, RZ, 0x7610, R38 ;  /* 0x00007610ff267816 */ /* 0x000fc40000000026 */
[----:B------:R-:W-:Y:S02]  /*9650*/  SEL R8, R10, R27, !P4 ;  /* 0x0000001b0a087207 */ /* 0x000fe40006000000 */
[----:B------:R-:W-:Y:S01]  /*9660*/  PRMT R34, RZ, 0x7610, R34 ;  /* 0x00007610ff227816 */ /* 0x000fe20000000022 */
[----:B--2---:R0:W-:Y:S02]  /*9670*/  STL [R1+0x1ac], R26 ;  /* 0x0001ac1a01007387 */ /* 0x0041e40000100800 */
[----:B0-----:R-:W-:-:S04]  /*9680*/  IADD3 R26, P6, PT, R21, R3, RZ ;  /* 0x00000003151a7210 */ /* 0x001fc80007fde0ff */
[----:B------:R-:W-:Y:S01]  /*9690*/  LEA.HI.X.SX32 R39, R21, R2, 0x1, P6 ;  /* 0x0000000215277211 */ /* 0x000fe200030f0eff */
[----:B------:R-:W-:Y:S04]  /*96a0*/  STL [R1+0x24c], R26 ;  /* 0x00024c1a01007387 */ /* 0x000fe80000100800 */
[----:B---3--:R0:W-:Y:S01]  /*96b0*/  STL [R1+0x1a8], R35 ;  /* 0x0001a82301007387 */ /* 0x0081e20000100800 */
[----:B------:R-:W-:-:S05]  /*96c0*/  @P3 IMAD.MOV.U32 R27, RZ, RZ, R39 ;  /* 0x000000ffff1b3224 */ /* 0x000fca00078e0027 */
[----:B------:R1:W2:Y:S01]  /*96d0*/  @P3 LDG.E.U8 R38, desc[UR22][R26.64] ;  /* 0x000000161a263981 */ /* 0x0002a2000c1e1100 */
[----:B0-----:R-:W-:-:S04]  /*96e0*/  IADD3 R35, P6, PT, R15, R3, RZ ;  /* 0x000000030f237210 */ /* 0x001fc80007fde0ff */
[----:B------:R-:W-:Y:S01]  /*96f0*/  LEA.HI.X.SX32 R37, R15, R2, 0x1, P6 ;  /* 0x000000020f257211 */ /* 0x000fe200030f0eff */
[----:B-1----:R-:W-:-:S04]  /*9700*/  @P3 IMAD.MOV.U32 R26, RZ, RZ, R35 ;  /* 0x000000ffff1a3224 */ /* 0x002fc800078e0023 */
[----:B------:R-:W-:-:S05]  /*9710*/  @P3 IMAD.MOV.U32 R27, RZ, RZ, R37 ;  /* 0x000000ffff1b3224 */ /* 0x000fca00078e0025 */
[----:B------:R-:W3:Y:S01]  /*9720*/  @P3 LDG.E.U8 R34, desc[UR22][R26.64] ;  /* 0x000000161a223981 */ /* 0x000ee2000c1e1100 */
[----:B------:R-:W-:-:S05]  /*9730*/  SEL R7, R10, R47, !P4 ;  /* 0x0000002f0a077207 */ /* 0x000fca0006000000 */
[----:B------:R-:W-:Y:S01]  /*9740*/  IMAD R7, R7, UR14, RZ ;  /* 0x0000000e07077c24 */ /* 0x000fe2000f8e02ff */
[----:B------:R-:W-:Y:S01]  /*9750*/  STL [R1+0x248], R39 ;  /* 0x0002482701007387 */ /* 0x000fe20000100800 */
[----:B------:R-:W-:-:S03]  /*9760*/  IMAD R8, R8, UR14, RZ ;  /* 0x0000000e08087c24 */ /* 0x000fc6000f8e02ff */
[----:B------:R-:W-:Y:S01]  /*9770*/  IADD3 R15, P6, PT, R7, R3, RZ ;  /* 0x00000003070f7210 */ /* 0x000fe20007fde0ff */
[----:B------:R-:W-:Y:S04]  /*9780*/  STL [R1+0x28c], R35 ;  /* 0x00028c2301007387 */ /* 0x000fe80000100800 */
[----:B------:R0:W-:Y:S04]  /*9790*/  STL [R1+0x288], R37 ;  /* 0x0002882501007387 */ /* 0x0001e80000100800 */
[----:B------:R1:W-:Y:S01]  /*97a0*/  STL [R1+0x2cc], R15 ;  /* 0x0002cc0f01007387 */ /* 0x0003e20000100800 */
[----:B------:R-:W-:-:S02]  /*97b0*/  PRMT R36, RZ, 0x7610, R36 ;  /* 0x00007610ff247816 */ /* 0x000fc40000000024 */
[----:B0-----:R-:W-:Y:S02]  /*97c0*/  LEA.HI.X.SX32 R37, R7, R2, 0x1, P6 ;  /* 0x0000000207257211 */ /* 0x001fe400030f0eff */
[----:B------:R-:W-:Y:S01]  /*97d0*/  SEL R7, R10, R14, !P4 ;  /* 0x0000000e0a077207 */ /* 0x000fe20006000000 */
[----:B------:R-:W-:Y:S02]  /*97e0*/  @P3 IMAD.MOV.U32 R14, RZ, RZ, R15 ;  /* 0x000000ffff0e3224 */ /* 0x000fe400078e000f */
[----:B-1----:R-:W-:Y:S01]  /*97f0*/  @P3 IMAD.MOV.U32 R15, RZ, RZ, R37 ;  /* 0x000000ffff0f3224 */ /* 0x002fe200078e0025 */
[----:B------:R-:W-:-:S04]  /*9800*/  PRMT R31, RZ, 0x7610, R31 ;  /* 0x00007610ff1f7816 */ /* 0x000fc8000000001f */
[----:B------:R0:W4:Y:S04]  /*9810*/  @P3 LDG.E.U8 R36, desc[UR22][R14.64] ;  /* 0x000000160e243981 */ /* 0x000128000c1e1100 */
[----:B---3--:R1:W-:Y:S02]  /*9820*/  STL [R1+0x1b8], R34 ;  /* 0x0001b82201007387 */ /* 0x0083e40000100800 */
[----:B-1----:R-:W-:-:S04]  /*9830*/  IADD3 R34, P6, PT, R8, R3, RZ ;  /* 0x0000000308227210 */ /* 0x002fc80007fde0ff */
[----:B------:R-:W-:Y:S01]  /*9840*/  LEA.HI.X.SX32 R35, R8, R2, 0x1, P6 ;  /* 0x0000000208237211 */ /* 0x000fe200030f0eff */
[----:B0-----:R-:W-:-:S04]  /*9850*/  @P3 IMAD.MOV.U32 R14, RZ, RZ, R34 ;  /* 0x000000ffff0e3224 */ /* 0x001fc800078e0022 */
[----:B------:R-:W-:-:S05]  /*9860*/  @P3 IMAD.MOV.U32 R15, RZ, RZ, R35 ;  /* 0x000000ffff0f3224 */ /* 0x000fca00078e0023 */
[----:B------:R0:W3:Y:S01]  /*9870*/  @P3 LDG.E.U8 R31, desc[UR22][R14.64] ;  /* 0x000000160e1f3981 */ /* 0x0000e2000c1e1100 */
[----:B------:R-:W-:-:S05]  /*9880*/  SEL R18, R10, R18, !P4 ;  /* 0x000000120a127207 */ /* 0x000fca0006000000 */
[----:B------:R-:W-:Y:S01]  /*9890*/  IMAD R18, R18, UR14, RZ ;  /* 0x0000000e12127c24 */ /* 0x000fe2000f8e02ff */
[----:B------:R-:W-:Y:S01]  /*98a0*/  STL [R1+0x2c8], R37 ;  /* 0x0002c82501007387 */ /* 0x000fe20000100800 */
[----:B------:R-:W-:-:S03]  /*98b0*/  SEL R9, R10, R9, !P4 ;  /* 0x000000090a097207 */ /* 0x000fc60006000000 */
[----:B------:R-:W-:Y:S01]  /*98c0*/  IADD3 R8, P6, PT, R18, R3, RZ ;  /* 0x0000000312087210 */ /* 0x000fe20007fde0ff */
[----:B------:R-:W-:Y:S01]  /*98d0*/  STL [R1+0x30c], R34 ;  /* 0x00030c2201007387 */ /* 0x000fe20000100800 */
[----:B------:R-:W-:-:S03]  /*98e0*/  IMAD R7, R7, UR14, RZ ;  /* 0x0000000e07077c24 */ /* 0x000fc6000f8e02ff */
[----:B------:R1:W-:Y:S01]  /*98f0*/  STL [R1+0x308], R35 ;  /* 0x0003082301007387 */ /* 0x0003e20000100800 */
[----:B------:R-:W-:Y:S01]  /*9900*/  PRMT R33, RZ, 0x7610, R33 ;  /* 0x00007610ff217816 */ /* 0x000fe20000000021 */
[----:B0-----:R-:W-:Y:S02]  /*9910*/  IMAD R14, R9, UR14, RZ ;  /* 0x0000000e090e7c24 */ /* 0x001fe4000f8e02ff */
[----:B--2---:R-:W-:Y:S01]  /*9920*/  STL [R1+0x1bc], R38 ;  /* 0x0001bc2601007387 */ /* 0x004fe20000100800 */
[----:B-1----:R-:W-:-:S03]  /*9930*/  LEA.HI.X.SX32 R35, R18, R2, 0x1, P6 ;  /* 0x0000000212237211 */ /* 0x002fc600030f0eff */
[----:B------:R-:W-:Y:S02]  /*9940*/  STL [R1+0x34c], R8 ;  /* 0x00034c0801007387 */ /* 0x000fe40000100800 */
[----:B------:R-:W-:Y:S01]  /*9950*/  @P3 IMAD.MOV.U32 R9, RZ, RZ, R35 ;  /* 0x000000ffff093224 */ /* 0x000fe200078e0023 */
[----:B------:R-:W-:-:S04]  /*9960*/  PRMT R29, RZ, 0x7610, R29 ;  /* 0x00007610ff1d7816 */ /* 0x000fc8000000001d */
[----:B------:R0:W2:Y:S04]  /*9970*/  @P3 LDG.E.U8 R33, desc[UR22][R8.64] ;  /* 0x0000001608213981 */ /* 0x0000a8000c1e1100 */
[----:B---3--:R1:W-:Y:S02]  /*9980*/  STL [R1+0x1b0], R31 ;  /* 0x0001b01f01007387 */ /* 0x0083e40000100800 */
[----:B-1----:R-:W-:-:S04]  /*9990*/  IADD3 R31, P6, PT, R7, R3, RZ ;  /* 0x00000003071f7210 */ /* 0x002fc80007fde0ff */
[----:B------:R-:W-:Y:S01]  /*99a0*/  LEA.HI.X.SX32 R34, R7, R2, 0x1, P6 ;  /* 0x0000000207227211 */ /* 0x000fe200030f0eff */
[----:B0-----:R-:W-:-:S04]  /*99b0*/  @P3 IMAD.MOV.U32 R8, RZ, RZ, R31 ;  /* 0x000000ffff083224 */ /* 0x001fc800078e001f */
[----:B------:R-:W-:-:S05]  /*99c0*/  @P3 IMAD.MOV.U32 R9, RZ, RZ, R34 ;  /* 0x000000ffff093224 */ /* 0x000fca00078e0022 */
[----:B------:R0:W3:Y:S04]  /*99d0*/  @P3 LDG.E.U8 R29, desc[UR22][R8.64] ;  /* 0x00000016081d3981 */ /* 0x0000e8000c1e1100 */
[----:B------:R-:W-:Y:S04]  /*99e0*/  STL [R1+0x348], R35 ;  /* 0x0003482301007387 */ /* 0x000fe80000100800 */
[----:B------:R-:W-:Y:S04]  /*99f0*/  STL [R1+0x38c], R31 ;  /* 0x00038c1f01007387 */ /* 0x000fe80000100800 */
[----:B------:R-:W-:Y:S04]  /*9a00*/  STL [R1+0x388], R34 ;  /* 0x0003882201007387 */ /* 0x000fe80000100800 */
[----:B--2---:R1:W-:Y:S01]  /*9a10*/  STL [R1+0x184], R33 ;  /* 0x0001842101007387 */ /* 0x0043e20000100800 */
[----:B------:R-:W-:-:S02]  /*9a20*/  PRMT R32, RZ, 0x7610, R32 ;  /* 0x00007610ff207816 */ /* 0x000fc40000000020 */
[----:B-1----:R-:W-:-:S04]  /*9a30*/  IADD3 R33, P6, PT, R14, R3, RZ ;  /* 0x000000030e217210 */ /* 0x002fc80007fde0ff */
[----:B0-----:R-:W-:Y:S01]  /*9a40*/  LEA.HI.X.SX32 R8, R14, R2, 0x1, P6 ;  /* 0x000000020e087211 */ /* 0x001fe200030f0eff */
[----:B------:R-:W-:Y:S04]  /*9a50*/  STL [R1+0x484], R33 ;  /* 0x0004842101007387 */ /* 0x000fe80000100800 */
[----:B----4-:R-:W-:Y:S01]  /*9a60*/  STL [R1+0x1b4], R36 ;  /* 0x0001b42401007387 */ /* 0x010fe20000100800 */
[----:B------:R-:W-:-:S03]  /*9a70*/  @P3 IMAD.MOV.U32 R9, RZ, RZ, R8 ;  /* 0x000000ffff093224 */ /* 0x000fc600078e0008 */
[----:B---3--:R-:W-:Y:S04]  /*9a80*/  STL [R1+0x180], R29 ;  /* 0x0001801d01007387 */ /* 0x008fe80000100800 */
[----:B------:R0:W-:Y:S02]  /*9a90*/  STL [R1+0x480], R8 ;  /* 0x0004800801007387 */ /* 0x0001e40000100800 */
[----:B0-----:R-:W-:-:S05]  /*9aa0*/  @P3 IMAD.MOV.U32 R8, RZ, RZ, R33 ;  /* 0x000000ffff083224 */ /* 0x001fca00078e0021 */
[----:B------:R0:W2:Y:S01]  /*9ab0*/  @P3 LDG.E.U8 R32, desc[UR22][R8.64] ;  /* 0x0000001608203981 */ /* 0x0000a2000c1e1100 */
[----:B------:R-:W-:-:S05]  /*9ac0*/  SEL R11, R10, R11, !P4 ;  /* 0x0000000b0a0b7207 */ /* 0x000fca0006000000 */
[----:B------:R-:W-:Y:S01]  /*9ad0*/  IMAD R11, R11, UR14, RZ ;  /* 0x0000000e0b0b7c24 */ /* 0x000fe2000f8e02ff */
[----:B------:R-:W-:-:S04]  /*9ae0*/  SEL R13, R10, R13, !P4 ;  /* 0x0000000d0a0d7207 */ /* 0x000fc80006000000 */
[----:B------:R-:W-:Y:S01]  /*9af0*/  IADD3 R29, P6, PT, R11, R3, RZ ;  /* 0x000000030b1d7210 */ /* 0x000fe20007fde0ff */
[----:B------:R-:W-:-:S03]  /*9b00*/  IMAD R13, R13, UR14, RZ ;  /* 0x0000000e0d0d7c24 */ /* 0x000fc6000f8e02ff */
[----:B------:R-:W-:Y:S01]  /*9b10*/  LEA.HI.X.SX32 R31, R11, R2, 0x1, P6 ;  /* 0x000000020b1f7211 */ /* 0x000fe200030f0eff */
[----:B------:R-:W-:Y:S01]  /*9b20*/  STL [R1+0x494], R29 ;  /* 0x0004941d01007387 */ /* 0x000fe20000100800 */
[----:B------:R-:W-:Y:S01]  /*9b30*/  PRMT R7, RZ, 0x7610, R7 ;  /* 0x00007610ff077816 */ /* 0x000fe20000000007 */
[----:B0-----:R-:W-:Y:S01]  /*9b40*/  @P3 IMAD.MOV.U32 R8, RZ, RZ, R29 ;  /* 0x000000ffff083224 */ /* 0x001fe200078e001d */
[----:B------:R-:W-:Y:S01]  /*9b50*/  SEL R20, R10, R20, !P4 ;  /* 0x000000140a147207 */ /* 0x000fe20006000000 */
[----:B------:R-:W-:Y:S01]  /*9b60*/  STL [R1+0x490], R31 ;  /* 0x0004901f01007387 */ /* 0x000fe20000100800 */
[----:B------:R-:W-:-:S03]  /*9b70*/  @P3 IMAD.MOV.U32 R9, RZ, RZ, R31 ;  /* 0x000000ffff093224 */ /* 0x000fc600078e001f */
[----:B------:R-:W-:Y:S02]  /*9b80*/  IMAD R20, R20, UR14, RZ ;  /* 0x0000000e14147c24 */ /* 0x000fe4000f8e02ff */
[----:B------:R0:W3:Y:S01]  /*9b90*/  @P3 LDG.E.U8 R7, desc[UR22][R8.64] ;  /* 0x0000001608073981 */ /* 0x0000e2000c1e1100 */
[----:B------:R-:W-:Y:S02]  /*9ba0*/  PRMT R30, RZ, 0x7610, R30 ;  /* 0x00007610ff1e7816 */ /* 0x000fe4000000001e */
[----:B------:R-:W-:Y:S01]  /*9bb0*/  PRMT R27, RZ, 0x7610, R27 ;  /* 0x00007610ff1b7816 */ /* 0x000fe2000000001b */
[----:B--2---:R1:W-:Y:S02]  /*9bc0*/  STL [R1+0x17c], R32 ;  /* 0x00017c2001007387 */ /* 0x0043e40000100800 */
[----:B-1----:R-:W-:-:S04]  /*9bd0*/  IADD3 R32, P6, PT, R13, R3, RZ ;  /* 0x000000030d207210 */ /* 0x002fc80007fde0ff */
[----:B------:R-:W-:Y:S01]  /*9be0*/  LEA.HI.X.SX32 R13, R13, R2, 0x1, P6 ;  /* 0x000000020d0d7211 */ /* 0x000fe200030f0eff */
[----:B0-----:R-:W-:Y:S01]  /*9bf0*/  @P3 IMAD.MOV.U32 R8, RZ, RZ, R32 ;  /* 0x000000ffff083224 */ /* 0x001fe200078e0020 */
[----:B------:R-:W-:-:S03]  /*9c00*/  IADD3 R29, P6, PT, R20, R3, RZ ;  /* 0x00000003141d7210 */ /* 0x000fc60007fde0ff */
[----:B------:R-:W-:Y:S01]  /*9c10*/  @P3 IMAD.MOV.U32 R9, RZ, RZ, R13 ;  /* 0x000000ffff093224 */ /* 0x000fe200078e000d */
[----:B------:R-:W-:-:S04]  /*9c20*/  LEA.HI.X.SX32 R31, R20, R2, 0x1, P6 ;  /* 0x00000002141f7211 */ /* 0x000fc800030f0eff */
[----:B------:R0:W2:Y:S02]  /*9c30*/  @P3 LDG.E.U8 R30, desc[UR22][R8.64] ;  /* 0x00000016081e3981 */ /* 0x0000a4000c1e1100 */
[----:B0-----:R-:W-:Y:S02]  /*9c40*/  @P3 IMAD.MOV.U32 R8, RZ, RZ, R29 ;  /* 0x000000ffff083224 */ /* 0x001fe400078e001d */
[----:B------:R-:W-:-:S05]  /*9c50*/  @P3 IMAD.MOV.U32 R9, RZ, RZ, R31 ;  /* 0x000000ffff093224 */ /* 0x000fca00078e001f */
[----:B------:R0:W4:Y:S04]  /*9c60*/  @P3 LDG.E.U8 R27, desc[UR22][R8.64] ;  /* 0x00000016081b3981 */ /* 0x000128000c1e1100 */
[----:B------:R-:W-:Y:S04]  /*9c70*/  STL [R1+0x4a4], R32 ;  /* 0x0004a42001007387 */ /* 0x000fe80000100800 */
[----:B---3--:R1:W-:Y:S04]  /*9c80*/  STL [R1+0x178], R7 ;  /* 0x0001780701007387 */ /* 0x0083e80000100800 */
[----:B------:R3:W-:Y:S01]  /*9c90*/  STL [R1+0x4a0], R13 ;  /* 0x0004a00d01007387 */ /* 0x0007e20000100800 */
[----:B-1----:R-:W-:-:S03]  /*9ca0*/  SEL R7, R10, R86, !P4 ;  /* 0x000000560a077207 */ /* 0x002fc60006000000 */
[----:B------:R-:W-:Y:S02]  /*9cb0*/  STL [R1+0x4b4], R29 ;  /* 0x0004b41d01007387 */ /* 0x000fe40000100800 */
[----:B------:R-:W-:Y:S02]  /*9cc0*/  IMAD R14, R7, UR14, RZ ;  /* 0x0000000e070e7c24 */ /* 0x000fe4000f8e02ff */
[----:B------:R-:W-:Y:S01]  /*9cd0*/  STL [R1+0x4b0], R31 ;  /* 0x0004b01f01007387 */ /* 0x000fe20000100800 */
[----:B------:R-:W-:-:S05]  /*9ce0*/  SEL R11, R10, R78, !P4 ;  /* 0x0000004e0a0b7207 */ /* 0x000fca0006000000 */
[----:B---3--:R-:W-:Y:S01]  /*9cf0*/  IMAD R13, R11, UR14, RZ ;  /* 0x0000000e0b0d7c24 */ /* 0x008fe2000f8e02ff */
[----:B------:R-:W-:Y:S02]  /*9d00*/  PRMT R28, RZ, 0x7610, R28 ;  /* 0x00007610ff1c7816 */ /* 0x000fe4000000001c */
[----:B------:R-:W-:Y:S01]  /*9d10*/  PRMT R25, RZ, 0x7610, R25 ;  /* 0x00007610ff197816 */ /* 0x000fe20000000019 */
[----:B--2---:R1:W-:Y:S02]  /*9d20*/  STL [R1+0x174], R30 ;  /* 0x0001741e01007387 */ /* 0x0043e40000100800 */
[----:B-1----:R-:W-:-:S04]  /*9d30*/  IADD3 R30, P6, PT, R14, R3, RZ ;  /* 0x000000030e1e7210 */ /* 0x002fc80007fde0ff */
[----:B0-----:R-:W-:Y:S01]  /*9d40*/  LEA.HI.X.SX32 R8, R14, R2, 0x1, P6 ;  /* 0x000000020e087211 */ /* 0x001fe200030f0eff */
[----:B------:R-:W-:Y:S04]  /*9d50*/  STL [R1+0xcc], R30 ;  /* 0x0000cc1e01007387 */ /* 0x000fe80000100800 */
[----:B----4-:R0:W-:Y:S01]  /*9d60*/  STL [R1+0x170], R27 ;  /* 0x0001701b01007387 */ /* 0x0101e20000100800 */
        /* <DEDUP_REMOVED lines=9> */
[----:B------:R-:W-:-:S03]  /*9e00*/  SEL R7, R10, R73, !P4 ;  /* 0x000000490a077207 */ /* 0x000fc60006000000 */
[----:B------:R-:W-:Y:S02]  /*9e10*/  STL [R1+0x10c], R27 ;  /* 0x00010c1b01007387 */ /* 0x000fe40000100800 */
[----:B------:R-:W-:Y:S01]  /*9e20*/  IMAD R14, R7, UR14, RZ ;  /* 0x0000000e070e7c24 */ /* 0x000fe2000f8e02ff */
[----:B------:R-:W-:Y:S01]  /*9e30*/  SEL R11, R10, R68, !P4 ;  /* 0x000000440a0b7207 */ /* 0x000fe20006000000 */
[----:B------:R-:W-:Y:S04]  /*9e40*/  STL [R1+0x108], R29 ;  /* 0x0001081d01007387 */ /* 0x000fe80000100800 */
        /* <DEDUP_REMOVED lines=18> */
[----:B------:R-:W-:Y:S02]  /*9f70*/  IMAD R14, R7, UR14, RZ ;  /* 0x0000000e070e7c24 */ /* 0x000fe4000f8e02ff */
[----:B------:R-:W-:Y:S04]  /*9f80*/  STL [R1+0x194], R25 ;  /* 0x0001941901007387 */ /* 0x000fe80000100800 */
[----:B------:R-:W-:Y:S01]  /*9f90*/  STL [R1+0x190], R27 ;  /* 0x0001901b01007387 */ /* 0x000fe20000100800 */
[----:B------:R-:W-:Y:S02]  /*9fa0*/  SEL R11, R10, R58, !P4 ;  /* 0x0000003a0a0b7207 */ /* 0x000fe40006000000 */
[----:B------:R-:W-:-:S03]  /*9fb0*/  PRMT R20, RZ, 0x7610, R20 ;  /* 0x00007610ff147816 */ /* 0x000fc60000000014 */
[----:B------:R-:W-:Y:S01]  /*9fc0*/  IMAD R13, R11, UR14, RZ ;  /* 0x0000000e0b0d7c24 */ /* 0x000fe2000f8e02ff */
        /* <DEDUP_REMOVED lines=15> */
[C---:B------:R-:W-:Y:S02]  /*a0c0*/  SEL R7, R10.reuse, R57, !P4 ;  /* 0x000000390a077207 */ /* 0x040fe40006000000 */
[C---:B------:R-:W-:Y:S01]  /*a0d0*/  SEL R11, R10.reuse, R55, !P4 ;  /* 0x000000370a0b7207 */ /* 0x040fe20006000000 */
[----:B------:R-:W-:Y:S02]  /*a0e0*/  STL [R1+0x214], R21 ;  /* 0x0002141501007387 */ /* 0x000fe40000100800 */
[----:B------:R-:W-:Y:S02]  /*a0f0*/  IMAD R14, R7, UR14, RZ ;  /* 0x0000000e070e7c24 */ /* 0x000fe4000f8e02ff */
[----:B------:R-:W-:Y:S01]  /*a100*/  STL [R1+0x210], R25 ;  /* 0x0002101901007387 */ /* 0x000fe20000100800 */
[----:B------:R-:W-:Y:S01]  /*a110*/  IMAD R11, R11, UR14, RZ ;  /* 0x0000000e0b0b7c24 */ /* 0x000fe2000f8e02ff */
[----:B------:R-:W-:-:S02]  /*a120*/  SEL R7, R10, R53, !P4 ;  /* 0x000000350a077207 */ /* 0x000fc40006000000 */
[----:B------:R-:W-:-:S03]  /*a130*/  PRMT R18, RZ, 0x7610, R18 ;  /* 0x00007610ff127816 */ /* 0x000fc60000000012 */
[----:B------:R-:W-:Y:S01]  /*a140*/  IMAD R7, R7, UR14, RZ ;  /* 0x0000000e07077c24 */ /* 0x000fe2000f8e02ff */
[----:B------:R-:W-:Y:S02]  /*a150*/  PRMT R86, RZ, 0x7610, R86 ;  /* 0x00007610ff567816 */ /* 0x000fe40000000056 */
[----:B------:R-:W-:Y:S01]  /*a160*/  PRMT R78, RZ, 0x7610, R78 ;  /* 0x00007610ff4e7816 */ /* 0x000fe2000000004e */
[----:B--2---:R1:W-:Y:S02]  /*a170*/  STL [R1+0x130], R20 ;  /* 0x0001301401007387 */ /* 0x0043e40000100800 */
[----:B-1----:R-:W-:-:S04]  /*a180*/  IADD3 R20, P6, PT, R14, R3, RZ ;  /* 0x000000030e147210 */ /* 0x002fc80007fde0ff */
[----:B------:R-:W-:Y:S02]  /*a190*/  LEA.HI.X.SX32 R14, R14, R2, 0x1, P6 ;  /* 0x000000020e0e7211 */ /* 0x000fe400030f0eff */
[----:B------:R-:W-:Y:S01]  /*a1a0*/  IADD3 R13, P6, PT, R11, R3, RZ ;  /* 0x000000030b0d7210 */ /* 0x000fe20007fde0ff */
[----:B------:R-:W-:Y:S01]  /*a1b0*/  STL [R1+0x254], R20 ;  /* 0x0002541401007387 */ /* 0x000fe20000100800 */
[----:B0-----:R-:W-:-:S03]  /*a1c0*/  @P3 IMAD.MOV.U32 R8, RZ, RZ, R20 ;  /* 0x000000ffff083224 */ /* 0x001fc600078e0014 */
[----:B------:R-:W-:Y:S01]  /*a1d0*/  STL [R1+0x250], R14 ;  /* 0x0002500e01007387 */ /* 0x000fe20000100800 */
[----:B------:R-:W-:-:S03]  /*a1e0*/  @P3 IMAD.MOV.U32 R9, RZ, RZ, R14 ;  /* 0x000000ffff093224 */ /* 0x000fc600078e000e */
[----:B------:R-:W-:Y:S04]  /*a1f0*/  STL [R1+0x294], R13 ;  /* 0x0002940d01007387 */ /* 0x000fe80000100800 */
[----:B---3--:R0:W-:Y:S04]  /*a200*/  STL [R1+0x12c], R15 ;  /* 0x00012c0f01007387 */ /* 0x0081e80000100800 */
[----:B------:R1:W2:Y:S01]  /*a210*/  @P3 LDG.E.U8 R18, desc[UR22][R8.64] ;  /* 0x0000001608123981 */ /* 0x0002a2000c1e1100 */
[----:B0-----:R-:W-:Y:S02]  /*a220*/  LEA.HI.X.SX32 R15, R11, R2, 0x1, P6 ;  /* 0x000000020b0f7211 */ /* 0x001fe400030f0eff */
[----:B------:R-:W-:Y:S01]  /*a230*/  IADD3 R11, P6, PT, R7, R3, RZ ;  /* 0x00000003070b7210 */ /* 0x000fe20007fde0ff */
[----:B-1----:R-:W-:-:S02]  /*a240*/  @P3 IMAD.MOV.U32 R8, RZ, RZ, R13 ;  /* 0x000000ffff083224 */ /* 0x002fc400078e000d */
[----:B------:R-:W-:Y:S01]  /*a250*/  @P3 IMAD.MOV.U32 R9, RZ, RZ, R15 ;  /* 0x000000ffff093224 */ /* 0x000fe200078e000f */
[----:B------:R-:W-:-:S04]  /*a260*/  LEA.HI.X.SX32 R7, R7, R2, 0x1, P6 ;  /* 0x0000000207077211 */ /* 0x000fc800030f0eff */
[----:B------:R0:W3:Y:S02]  /*a270*/  @P3 LDG.E.U8 R86, desc[UR22][R8.64] ;  /* 0x0000001608563981 */ /* 0x0000e4000c1e1100 */
[----:B0-----:R-:W-:Y:S02]  /*a280*/  @P3 IMAD.MOV.U32 R8, RZ, RZ, R11 ;  /* 0x000000ffff083224 */ /* 0x001fe400078e000b */
[----:B------:R-:W-:-:S05]  /*a290*/  @P3 IMAD.MOV.U32 R9, RZ, RZ, R7 ;  /* 0x000000ffff093224 */ /* 0x000fca00078e0007 */
[----:B------:R0:W4:Y:S01]  /*a2a0*/  @P3 LDG.E.U8 R78, desc[UR22][R8.64] ;  /* 0x00000016084e3981 */ /* 0x000122000c1e1100 */
[----:B------:R-:W-:-:S05]  /*a2b0*/  SEL R46, R10, R46, !P4 ;  /* 0x0000002e0a2e7207 */ /* 0x000fca0006000000 */
[----:B------:R-:W-:Y:S01]  /*a2c0*/  IMAD R46, R46, UR14, RZ ;  /* 0x0000000e2e2e7c24 */ /* 0x000fe2000f8e02ff */
[----:B------:R-:W-:-:S04]  /*a2d0*/  SEL R22, R10, R22, !P4 ;  /* 0x000000160a167207 */ /* 0x000fc80006000000 */
[----:B------:R-:W-:-:S04]  /*a2e0*/  IADD3 R13, P6, PT, R46, R3, RZ ;  /* 0x000000032e0d7210 */ /* 0x000fc80007fde0ff */
[----:B------:R-:W-:Y:S01]  /*a2f0*/  LEA.HI.X.SX32 R14, R46, R2, 0x1, P6 ;  /* 0x000000022e0e7211 */ /* 0x000fe200030f0eff */
[----:B------:R-:W-:Y:S01]  /*a300*/  IMAD R22, R22, UR14, RZ ;  /* 0x0000000e16167c24 */ /* 0x000fe2000f8e02ff */
[----:B------:R-:W-:Y:S01]  /*a310*/  PRMT R74, RZ, 0x7610, R74 ;  /* 0x00007610ff4a7816 */ /* 0x000fe2000000004a */
[----:B0-----:R-:W-:Y:S02]  /*a320*/  @P3 IMAD.MOV.U32 R8, RZ, RZ, R13 ;  /* 0x000000ffff083224 */ /* 0x001fe400078e000d */
[----:B------:R-:W-:Y:S01]  /*a330*/  @P3 IMAD.MOV.U32 R9, RZ, RZ, R14 ;  /* 0x000000ffff093224 */ /* 0x000fe200078e000e */
[----:B------:R-:W-:Y:S04]  /*a340*/  STL [R1+0x290], R15 ;  /* 0x0002900f01007387 */ /* 0x000fe80000100800 */
[----:B------:R0:W-:Y:S04]  /*a350*/  STL [R1+0x2d4], R11 ;  /* 0x0002d40b01007387 */ /* 0x0001e80000100800 */
[----:B------:R1:W2:Y:S01]  /*a360*/  @P3 LDG.E.U8 R74, desc[UR22][R8.64] ;  /* 0x00000016084a3981 */ /* 0x0002a2000c1e1100 */
[----:B0-----:R-:W-:-:S02]  /*a370*/  IADD3 R11, P6, PT, R22, R3, RZ ;  /* 0x00000003160b7210 */ /* 0x001fc40007fde0ff */
[----:B------:R-:W-:-:S03]  /*a380*/  PRMT R73, RZ, 0x7610, R73 ;  /* 0x00007610ff497816 */ /* 0x000fc60000000049 */
[----:B-1----:R-:W-:Y:S01]  /*a390*/  @P3 IMAD.MOV.U32 R8, RZ, RZ, R11 ;  /* 0x000000ffff083224 */ /* 0x002fe200078e000b */
[----:B---3--:R-:W-:Y:S04]  /*a3a0*/  STL [R1+0x724], R86 ;  /* 0x0007245601007387 */ /* 0x008fe80000100800 */
[----:B------:R-:W-:Y:S04]  /*a3b0*/  STL [R1+0x2d0], R7 ;  /* 0x0002d00701007387 */ /* 0x000fe80000100800 */
[----:B------:R-:W-:Y:S04]  /*a3c0*/  STL [R1+0x314], R13 ;  /* 0x0003140d01007387 */ /* 0x000fe80000100800 */
[----:B----4-:R-:W-:Y:S04]  /*a3d0*/  STL [R1+0x728], R78 ;  /* 0x0007284e01007387 */ /* 0x010fe80000100800 */
[----:B------:R0:W-:Y:S02]  /*a3e0*/  STL [R1+0x310], R14 ;  /* 0x0003100e01007387 */ /* 0x0001e40000100800 */
[----:B0-----:R-:W-:-:S05]  /*a3f0*/  LEA.HI.X.SX32 R14, R22, R2, 0x1, P6 ;  /* 0x00000002160e7211 */ /* 0x001fca00030f0eff */
[----:B------:R-:W-:-:S05]  /*a400*/  @P3 IMAD.MOV.U32 R9, RZ, RZ, R14 ;  /* 0x000000ffff093224 */ /* 0x000fca00078e000e */
[----:B------:R0:W3:Y:S01]  /*a410*/  @P3 LDG.E.U8 R73, desc[UR22][R8.64] ;  /* 0x0000001608493981 */ /* 0x0000e2000c1e1100 */
[C---:B------:R-:W-:Y:S02]  /*a420*/  SEL R17, R10.reuse, R17, !P4 ;  /* 0x000000110a117207 */ /* 0x040fe40006000000 */
[----:B------:R-:W-:-:S03]  /*a430*/  SEL R16, R10, R16, !P4 ;  /* 0x000000100a107207 */ /* 0x000fc60006000000 */
[----:B------:R-:W-:Y:S02]  /*a440*/  IMAD R17, R17, UR14, RZ ;  /* 0x0000000e11117c24 */ /* 0x000fe4000f8e02ff */
[----:B------:R-:W-:-:S03]  /*a450*/  IMAD R16, R16, UR14, RZ ;  /* 0x0000000e10107c24 */ /* 0x000fc6000f8e02ff */
[C---:B------:R-:W-:Y:S01]  /*a460*/  IADD3 R7, P6, PT, R17.reuse, R3, RZ ;  /* 0x0000000311077210 */ /* 0x040fe20007fde0ff */
[----:B--2---:R-:W-:Y:S01]  /*a470*/  STL [R1+0x128], R18 ;  /* 0x0001281201007387 */ /* 0x004fe20000100800 */
[----:B------:R-:W-:Y:S02]  /*a480*/  SEL R12, R10, R12, !P4 ;  /* 0x0000000c0a0c7207 */ /* 0x000fe40006000000 */
[----:B------:R-:W-:Y:S01]  /*a490*/  LEA.HI.X.SX32 R13, R17, R2, 0x1, P6 ;  /* 0x00000002110d7211 */ /* 0x000fe200030f0eff */
[----:B------:R-:W-:Y:S01]  /*a4a0*/  STL [R1+0x72c], R74 ;  /* 0x00072c4a01007387 */ /* 0x000fe20000100800 */
[----:B------:R-:W-:-:S03]  /*a4b0*/  PRMT R67, RZ, 0x7610, R67 ;  /* 0x00007610ff437816 */ /* 0x000fc60000000043 */
[----:B------:R1:W-:Y:S01]  /*a4c0*/  STL [R1+0x354], R11 ;  /* 0x0003540b01007387 */ /* 0x0003e20000100800 */
[----:B------:R-:W-:Y:S01]  /*a4d0*/  IMAD R12, R12, UR14, RZ ;  /* 0x0000000e0c0c7c24 */ /* 0x000fe2000f8e02ff */
[----:B------:R-:W-:Y:S01]  /*a4e0*/  SEL R19, R10, R19, !P4 ;  /* 0x000000130a137207 */ /* 0x000fe20006000000 */
[----:B0-----:R-:W-:Y:S01]  /*a4f0*/  @P3 IMAD.MOV.U32 R8, RZ, RZ, R7 ;  /* 0x000000ffff083224 */ /* 0x001fe200078e0007 */
[----:B------:R-:W-:Y:S01]  /*a500*/  STL [R1+0x350], R14 ;  /* 0x0003500e01007387 */ /* 0x000fe20000100800 */
[----:B------:R-:W-:Y:S01]  /*a510*/  @P3 IMAD.MOV.U32 R9, RZ, RZ, R13 ;  /* 0x000000ffff093224 */ /* 0x000fe200078e000d */
[C---:B-1----:R-:W-:Y:S02]  /*a520*/  IADD3 R11, P6, PT, R16.reuse, R3, RZ ;  /* 0x00000003100b7210 */ /* 0x042fe40007fde0ff */
[----:B------:R-:W-:Y:S02]  /*a530*/  STL [R1+0x474], R7 ;  /* 0x0004740701007387 */ /* 0x000fe40000100800 */
[----:B------:R-:W-:-:S02]  /*a540*/  LEA.HI.X.SX32 R15, R16, R2, 0x1, P6 ;  /* 0x00000002100f7211 */ /* 0x000fc400030f0eff */
[----:B------:R0:W-:Y:S01]  /*a550*/  STL [R1+0x390], R13 ;  /* 0x0003900d01007387 */ /* 0x0001e20000100800 */
[----:B------:R-:W-:Y:S01]  /*a560*/  IMAD R19, R19, UR14, RZ ;  /* 0x0000000e13137c24 */ /* 0x000fe2000f8e02ff */
[----:B------:R-:W-:Y:S02]  /*a570*/  PRMT R65, RZ, 0x7610, R65 ;  /* 0x00007610ff417816 */ /* 0x000fe40000000041 */
[----:B------:R1:W2:Y:S01]  /*a580*/  @P3 LDG.E.U8 R67, desc[UR22][R8.64] ;  /* 0x0000001608433981 */ /* 0x0002a2000c1e1100 */
[----:B0-----:R-:W-:Y:S01]  /*a590*/  IADD3 R13, P6, PT, R12, R3, RZ ;  /* 0x000000030c0d7210 */ /* 0x001fe20007fde0ff */
[----:B------:R-:W-:Y:S02]  /*a5a0*/  VIADD R7, R0, 0x5c ;  /* 0x0000005c00077836 */ /* 0x000fe40000000000 */
[----:B-1----:R-:W-:Y:S02]  /*a5b0*/  @P3 IMAD.MOV.U32 R8, RZ, RZ, R11 ;  /* 0x000000ffff083224 */ /* 0x002fe400078e000b */
[----:B------:R-:W-:Y:S01]  /*a5c0*/  @P3 IMAD.MOV.U32 R9, RZ, RZ, R15 ;  /* 0x000000ffff093224 */ /* 0x000fe200078e000f */
[----:B------:R-:W-:-:S02]  /*a5d0*/  LEA.HI.X.SX32 R14, R12, R2, 0x1, P6 ;  /* 0x000000020c0e7211 */ /* 0x000fc400030f0eff */
[----:B------:R-:W-:Y:S02]  /*a5e0*/  IADD3 R12, P6, PT, R19, R3, RZ ;  /* 0x00000003130c7210 */ /* 0x000fe40007fde0ff */
[----:B------:R0:W4:Y:S01]  /*a5f0*/  @P3 LDG.E.U8 R65, desc[UR22][R8.64] ;  /* 0x0000001608413981 */ /* 0x000122000c1e1100 */
[----:B------:R-:W-:Y:S01]  /*a600*/  PRMT R64, RZ, 0x7610, R64 ;  /* 0x00007610ff407816 */ /* 0x000fe20000000040 */
[----:B------:R-:W-:Y:S02]  /*a610*/  IMAD.MOV.U32 R38, RZ, RZ, R23 ;  /* 0x000000ffff267224 */ /* 0x000fe400078e0017 */
[----:B0-----:R-:W-:Y:S02]  /*a620*/  @P3 IMAD.MOV.U32 R8, RZ, RZ, R13 ;  /* 0x000000ffff083224 */ /* 0x001fe400078e000d */
[----:B------:R-:W-:Y:S02]  /*a630*/  @P3 IMAD.MOV.U32 R9, RZ, RZ, R14 ;  /* 0x000000ffff093224 */ /* 0x000fe400078e000e */
[----:B------:R-:W-:-:S03]  /*a640*/  @!P0 IMAD.MOV R38, RZ, RZ, -R38 ;  /* 0x000000ffff268224 */ /* 0x000fc600078e0a26 */
[----:B------:R0:W2:Y:S01]  /*a650*/  @P3 LDG.E.U8 R64, desc[UR22][R8.64] ;  /* 0x0000001608403981 */ /* 0x0000a2000c1e1100 */
[----:B------:R-:W-:Y:S02]  /*a660*/  ISETP.GT.U32.AND P0, PT, R4, R6, PT ;  /* 0x000000060400720c */ /* 0x000fe40003f04070 */
[----:B------:R-:W-:-:S11]  /*a670*/  PRMT R59, RZ, 0x7610, R59 ;  /* 0x00007610ff3b7816 */ /* 0x000fd6000000003b */
[----:B------:R-:W-:-:S05]  /*a680*/  @!P0 IMAD.IADD R6, R6, 0x1, -R4 ;  /* 0x0000000106068824 */ /* 0x000fca00078e0a04 */
[----:B------:R-:W-:-:S13]  /*a690*/  ISETP.GT.U32.AND P0, PT, R4, R6, PT ;  /* 0x000000060400720c */ /* 0x000fda0003f04070 */
[----:B------:R-:W-:-:S04]  /*a6a0*/  @!P0 IMAD.IADD R6, R6, 0x1, -R4 ;  /* 0x0000000106068824 */ /* 0x000fc800078e0a04 */
[----:B------:R-:W-:-:S04]  /*a6b0*/  IMAD.MOV.U32 R35, RZ, RZ, R6 ;  /* 0x000000ffff237224 */ /* 0x000fc800078e0006 */
[----:B------:R-:W-:Y:S01]  /*a6c0*/  @!P1 IMAD.MOV R35, RZ, RZ, -R35 ;  /* 0x000000ffff239224 */ /* 0x000fe200078e0a23 */
[----:B---3--:R-:W-:Y:S04]  /*a6d0*/  STL [R1+0x730], R73 ;  /* 0x0007304901007387 */ /* 0x008fe80000100800 */
[----:B------:R1:W-:Y:S04]  /*a6e0*/  STL [R1+0x48c], R11 ;  /* 0x00048c0b01007387 */ /* 0x0003e80000100800 */
[----:B------:R-:W-:Y:S04]  /*a6f0*/  STL [R1+0x488], R15 ;  /* 0x0004880f01007387 */ /* 0x000fe80000100800 */
[----:B------:R3:W-:Y:S01]  /*a700*/  STL [R1+0x49c], R13 ;  /* 0x00049c0d01007387 */ /* 0x0007e20000100800 */
[----:B-1----:R-:W-:-:S02]  /*a710*/  IABS R11, R7 ;  /* 0x00000007000b7213 */ /* 0x002fc40000000000 */
[----:B---3--:R-:W-:Y:S02]  /*a720*/  LEA.HI.X.SX32 R13, R19, R2, 0x1, P6 ;  /* 0x00000002130d7211 */ /* 0x008fe400030f0eff */
[----:B------:R-:W-:Y:S01]  /*a730*/  ISETP.GT.U32.AND P6, PT, R4, R24, PT ;  /* 0x000000180400720c */ /* 0x000fe20003fc4070 */
[----:B0-----:R-:W-:Y:S01]  /*a740*/  IMAD.MOV.U32 R9, RZ, RZ, R11 ;  /* 0x000000ffff097224 */ /* 0x001fe200078e000b */
[----:B------:R-:W-:Y:S03]  /*a750*/  STL [R1+0x498], R14 ;  /* 0x0004980e01007387 */ /* 0x000fe60000100800 */
[----:B------:R-:W-:Y:S01]  /*a760*/  IMAD.HI.U32 R11, R5, R9, RZ ;  /* 0x00000009050b7227 */ /* 0x000fe200078e00ff */
[----:B------:R0:W-:Y:S03]  /*a770*/  STL [R1+0x4ac], R12 ;  /* 0x0004ac0c01007387 */ /* 0x0001e60000100800 */
[----:B------:R-:W-:Y:S01]  /*a780*/  IMAD.MOV R11, RZ, RZ, -R11 ;  /* 0x000000ffff0b7224 */ /* 0x000fe200078e0a0b */
[----:B------:R0:W3:Y:S03]  /*a790*/  @P3 LDG.E.U8 R59, desc[UR22][R12.64] ;  /* 0x000000160c3b3981 */ /* 0x0000e6000c1e1100 */
[----:B------:R-:W-:Y:S01]  /*a7a0*/  @!P6 IMAD.IADD R24, R24, 0x1, -R4 ;  /* 0x000000011818e824 */ /* 0x000fe200078e0a04 */
[----:B------:R-:W-:Y:S01]  /*a7b0*/  ISETP.GE.AND P6, PT, R7, RZ, PT ;  /* 0x000000ff0700720c */ /* 0x000fe20003fc6270 */
[----:B------:R-:W-:-:S02]  /*a7c0*/  IMAD R7, R4, R11, R9 ;  /* 0x0000000b04077224 */ /* 0x000fc400078e0209 */
[----:B------:R-:W-:Y:S02]  /*a7d0*/  IMAD.MOV.U32 R37, RZ, RZ, R24 ;  /* 0x000000ffff257224 */ /* 0x000fe400078e0018 */
[----:B0-----:R-:W-:Y:S02]  /*a7e0*/  VIADD R12, R0, 0x5d ;  /* 0x0000005d000c7836 */ /* 0x001fe40000000000 */
[----:B------:R-:W-:Y:S01]  /*a7f0*/  @!P5 IMAD.MOV R37, RZ, RZ, -R37 ;  /* 0x000000ffff25d224 */ /* 0x000fe200078e0a25 */
[----:B------:R-:W-:Y:S02]  /*a800*/  ISETP.GT.U32.AND P5, PT, R4, R7, PT ;  /* 0x000000070400720c */ /* 0x000fe40003fa4070 */
[----:B------:R-:W-:-:S05]  /*a810*/  IABS R8, R12 ;  /* 0x0000000c00087213 */ /* 0x000fca0000000000 */
[----:B------:R-:W-:-:S04]  /*a820*/  IMAD.HI.U32 R9, R5, R8, RZ ;  /* 0x0000000805097227 */ /* 0x000fc800078e00ff */
[----:B------:R-:W-:Y:S02]  /*a830*/  IMAD.MOV R9, RZ, RZ, -R9 ;  /* 0x000000ffff097224 */ /* 0x000fe400078e0a09 */
[----:B------:R-:W-:Y:S02]  /*a840*/  VIADD R11, R0, 0x5e ;  /* 0x0000005e000b7836 */ /* 0x000fe40000000000 */
[C---:B------:R-:W-:Y:S02]  /*a850*/  IMAD R8, R4.reuse, R9, R8 ;  /* 0x0000000904087224 */ /* 0x040fe400078e0208 */
[----:B------:R-:W-:Y:S01]  /*a860*/  @!P5 IMAD.IADD R7, R7, 0x1, -R4 ;  /* 0x000000010707d824 */ /* 0x000fe200078e0a04 */
[----:B------:R-:W-:Y:S01]  /*a870*/  IABS R9, R11 ;  /* 0x0000000b00097213 */ /* 0x000fe20000000000 */
[----:B------:R0:W-:Y:S01]  /*a880*/  STL [R1+0x4a8], R13 ;  /* 0x0004a80d01007387 */ /* 0x0001e20000100800 */
[C---:B------:R-:W-:Y:S02]  /*a890*/  ISETP.GT.U32.AND P0, PT, R4.reuse, R8, PT ;  /* 0x000000080400720c */ /* 0x040fe40003f04070 */
[----:B------:R-:W-:Y:S01]  /*a8a0*/  ISETP.GT.U32.AND P5, PT, R4, R7, PT ;  /* 0x000000070400720c */ /* 0x000fe20003fa4070 */
[----:B0-----:R-:W-:-:S04]  /*a8b0*/  IMAD.HI.U32 R13, R5, R9, RZ ;  /* 0x00000009050d7227 */ /* 0x001fc800078e00ff */
[----:B------:R-:W-:-:S04]  /*a8c0*/  IMAD.MOV R6, RZ, RZ, -R13 ;  /* 0x000000ffff067224 */ /* 0x000fc800078e0a0d */
[----:B------:R-:W-:Y:S02]  /*a8d0*/  IMAD R6, R4, R6, R9 ;  /* 0x0000000604067224 */ /* 0x000fe400078e0209 */
[--C-:B------:R-:W-:Y:S02]  /*a8e0*/  @!P0 IMAD.IADD R8, R8, 0x1, -R4.reuse ;  /* 0x0000000108088824 */ /* 0x100fe400078e0a04 */
[----:B------:R-:W-:Y:S01]  /*a8f0*/  @!P5 IMAD.IADD R7, R7, 0x1, -R4 ;  /* 0x000000010707d824 */ /* 0x000fe200078e0a04 */
[----:B------:R-:W-:Y:S01]  /*a900*/  ISETP.GT.U32.AND P5, PT, R4, R6, PT ;  /* 0x000000060400720c */ /* 0x000fe20003fa4070 */
[----:B------:R-:W-:Y:S01]  /*a910*/  VIADD R9, R0, 0x5f ;  /* 0x0000005f00097836 */ /* 0x000fe20000000000 */
[----:B------:R-:W-:Y:S02]  /*a920*/  ISETP.GT.U32.AND P0, PT, R4, R8, PT ;  /* 0x000000080400720c */ /* 0x000fe40003f04070 */
[----:B------:R-:W-:Y:S02]  /*a930*/  ISETP.GE.AND P1, PT, R12, RZ, PT ;  /* 0x000000ff0c00720c */ /* 0x000fe40003f26270 */
[----:B------:R-:W-:Y:S01]  /*a940*/  IABS R12, R9 ;  /* 0x00000009000c7213 */ /* 0x000fe20000000000 */
[----:B------:R-:W-:-:S04]  /*a950*/  IMAD.MOV.U32 R34, RZ, RZ, R7 ;  /* 0x000000ffff227224 */ /* 0x000fc800078e0007 */
[----:B------:R-:W-:Y:S02]  /*a960*/  IMAD.MOV.U32 R7, RZ, RZ, R12 ;  /* 0x000000ffff077224 */ /* 0x000fe400078e000c */
[----:B------:R-:W-:Y:S01]  /*a970*/  @!P6 IMAD.MOV R34, RZ, RZ, -R34 ;  /* 0x000000ffff22e224 */ /* 0x000fe200078e0a22 */
[----:B------:R-:W-:Y:S01]  /*a980*/  ISETP.GE.AND P6, PT, R11, RZ, PT ;  /* 0x000000ff0b00720c */ /* 0x000fe20003fc6270 */
[----:B------:R-:W-:Y:S02]  /*a990*/  @!P5 IMAD.IADD R6, R6, 0x1, -R4 ;  /* 0x000000010606d824 */ /* 0x000fe400078e0a04 */
[----:B------:R-:W-:-:S04]  /*a9a0*/  IMAD.HI.U32 R11, R5, R7, RZ ;  /* 0x00000007050b7227 */ /* 0x000fc800078e00ff */
[----:B------:R-:W-:Y:S01]  /*a9b0*/  @!P0 IMAD.IADD R8, R8, 0x1, -R4 ;  /* 0x0000000108088824 */ /* 0x000fe200078e0a04 */
[----:B------:R-:W-:Y:S01]  /*a9c0*/  ISETP.GE.AND P0, PT, R9, RZ, PT ;  /* 0x000000ff0900720c */ /* 0x000fe20003f06270 */
[----:B------:R-:W-:Y:S01]  /*a9d0*/  IMAD.MOV R9, RZ, RZ, -R11 ;  /* 0x000000ffff097224 */ /* 0x000fe200078e0a0b */
[C---:B------:R-:W-:Y:S01]  /*a9e0*/  ISETP.GT.U32.AND P5, PT, R4.reuse, R6, PT ;  /* 0x000000060400720c */ /* 0x040fe20003fa4070 */
[----:B------:R-:W-:Y:S02]  /*a9f0*/  IMAD.MOV.U32 R31, RZ, RZ, R8 ;  /* 0x000000ffff1f7224 */ /* 0x000fe400078e0008 */
[----:B------:R-:W-:Y:S02]  /*aa00*/  IMAD R7, R4, R9, R7 ;  /* 0x0000000904077224 */ /* 0x000fe400078e0207 */
[----:B------:R-:W-:Y:S02]  /*aa10*/  VIADD R9, R0, 0x62 ;  /* 0x0000006200097836 */ /* 0x000fe40000000000 */
[----:B------:R-:W-:Y:S01]  /*aa20*/  @!P1 IMAD.MOV R31, RZ, RZ, -R31 ;  /* 0x000000ffff1f9224 */ /* 0x000fe200078e0a1f */
[----:B------:R-:W-:-:S02]  /*aa30*/  ISETP.GT.U32.AND P1, PT, R4, R7, PT ;  /* 0x000000070400720c */ /* 0x000fc40003f24070 */
[----:B------:R-:W-:-:S03]  /*aa40*/  IABS R8, R9 ;  /* 0x0000000900087213 */ /* 0x000fc60000000000 */
[----:B------:R-:W-:Y:S01]  /*aa50*/  @!P5 IMAD.IADD R6, R6, 0x1, -R4 ;  /* 0x000000010606d824 */ /* 0x000fe200078e0a04 */
[----:B------:R-:W-:Y:S01]  /*aa60*/  ISETP.GE.AND P5, PT, R9, RZ, PT ;  /* 0x000000ff0900720c */ /* 0x000fe20003fa6270 */
[----:B------:R-:W-:-:S04]  /*aa70*/  IMAD.HI.U32 R9, R5, R8, RZ ;  /* 0x0000000805097227 */ /* 0x000fc800078e00ff */
[----:B------:R-:W-:Y:S02]  /*aa80*/  IMAD.MOV R9, RZ, RZ, -R9 ;  /* 0x000000ffff097224 */ /* 0x000fe400078e0a09 */
[----:B------:R-:W-:Y:S02]  /*aa90*/  @!P1 IMAD.IADD R7, R7, 0x1, -R4 ;  /* 0x0000000107079824 */ /* 0x000fe400078e0a04 */
[C---:B------:R-:W-:Y:S02]  /*aaa0*/  IMAD R8, R4.reuse, R9, R8 ;  /* 0x0000000904087224 */ /* 0x040fe400078e0208 */
[----:B------:R-:W-:Y:S01]  /*aab0*/  IMAD.MOV.U32 R30, RZ, RZ, R6 ;  /* 0x000000ffff1e7224 */ /* 0x000fe200078e0006 */
[----:B------:R-:W-:-:S03]  /*aac0*/  ISETP.GT.U32.AND P1, PT, R4, R7, PT ;  /* 0x000000070400720c */ /* 0x000fc60003f24070 */
[----:B------:R-:W-:Y:S01]  /*aad0*/  @!P6 IMAD.MOV R30, RZ, RZ, -R30 ;  /* 0x000000ffff1ee224 */ /* 0x000fe200078e0a1e */
[----:B------:R-:W-:Y:S01]  /*aae0*/  ISETP.GT.U32.AND P6, PT, R4, R8, PT ;  /* 0x000000080400720c */ /* 0x000fe20003fc4070 */
[----:B------:R-:W-:-:S05]  /*aaf0*/  VIADD R9, R0, 0x63 ;  /* 0x0000006300097836 */ /* 0x000fca0000000000 */
[----:B------:R-:W-:-:S03]  /*ab00*/  IABS R6, R9 ;  /* 0x0000000900067213 */ /* 0x000fc60000000000 */
[----:B------:R-:W-:Y:S01]  /*ab10*/  @!P1 IMAD.IADD R7, R7, 0x1, -R4 ;  /* 0x0000000107079824 */ /* 0x000fe200078e0a04 */
[----:B------:R-:W-:Y:S01]  /*ab20*/  ISETP.GE.AND P1, PT, R9, RZ, PT ;  /* 0x000000ff0900720c */ /* 0x000fe20003f26270 */
[----:B------:R-:W-:-:S04]  /*ab30*/  IMAD.HI.U32 R9, R5, R6, RZ ;  /* 0x0000000605097227 */ /* 0x000fc800078e00ff */
[----:B------:R-:W-:Y:S02]  /*ab40*/  @!P6 IMAD.IADD R8, R8, 0x1, -R4 ;  /* 0x000000010808e824 */ /* 0x000fe400078e0a04 */
[----:B------:R-:W-:-:S03]  /*ab50*/  IMAD.MOV R9, RZ, RZ, -R9 ;  /* 0x000000ffff097224 */ /* 0x000fc600078e0a09 */
[C---:B------:R-:W-:Y:S01]  /*ab60*/  ISETP.GT.U32.AND P6, PT, R4.reuse, R8, PT ;  /* 0x000000080400720c */ /* 0x040fe20003fc4070 */
[----:B------:R-:W-:Y:S02]  /*ab70*/  IMAD R6, R4, R9, R6 ;  /* 0x0000000904067224 */ /* 0x000fe400078e0206 */
[----:B------:R-:W-:Y:S02]  /*ab80*/  VIADD R9, R0, 0x64 ;  /* 0x0000006400097836 */ /* 0x000fe40000000000 */
[----:B------:R-:W-:-:S03]  /*ab90*/  IMAD.MOV.U32 R29, RZ, RZ, R7 ;  /* 0x000000ffff1d7224 */ /* 0x000fc600078e0007 */
[----:B------:R-:W-:Y:S01]  /*aba0*/  IABS R7, R9 ;  /* 0x0000000900077213 */ /* 0x000fe20000000000 */
[----:B------:R-:W-:Y:S01]  /*abb0*/  @!P0 IMAD.MOV R29, RZ, RZ, -R29 ;  /* 0x000000ffff1d8224 */ /* 0x000fe200078e0a1d */
[----:B------:R-:W-:-:S03]  /*abc0*/  ISETP.GT.U32.AND P0, PT, R4, R6, PT ;  /* 0x000000060400720c */ /* 0x000fc60003f04070 */
[----:B------:R-:W-:Y:S01]  /*abd0*/  @!P6 IMAD.IADD R8, R8, 0x1, -R4 ;  /* 0x000000010808e824 */ /* 0x000fe200078e0a04 */
[----:B------:R-:W-:Y:S01]  /*abe0*/  ISETP.GE.AND P6, PT, R9, RZ, PT ;  /* 0x000000ff0900720c */ /* 0x000fe20003fc6270 */
[----:B------:R-:W-:-:S04]  /*abf0*/  IMAD.HI.U32 R9, R5, R7, RZ ;  /* 0x0000000705097227 */ /* 0x000fc800078e00ff */
[----:B------:R-:W-:Y:S02]  /*ac00*/  IMAD.MOV R9, RZ, RZ, -R9 ;  /* 0x000000ffff097224 */ /* 0x000fe400078e0a09 */
[----:B------:R-:W-:Y:S02]  /*ac10*/  IMAD.MOV.U32 R28, RZ, RZ, R8 ;  /* 0x000000ffff1c7224 */ /* 0x000fe400078e0008 */
[----:B------:R-:W-:Y:S02]  /*ac20*/  IMAD R7, R4, R9, R7 ;  /* 0x0000000904077224 */ /* 0x000fe400078e0207 */
[----:B------:R-:W-:Y:S02]  /*ac30*/  @!P0 IMAD.IADD R6, R6, 0x1, -R4 ;  /* 0x0000000106068824 */ /* 0x000fe400078e0a04 */
[----:B------:R-:W-:Y:S01]  /*ac40*/  @!P5 IMAD.MOV R28, RZ, RZ, -R28 ;  /* 0x000000ffff1cd224 */ /* 0x000fe200078e0a1c */
[----:B------:R-:W-:Y:S01]  /*ac50*/  ISETP.GT.U32.AND P5, PT, R4, R7, PT ;  /* 0x000000070400720c */ /* 0x000fe20003fa4070 */
[----:B------:R-:W-:Y:S01]  /*ac60*/  VIADD R11, R0, 0x65 ;  /* 0x00000065000b7836 */ /* 0x000fe20000000000 */
[----:B------:R-:W-:-:S04]  /*ac70*/  ISETP.GT.U32.AND P0, PT, R4, R6, PT ;  /* 0x000000060400720c */ /* 0x000fc80003f04070 */
[----:B------:R-:W-:-:S05]  /*ac80*/  IABS R9, R11 ;  /* 0x0000000b00097213 */ /* 0x000fca0000000000 */
[----:B------:R-:W-:-:S04]  /*ac90*/  IMAD.HI.U32 R8, R5, R9, RZ ;  /* 0x0000000905087227 */ /* 0x000fc800078e00ff */
[--C-:B------:R-:W-:Y:S02]  /*aca0*/  @!P5 IMAD.IADD R7, R7, 0x1, -R4.reuse ;  /* 0x000000010707d824 */ /* 0x100fe400078e0a04 */
[----:B------:R-:W-:Y:S02]  /*acb0*/  @!P0 IMAD.IADD R6, R6, 0x1, -R4 ;  /* 0x0000000106068824 */ /* 0x000fe400078e0a04 */
[----:B------:R-:W-:Y:S01]  /*acc0*/  IMAD.MOV R8, RZ, RZ, -R8 ;  /* 0x000000ffff087224 */ /* 0x000fe200078e0a08 */
[C---:B------:R-:W-:Y:S01]  /*acd0*/  ISETP.GT.U32.AND P5, PT, R4.reuse, R7, PT ;  /* 0x000000070400720c */ /* 0x040fe20003fa4070 */
[----:B------:R-:W-:Y:S02]  /*ace0*/  IMAD.MOV.U32 R27, RZ, RZ, R6 ;  /* 0x000000ffff1b7224 */ /* 0x000fe400078e0006 */
[----:B------:R-:W-:Y:S02]  /*acf0*/  IMAD R9, R4, R8, R9 ;  /* 0x0000000804097224 */ /* 0x000fe400078e0209 */
[----:B------:R-:W-:-:S02]  /*ad00*/  VIADD R8, R0, 0x66 ;  /* 0x0000006600087836 */ /* 0x000fc40000000000 */
[----:B------:R-:W-:Y:S01]  /*ad10*/  @!P1 IMAD.MOV R27, RZ, RZ, -R27 ;  /* 0x000000ffff1b9224 */ /* 0x000fe200078e0a1b */
[----:B------:R-:W-:Y:S02]  /*ad20*/  ISETP.GT.U32.AND P1, PT, R4, R9, PT ;  /* 0x000000090400720c */ /* 0x000fe40003f24070 */
[----:B------:R-:W-:-:S03]  /*ad30*/  IABS R6, R8 ;  /* 0x0000000800067213 */ /* 0x000fc60000000000 */
[----:B------:R-:W-:Y:S01]  /*ad40*/  @!P5 IMAD.IADD R7, R7, 0x1, -R4 ;  /* 0x000000010707d824 */ /* 0x000fe200078e0a04 */
[----:B------:R-:W-:Y:S01]  /*ad50*/  ISETP.GE.AND P5, PT, R8, RZ, PT ;  /* 0x000000ff0800720c */ /* 0x000fe20003fa6270 */
[----:B------:R-:W-:-:S04]  /*ad60*/  IMAD.HI.U32 R8, R5, R6, RZ ;  /* 0x0000000605087227 */ /* 0x000fc800078e00ff */
[----:B------:R-:W-:Y:S02]  /*ad70*/  IMAD.MOV R8, RZ, RZ, -R8 ;  /* 0x000000ffff087224 */ /* 0x000fe400078e0a08 */
[----:B------:R-:W-:Y:S01]  /*ad80*/  @!P1 IMAD.IADD R9, R9, 0x1, -R4 ;  /* 0x0000000109099824 */ /* 0x000fe200078e0a04 */
[----:B------:R-:W-:Y:S01]  /*ad90*/  ISETP.GE.AND P0, PT, R11, RZ, PT ;  /* 0x000000ff0b00720c */ /* 0x000fe20003f06270 */
[C---:B------:R-:W-:Y:S02]  /*ada0*/  IMAD R6, R4.reuse, R8, R6 ;  /* 0x0000000804067224 */ /* 0x040fe400078e0206 */
[----:B------:R-:W-:Y:S01]  /*adb0*/  IMAD.MOV.U32 R26, RZ, RZ, R7 ;  /* 0x000000ffff1a7224 */ /* 0x000fe200078e0007 */
[----:B------:R-:W-:Y:S01]  /*adc0*/  ISETP.GT.U32.AND P1, PT, R4, R9, PT ;  /* 0x000000090400720c */ /* 0x000fe20003f24070 */
[----:B------:R-:W-:Y:S02]  /*add0*/  VIADD R11, R0, 0x67 ;  /* 0x00000067000b7836 */ /* 0x000fe40000000000 */
[----:B------:R-:W-:Y:S01]  /*ade0*/  @!P6 IMAD.MOV R26, RZ, RZ, -R26 ;  /* 0x000000ffff1ae224 */ /* 0x000fe200078e0a1a */
[----:B------:R-:W-:-:S02]  /*adf0*/  ISETP.GT.U32.AND P6, PT, R4, R6, PT ;  /* 0x000000060400720c */ /* 0x000fc40003fc4070 */
[----:B------:R-:W-:-:S05]  /*ae00*/  IABS R8, R11 ;  /* 0x0000000b00087213 */ /* 0x000fca0000000000 */
[----:B------:R-:W-:-:S04]  /*ae10*/  IMAD.HI.U32 R7, R5, R8, RZ ;  /* 0x0000000805077227 */ /* 0x000fc800078e00ff */
[--C-:B------:R-:W-:Y:S02]  /*ae20*/  @!P1 IMAD.IADD R9, R9, 0x1, -R4.reuse ;  /* 0x0000000109099824 */ /* 0x100fe400078e0a04 */
        /* <DEDUP_REMOVED lines=11> */
[----:B------:R-:W-:Y:S01]  /*aee0*/  IMAD.HI.U32 R7, R5, R9, RZ ;  /* 0x0000000905077227 */ /* 0x000fe200078e00ff */
[----:B------:R-:W-:-:S03]  /*aef0*/  ISETP.GE.AND P1, PT, R11, RZ, PT ;  /* 0x000000ff0b00720c */ /* 0x000fc60003f26270 */
[----:B------:R-:W-:Y:S02]  /*af00*/  @!P0 IMAD.IADD R8, R8, 0x1, -R4 ;  /* 0x0000000108088824 */ /* 0x000fe400078e0a04 */
[----:B------:R-:W-:Y:S02]  /*af10*/  IMAD.MOV R7, RZ, RZ, -R7 ;  /* 0x000000ffff077224 */ /* 0x000fe400078e0a07 */
[----:B------:R-:W-:Y:S01]  /*af20*/  VIADD R11, R0, 0x6b ;  /* 0x0000006b000b7836 */ /* 0x000fe20000000000 */
[C---:B------:R-:W-:Y:S01]  /*af30*/  ISETP.GT.U32.AND P0, PT, R4.reuse, R8, PT ;  /* 0x000000080400720c */ /* 0x040fe20003f04070 */
[----:B------:R-:W-:-:S03]  /*af40*/  IMAD R9, R4, R7, R9 ;  /* 0x0000000704097224 */ /* 0x000fc600078e0209 */
[----:B------:R-:W-:Y:S01]  /*af50*/  IABS R7, R11 ;  /* 0x0000000b00077213 */ /* 0x000fe20000000000 */
[----:B------:R-:W-:-:S04]  /*af60*/  IMAD.MOV.U32 R24, RZ, RZ, R6 ;  /* 0x000000ffff187224 */ /* 0x000fc800078e0006 */
[----:B------:R-:W-:-:S04]  /*af70*/  IMAD.HI.U32 R6, R5, R7, RZ ;  /* 0x0000000705067227 */ /* 0x000fc800078e00ff */
[----:B------:R-:W-:Y:S01]  /*af80*/  @!P5 IMAD.MOV R24, RZ, RZ, -R24 ;  /* 0x000000ffff18d224 */ /* 0x000fe200078e0a18 */
[----:B------:R-:W-:Y:S01]  /*af90*/  ISETP.GT.U32.AND P5, PT, R4, R9, PT ;  /* 0x000000090400720c */ /* 0x000fe20003fa4070 */
[----:B------:R-:W-:Y:S02]  /*afa0*/  @!P0 IMAD.IADD R8, R8, 0x1, -R4 ;  /* 0x0000000108088824 */ /* 0x000fe400078e0a04 */
[----:B------:R-:W-:Y:S02]  /*afb0*/  IMAD.MOV R6, RZ, RZ, -R6 ;  /* 0x000000ffff067224 */ /* 0x000fe400078e0a06 */
[----:B------:R-:W-:Y:S02]  /*afc0*/  IMAD.MOV.U32 R23, RZ, RZ, R8 ;  /* 0x000000ffff177224 */ /* 0x000fe400078e0008 */
[----:B------:R-:W-:Y:S02]  /*afd0*/  IMAD R7, R4, R6, R7 ;  /* 0x0000000604077224 */ /* 0x000fe400078e0207 */
[----:B------:R-:W-:-:S03]  /*afe0*/  @!P1 IMAD.MOV R23, RZ, RZ, -R23 ;  /* 0x000000ffff179224 */ /* 0x000fc600078e0a17 */
[----:B------:R-:W-:Y:S01]  /*aff0*/  ISETP.GT.U32.AND P1, PT, R4, R7, PT ;  /* 0x000000070400720c */ /* 0x000fe20003f24070 */
[----:B------:R-:W-:Y:S01]  /*b000*/  @!P5 IMAD.IADD R9, R9, 0x1, -R4 ;  /* 0x000000010909d824 */ /* 0x000fe200078e0a04 */
[----:B------:R-:W-:Y:S01]  /*b010*/  ISETP.GE.AND P0, PT, R11, RZ, PT ;  /* 0x000000ff0b00720c */ /* 0x000fe20003f06270 */
[----:B------:R-:W-:-:S03]  /*b020*/  VIADD R11, R0, 0x6c ;  /* 0x0000006c000b7836 */ /* 0x000fc60000000000 */
[----:B------:R-:W-:Y:S02]  /*b030*/  ISETP.GT.U32.AND P5, PT, R4, R9, PT ;  /* 0x000000090400720c */ /* 0x000fe40003fa4070 */
[----:B------:R-:W-:-:S05]  /*b040*/  IABS R6, R11 ;  /* 0x0000000b00067213 */ /* 0x000fca0000000000 */
[----:B------:R-:W-:Y:S02]  /*b050*/  @!P1 IMAD.IADD R7, R7, 0x1, -R4 ;  /* 0x0000000107079824 */ /* 0x000fe400078e0a04 */
[----:B------:R-:W-:-:S03]  /*b060*/  IMAD.HI.U32 R8, R5, R6, RZ ;  /* 0x0000000605087227 */ /* 0x000fc600078e00ff */
[C---:B------:R-:W-:Y:S01]  /*b070*/  ISETP.GT.U32.AND P1, PT, R4.reuse, R7, PT ;  /* 0x000000070400720c */ /* 0x040fe20003f24070 */
[----:B------:R-:W-:Y:S02]  /*b080*/  IMAD.MOV R8, RZ, RZ, -R8 ;  /* 0x000000ffff087224 */ /* 0x000fe400078e0a08 */
[----:B------:R-:W-:Y:S02]  /*b090*/  @!P5 IMAD.IADD R9, R9, 0x1, -R4 ;  /* 0x000000010909d824 */ /* 0x000fe400078e0a04 */
[----:B------:R-:W-:Y:S02]  /*b0a0*/  IMAD R6, R4, R8, R6 ;  /* 0x0000000804067224 */ /* 0x000fe400078e0206 */
[----:B------:R-:W-:Y:S02]  /*b0b0*/  VIADD R8, R0, 0x6d ;  /* 0x0000006d00087836 */ /* 0x000fe40000000000 */
[----:B------:R-:W-:-:S03]  /*b0c0*/  IMAD.MOV.U32 R22, RZ, RZ, R9 ;  /* 0x000000ffff167224 */ /* 0x000fc600078e0009 */
[----:B------:R-:W-:Y:S01]  /*b0d0*/  IABS R9, R8 ;  /* 0x0000000800097213 */ /* 0x000fe20000000000 */
[----:B------:R-:W-:Y:S01]  /*b0e0*/  @!P6 IMAD.MOV R22, RZ, RZ, -R22 ;  /* 0x000000ffff16e224 */ /* 0x000fe200078e0a16 */
[----:B------:R-:W-:Y:S01]  /*b0f0*/  ISETP.GT.U32.AND P6, PT, R4, R6, PT ;  /* 0x000000060400720c */ /* 0x000fe20003fc4070 */
        /* <DEDUP_REMOVED lines=8> */
[----:B------:R-:W-:Y:S02]  /*b180*/  ISETP.GT.U32.AND P0, PT, R4, R9, PT ;  /* 0x000000090400720c */ /* 0x000fe40003f04070 */
[----:B------:R-:W-:Y:S01]  /*b190*/  ISETP.GE.AND P5, PT, R11, RZ, PT ;  /* 0x000000ff0b00720c */ /* 0x000fe20003fa6270 */
[----:B------:R-:W-:Y:S01]  /*b1a0*/  VIADD R11, R0, 0x6e ;  /* 0x0000006e000b7836 */ /* 0x000fe20000000000 */
[----:B------:R-:W-:-:S04]  /*b1b0*/  ISETP.GT.U32.AND P6, PT, R4, R6, PT ;  /* 0x000000060400720c */ /* 0x000fc80003fc4070 */
[----:B------:R-:W-:-:S05]  /*b1c0*/  IABS R8, R11 ;  /* 0x0000000b00087213 */ /* 0x000fca0000000000 */
[----:B------:R-:W-:-:S04]  /*b1d0*/  IMAD.HI.U32 R7, R5, R8, RZ ;  /* 0x0000000805077227 */ /* 0x000fc800078e00ff */
[--C-:B------:R-:W-:Y:S02]  /*b1e0*/  @!P0 IMAD.IADD R9, R9, 0x1, -R4.reuse ;  /* 0x0000000109098824 */ /* 0x100fe400078e0a04 */
[----:B------:R-:W-:Y:S01]  /*b1f0*/  @!P6 IMAD.IADD R6, R6, 0x1, -R4 ;  /* 0x000000010606e824 */ /* 0x000fe200078e0a04 */
[----:B------:R-:W-:Y:S01]  /*b200*/  ISETP.GE.AND P6, PT, R11, RZ, PT ;  /* 0x000000ff0b00720c */ /* 0x000fe20003fc6270 */
[----:B------:R-:W-:Y:S01]  /*b210*/  IMAD.MOV R7, RZ, RZ, -R7 ;  /* 0x000000ffff077224 */ /* 0x000fe200078e0a07 */
[----:B------:R-:W-:Y:S01]  /*b220*/  ISETP.GT.U32.AND P0, PT, R4, R9, PT ;  /* 0x000000090400720c */ /* 0x000fe20003f04070 */
[----:B------:R-:W-:Y:S02]  /*b230*/  VIADD R11, R0, 0x6f ;  /* 0x0000006f000b7836 */ /* 0x000fe40000000000 */
[----:B------:R-:W-:Y:S02]  /*b240*/  IMAD R8, R4, R7, R8 ;  /* 0x0000000704087224 */ /* 0x000fe400078e0208 */
[----:B------:R-:W-:Y:S01]  /*b250*/  IMAD.MOV.U32 R20, RZ, RZ, R6 ;  /* 0x000000ffff147224 */ /* 0x000fe200078e0006 */
[----:B------:R-:W-:-:S03]  /*b260*/  IABS R7, R11 ;  /* 0x0000000b00077213 */ /* 0x000fc60000000000 */
[----:B------:R-:W-:Y:S01]  /*b270*/  @!P5 IMAD.MOV R20, RZ, RZ, -R20 ;  /* 0x000000ffff14d224 */ /* 0x000fe200078e0a14 */
[----:B------:R-:W-:Y:S01]  /*b280*/  ISETP.GT.U32.AND P5, PT, R4, R8, PT ;  /* 0x000000080400720c */ /* 0x000fe20003fa4070 */
[----:B------:R-:W-:-:S04]  /*b290*/  IMAD.HI.U32 R6, R5, R7, RZ ;  /* 0x0000000705067227 */ /* 0x000fc800078e00ff */
[----:B------:R-:W-:Y:S02]  /*b2a0*/  @!P0 IMAD.IADD R9, R9, 0x1, -R4 ;  /* 0x0000000109098824 */ /* 0x000fe400078e0a04 */
[----:B------:R-:W-:Y:S02]  /*b2b0*/  IMAD.MOV R6, RZ, RZ, -R6 ;  /* 0x000000ffff067224 */ /* 0x000fe400078e0a06 */
[----:B------:R-:W-:Y:S02]  /*b2c0*/  IMAD.MOV.U32 R19, RZ, RZ, R9 ;  /* 0x000000ffff137224 */ /* 0x000fe400078e0009 */
[----:B------:R-:W-:Y:S02]  /*b2d0*/  IMAD R7, R4, R6, R7 ;  /* 0x0000000604077224 */ /* 0x000fe400078e0207 */
[----:B------:R-:W-:Y:S02]  /*b2e0*/  @!P5 IMAD.IADD R8, R8, 0x1, -R4 ;  /* 0x000000010808d824 */ /* 0x000fe400078e0a04 */
[----:B------:R-:W-:Y:S01]  /*b2f0*/  @!P1 IMAD.MOV R19, RZ, RZ, -R19 ;  /* 0x000000ffff139224 */ /* 0x000fe200078e0a13 */
[----:B------:R-:W-:-:S02]  /*b300*/  ISETP.GT.U32.AND P1, PT, R4, R7, PT ;  /* 0x000000070400720c */ /* 0x000fc40003f24070 */
[----:B------:R-:W-:Y:S01]  /*b310*/  ISETP.GT.U32.AND P5, PT, R4, R8, PT ;  /* 0x000000080400720c */ /* 0x000fe20003fa4070 */
[----:B------:R-:W-:-:S05]  /*b320*/  VIADD R6, R0, 0x72 ;  /* 0x0000007200067836 */ /* 0x000fca0000000000 */
[----:B------:R-:W-:-:S05]  /*b330*/  IABS R9, R6 ;  /* 0x0000000600097213 */ /* 0x000fca0000000000 */
[--C-:B------:R-:W-:Y:S02]  /*b340*/  @!P1 IMAD.IADD R7, R7, 0x1, -R4.reuse ;  /* 0x0000000107079824 */ /* 0x100fe400078e0a04 */
[----:B------:R-:W-:Y:S01]  /*b350*/  @!P5 IMAD.IADD R8, R8, 0x1, -R4 ;  /* 0x000000010808d824 */ /* 0x000fe200078e0a04 */
[----:B------:R-:W-:Y:S01]  /*b360*/  ISETP.GE.AND P5, PT, R6, RZ, PT ;  /* 0x000000ff0600720c */ /* 0x000fe20003fa6270 */
[----:B------:R-:W-:Y:S01]  /*b370*/  IMAD.HI.U32 R6, R5, R9, RZ ;  /* 0x0000000905067227 */ /* 0x000fe200078e00ff */
[----:B------:R-:W-:-:S03]  /*b380*/  ISETP.GT.U32.AND P1, PT, R4, R7, PT ;  /* 0x000000070400720c */ /* 0x000fc60003f24070 */
[----:B------:R-:W-:-:S04]  /*b390*/  IMAD.MOV R6, RZ, RZ, -R6 ;  /* 0x000000ffff067224 */ /* 0x000fc800078e0a06 */
[----:B------:R-:W-:-:S06]  /*b3a0*/  IMAD R6, R4, R6, R9 ;  /* 0x0000000604067224 */ /* 0x000fcc00078e0209 */
[----:B------:R-:W-:Y:S01]  /*b3b0*/  @!P1 IMAD.IADD R7, R7, 0x1, -R4 ;  /* 0x0000000107079824 */ /* 0x000fe200078e0a04 */
[----:B------:R-:W-:Y:S01]  /*b3c0*/  ISETP.GT.U32.AND P1, PT, R4, R6, PT ;  /* 0x000000060400720c */ /* 0x000fe20003f24070 */
[----:B------:R-:W-:Y:S01]  /*b3d0*/  VIADD R9, R0, 0x73 ;  /* 0x0000007300097836 */ /* 0x000fe20000000000 */
[----:B------:R-:W-:Y:S01]  /*b3e0*/  ISETP.GE.AND P0, PT, R11, RZ, PT ;  /* 0x000000ff0b00720c */ /* 0x000fe20003f06270 */
[----:B------:R-:W-:-:S03]  /*b3f0*/  IMAD.MOV.U32 R18, RZ, RZ, R8 ;  /* 0x000000ffff127224 */ /* 0x000fc600078e0008 */
[----:B------:R-:W-:Y:S01]  /*b400*/  IABS R11, R9 ;  /* 0x00000009000b7213 */ /* 0x000fe20000000000 */
[----:B------:R-:W-:Y:S01]  /*b410*/  @!P6 IMAD.MOV R18, RZ, RZ, -R18 ;  /* 0x000000ffff12e224 */ /* 0x000fe200078e0a12 */
[----:B------:R-:W-:-:S05]  /*b420*/  ISETP.GE.AND P6, PT, R9, RZ, PT ;  /* 0x000000ff0900720c */ /* 0x000fca0003fc6270 */
[----:B------:R-:W-:Y:S02]  /*b430*/  @!P1 IMAD.IADD R6, R6, 0x1, -R4 ;  /* 0x0000000106069824 */ /* 0x000fe400078e0a04 */
[----:B------:R-:W-:-:S03]  /*b440*/  IMAD.HI.U32 R9, R5, R11, RZ ;  /* 0x0000000b05097227 */ /* 0x000fc600078e00ff */
[----:B------:R-:W-:Y:S01]  /*b450*/  ISETP.GT.U32.AND P1, PT, R4, R6, PT ;  /* 0x000000060400720c */ /* 0x000fe20003f24070 */
[----:B------:R-:W-:Y:S02]  /*b460*/  VIADD R8, R0, 0x74 ;  /* 0x0000007400087836 */ /* 0x000fe40000000000 */
[----:B------:R-:W-:Y:S02]  /*b470*/  IMAD.MOV.U32 R17, RZ, RZ, R7 ;  /* 0x000000ffff117224 */ /* 0x000fe400078e0007 */
[----:B------:R-:W-:Y:S01]  /*b480*/  IMAD.MOV R7, RZ, RZ, -R9 ;  /* 0x000000ffff077224 */ /* 0x000fe200078e0a09 */
[----:B------:R-:W-:Y:S01]  /*b490*/  IABS R12, R8 ;  /* 0x00000008000c7213 */ /* 0x000fe20000000000 */
[----:B------:R-:W-:Y:S01]  /*b4a0*/  @!P0 IMAD.MOV R17, RZ, RZ, -R17 ;  /* 0x000000ffff118224 */ /* 0x000fe200078e0a11 */
[----:B------:R-:W-:Y:S01]  /*b4b0*/  ISETP.GE.AND P0, PT, R8, RZ, PT ;  /* 0x000000ff0800720c */ /* 0x000fe20003f06270 */
[----:B------:R-:W-:Y:S02]  /*b4c0*/  IMAD R8, R4, R7, R11 ;  /* 0x0000000704087224 */ /* 0x000fe400078e020b */
[----:B------:R-:W-:-:S02]  /*b4d0*/  IMAD.MOV.U32 R9, RZ, RZ, R12 ;  /* 0x000000ffff097224 */ /* 0x000fc400078e000c */
[----:B------:R-:W-:Y:S01]  /*b4e0*/  @!P1 IMAD.IADD R6, R6, 0x1, -R4 ;  /* 0x0000000106069824 */ /* 0x000fe200078e0a04 */
[----:B------:R-:W-:Y:S01]  /*b4f0*/  ISETP.GT.U32.AND P1, PT, R4, R8, PT ;  /* 0x000000080400720c */ /* 0x000fe20003f24070 */
[----:B------:R-:W-:-:S04]  /*b500*/  IMAD.HI.U32 R7, R5, R9, RZ ;  /* 0x0000000905077227 */ /* 0x000fc800078e00ff */
[----:B------:R-:W-:Y:S02]  /*b510*/  IMAD.MOV R7, RZ, RZ, -R7 ;  /* 0x000000ffff077224 */ /* 0x000fe400078e0a07 */
[C---:B------:R-:W-:Y:S02]  /*b520*/  VIADD R13, R0.reuse, 0x75 ;  /* 0x00000075000d7836 */ /* 0x040fe40000000000 */
[----:B------:R-:W-:Y:S02]  /*b530*/  VIADD R32, R0, 0x76 ;  /* 0x0000007600207836 */ /* 0x000fe40000000000 */
[----:B------:R-:W-:Y:S01]  /*b540*/  IMAD R9, R4, R7, R9 ;  /* 0x0000000704097224 */ /* 0x000fe200078e0209 */
[----:B------:R-:W-:Y:S01]  /*b550*/  IABS R7, R13 ;  /* 0x0000000d00077213 */ /* 0x000fe20000000000 */
[----:B------:R-:W-:Y:S02]  /*b560*/  @!P1 IMAD.IADD R8, R8, 0x1, -R4 ;  /* 0x0000000108089824 */ /* 0x000fe400078e0a04 */
[----:B------:R-:W-:Y:S01]  /*b570*/  IMAD.MOV.U32 R16, RZ, RZ, R6 ;  /* 0x000000ffff107224 */ /* 0x000fe200078e0006 */
[----:B------:R-:W-:Y:S01]  /*b580*/  IABS R11, R32 ;  /* 0x00000020000b7213 */ /* 0x000fe20000000000 */
[----:B------:R-:W-:Y:S01]  /*b590*/  IMAD.HI.U32 R12, R5, R7, RZ ;  /* 0x00000007050c7227 */ /* 0x000fe200078e00ff */
[----:B------:R-:W-:-:S03]  /*b5a0*/  ISETP.GT.U32.AND P1, PT, R4, R8, PT ;  /* 0x000000080400720c */ /* 0x000fc60003f24070 */
[----:B------:R-:W-:Y:S01]  /*b5b0*/  @!P5 IMAD.MOV R16, RZ, RZ, -R16 ;  /* 0x000000ffff10d224 */ /* 0x000fe200078e0a10 */
[----:B------:R-:W-:Y:S01]  /*b5c0*/  ISETP.GT.U32.AND P5, PT, R4, R9, PT ;  /* 0x000000090400720c */ /* 0x000fe20003fa4070 */
[----:B------:R-:W-:Y:S02]  /*b5d0*/  IMAD.MOV.U32 R6, RZ, RZ, R11 ;  /* 0x000000ffff067224 */ /* 0x000fe400078e000b */
[----:B------:R-:W-:-:S04]  /*b5e0*/  IMAD.MOV R11, RZ, RZ, -R12 ;  /* 0x000000ffff0b7224 */ /* 0x000fc800078e0a0c */
[----:B------:R-:W-:Y:S02]  /*b5f0*/  IMAD R7, R4, R11, R7 ;  /* 0x0000000b04077224 */ /* 0x000fe400078e0207 */
[----:B------:R-:W-:-:S03]  /*b600*/  @!P1 IMAD.IADD R8, R8, 0x1, -R4 ;  /* 0x0000000108089824 */ /* 0x000fc600078e0a04 */
[----:B------:R-:W-:Y:S01]  /*b610*/  ISETP.GT.U32.AND P1, PT, R4, R7, PT ;  /* 0x000000070400720c */ /* 0x000fe20003f24070 */
[----:B------:R-:W-:Y:S02]  /*b620*/  @!P5 IMAD.IADD R9, R9, 0x1, -R4 ;  /* 0x000000010909d824 */ /* 0x000fe400078e0a04 */
[----:B------:R-:W-:-:S03]  /*b630*/  IMAD.HI.U32 R11, R5, R6, RZ ;  /* 0x00000006050b7227 */ /* 0x000fc600078e00ff */
[----:B------:R-:W-:Y:S01]  /*b640*/  ISETP.GT.U32.AND P5, PT, R4, R9, PT ;  /* 0x000000090400720c */ /* 0x000fe20003fa4070 */
[----:B------:R-:W-:Y:S02]  /*b650*/  IMAD.MOV R11, RZ, RZ, -R11 ;  /* 0x000000ffff0b7224 */ /* 0x000fe400078e0a0b */
[----:B------:R-:W-:Y:S02]  /*b660*/  VIADD R12, R0, 0x77 ;  /* 0x00000077000c7836 */ /* 0x000fe40000000000 */
[----:B------:R-:W-:Y:S02]  /*b670*/  IMAD R6, R4, R11, R6 ;  /* 0x0000000b04067224 */ /* 0x000fe400078e0206 */
[----:B------:R-:W-:Y:S01]  /*b680*/  IMAD.MOV.U32 R15, RZ, RZ, R8 ;  /* 0x000000ffff0f7224 */ /* 0x000fe200078e0008 */
[----:B------:R-:W-:Y:S01]  /*b690*/  IABS R11, R12 ;  /* 0x0000000c000b7213 */ /* 0x000fe20000000000 */
[----:B------:R-:W-:Y:S02]  /*b6a0*/  @!P1 IMAD.IADD R7, R7, 0x1, -R4 ;  /* 0x0000000107079824 */ /* 0x000fe400078e0a04 */
[----:B------:R-:W-:-:S02]  /*b6b0*/  @!P6 IMAD.MOV R15, RZ, RZ, -R15 ;  /* 0x000000ffff0fe224 */ /* 0x000fc400078e0a0f */
[----:B------:R-:W-:Y:S01]  /*b6c0*/  @!P5 IMAD.IADD R9, R9, 0x1, -R4 ;  /* 0x000000010909d824 */ /* 0x000fe200078e0a04 */
[C---:B------:R-:W-:Y:S01]  /*b6d0*/  ISETP.GT.U32.AND P6, PT, R4.reuse, R7, PT ;  /* 0x000000070400720c */ /* 0x040fe20003fc4070 */
[----:B------:R-:W-:Y:S01]  /*b6e0*/  IMAD.HI.U32 R8, R5, R11, RZ ;  /* 0x0000000b05087227 */ /* 0x000fe200078e00ff */
[----:B------:R-:W-:-:S03]  /*b6f0*/  ISETP.GT.U32.AND P5, PT, R4, R6, PT ;  /* 0x000000060400720c */ /* 0x000fc60003fa4070 */
[----:B------:R-:W-:-:S04]  /*b700*/  IMAD.MOV R8, RZ, RZ, -R8 ;  /* 0x000000ffff087224 */ /* 0x000fc800078e0a08 */
[----:B------:R-:W-:-:S04]  /*b710*/  IMAD R8, R4, R8, R11 ;  /* 0x0000000804087224 */ /* 0x000fc800078e020b */
[--C-:B------:R-:W-:Y:S01]  /*b720*/  @!P6 IMAD.IADD R7, R7, 0x1, -R4.reuse ;  /* 0x000000010707e824 */ /* 0x100fe200078e0a04 */
[----:B------:R-:W-:Y:S01]  /*b730*/  ISETP.GT.U32.AND P6, PT, R4, R8, PT ;  /* 0x000000080400720c */ /* 0x000fe20003fc4070 */
[----:B------:R-:W-:Y:S01]  /*b740*/  @!P5 IMAD.IADD R6, R6, 0x1, -R4 ;  /* 0x000000010606d824 */ /* 0x000fe200078e0a04 */
[----:B------:R-:W-:Y:S01]  /*b750*/  ISETP.GE.AND P1, PT, R13, RZ, PT ;  /* 0x000000ff0d00720c */ /* 0x000fe20003f26270 */
[----:B------:R-:W-:-:S03]  /*b760*/  IMAD.MOV.U32 R13, RZ, RZ, R7 ;  /* 0x000000ffff0d7224 */ /* 0x000fc600078e0007 */
[----:B------:R-:W-:Y:S01]  /*b770*/  ISETP.GT.U32.AND P5, PT, R4, R6, PT ;  /* 0x000000060400720c */ /* 0x000fe20003fa4070 */
[----:B------:R-:W-:-:S05]  /*b780*/  VIADD R7, R0, 0x79 ;  /* 0x0000007900077836 */ /* 0x000fca0000000000 */
[----:B------:R-:W-:Y:S01]  /*b790*/  IABS R11, R7 ;  /* 0x00000007000b7213 */ /* 0x000fe20000000000 */
[----:B------:R-:W-:Y:S02]  /*b7a0*/  @!P6 IMAD.IADD R8, R8, 0x1, -R4 ;  /* 0x000000010808e824 */ /* 0x000fe400078e0a04 */
[----:B------:R-:W-:Y:S02]  /*b7b0*/  IMAD.MOV.U32 R14, RZ, RZ, R9 ;  /* 0x000000ffff0e7224 */ /* 0x000fe400078e0009 */
[----:B------:R-:W-:Y:S01]  /*b7c0*/  IMAD.HI.U32 R9, R5, R11, RZ ;  /* 0x0000000b05097227 */ /* 0x000fe200078e00ff */
[----:B------:R-:W-:-:S03]  /*b7d0*/  ISETP.GT.U32.AND P6, PT, R4, R8, PT ;  /* 0x000000080400720c */ /* 0x000fc60003fc4070 */
[----:B------:R-:W-:Y:S02]  /*b7e0*/  @!P5 IMAD.IADD R6, R6, 0x1, -R4 ;  /* 0x000000010606d824 */ /* 0x000fe400078e0a04 */
[----:B------:R-:W-:Y:S01]  /*b7f0*/  @!P1 IMAD.MOV R13, RZ, RZ, -R13 ;  /* 0x000000ffff0d9224 */ /* 0x000fe200078e0a0d */
[----:B------:R-:W-:Y:S01]  /*b800*/  ISETP.GE.AND P1, PT, R12, RZ, PT ;  /* 0x000000ff0c00720c */ /* 0x000fe20003f26270 */
[----:B------:R-:W-:Y:S02]  /*b810*/  IMAD.MOV.U32 R12, RZ, RZ, R6 ;  /* 0x000000ffff0c7224 */ /* 0x000fe400078e0006 */
[----:B------:R-:W-:-:S04]  /*b820*/  IMAD.MOV R6, RZ, RZ, -R9 ;  /* 0x000000ffff067224 */ /* 0x000fc800078e0a09 */
[----:B------:R-:W-:Y:S02]  /*b830*/  IMAD R6, R4, R6, R11 ;  /* 0x0000000604067224 */ /* 0x000fe400078e020b */
[----:B------:R-:W-:-:S03]  /*b840*/  @!P6 IMAD.IADD R8, R8, 0x1, -R4 ;  /* 0x000000010808e824 */ /* 0x000fc600078e0a04 */
[----:B------:R-:W-:Y:S01]  /*b850*/  ISETP.GT.U32.AND P6, PT, R4, R6, PT ;  /* 0x000000060400720c */ /* 0x000fe20003fc4070 */
[----:B------:R-:W-:Y:S01]  /*b860*/  @!P0 IMAD.MOV R14, RZ, RZ, -R14 ;  /* 0x000000ffff0e8224 */ /* 0x000fe200078e0a0e */
[----:B------:R-:W-:Y:S02]  /*b870*/  ISETP.GE.AND P0, PT, R32, RZ, PT ;  /* 0x000000ff2000720c */ /* 0x000fe40003f06270 */
[----:B------:R-:W-:Y:S01]  /*b880*/  ISETP.GE.AND P5, PT, R7, RZ, PT ;  /* 0x000000ff0700720c */ /* 0x000fe20003fa6270 */
[----:B------:R-:W-:-:S05]  /*b890*/  VIADD R7, R0, 0x7a ;  /* 0x0000007a00077836 */ /* 0x000fca0000000000 */
[----:B------:R-:W-:-:S03]  /*b8a0*/  IABS R32, R7 ;  /* 0x0000000700207213 */ /* 0x000fc60000000000 */
[----:B------:R-:W-:Y:S02]  /*b8b0*/  @!P6 IMAD.IADD R6, R6, 0x1, -R4 ;  /* 0x000000010606e824 */ /* 0x000fe400078e0a04 */
[----:B------:R-:W-:Y:S02]  /*b8c0*/  IMAD.MOV.U32 R9, RZ, RZ, R32 ;  /* 0x000000ffff097224 */ /* 0x000fe400078e0020 */
[----:B------:R-:W-:Y:S01]  /*b8d0*/  @!P0 IMAD.MOV R12, RZ, RZ, -R12 ;  /* 0x000000ffff0c8224 */ /* 0x000fe200078e0a0c */
[----:B------:R-:W-:Y:S01]  /*b8e0*/  ISETP.GE.AND P0, PT, R7, RZ, PT ;  /* 0x000000ff0700720c */ /* 0x000fe20003f06270 */
[----:B------:R-:W-:Y:S01]  /*b8f0*/  IMAD.HI.U32 R7, R5, R9, RZ ;  /* 0x0000000905077227 */ /* 0x000fe200078e00ff */
[----:B------:R-:W-:-:S03]  /*b900*/  ISETP.GT.U32.AND P6, PT, R4, R6, PT ;  /* 0x000000060400720c */ /* 0x000fc60003fc4070 */
[----:B------:R-:W-:-:S04]  /*b910*/  IMAD.MOV R7, RZ, RZ, -R7 ;  /* 0x000000ffff077224 */ /* 0x000fc800078e0a07 */
[----:B------:R-:W-:-:S06]  /*b920*/  IMAD R7, R4, R7, R9 ;  /* 0x0000000704077224 */ /* 0x000fcc00078e0209 */
[----:B------:R-:W-:Y:S01]  /*b930*/  @!P6 IMAD.IADD R6, R6, 0x1, -R4 ;  /* 0x000000010606e824 */ /* 0x000fe200078e0a04 */
[----:B------:R-:W-:Y:S01]  /*b940*/  ISETP.GT.U32.AND P6, PT, R4, R7, PT ;  /* 0x000000070400720c */ /* 0x000fe20003fc4070 */
[C---:B------:R-:W-:Y:S02]  /*b950*/  VIADD R9, R0.reuse, 0x7b ;  /* 0x0000007b00097836 */ /* 0x040fe40000000000 */
[----:B------:R-:W-:-:S03]  /*b960*/  VIADD R40, R0, 0x7c ;  /* 0x0000007c00287836 */ /* 0x000fc60000000000 */
[----:B------:R-:W-:Y:S02]  /*b970*/  IABS R32, R9 ;  /* 0x0000000900207213 */ /* 0x000fe40000000000 */
[----:B------:R-:W-:Y:S01]  /*b980*/  IABS R33, R40 ;  /* 0x0000002800217213 */ /* 0x000fe20000000000 */
[----:B------:R-:W-:Y:S02]  /*b990*/  IMAD.MOV.U32 R11, RZ, RZ, R8 ;  /* 0x000000ffff0b7224 */ /* 0x000fe400078e0008 */
[----:B------:R-:W-:-:S04]  /*b9a0*/  IMAD.HI.U32 R36, R5, R32, RZ ;  /* 0x0000002005247227 */ /* 0x000fc800078e00ff */
[----:B------:R-:W-:Y:S02]  /*b9b0*/  @!P6 IMAD.IADD R7, R7, 0x1, -R4 ;  /* 0x000000010707e824 */ /* 0x000fe400078e0a04 */
[----:B------:R-:W-:-:S03]  /*b9c0*/  IMAD.HI.U32 R39, R5, R33, RZ ;  /* 0x0000002105277227 */ /* 0x000fc600078e00ff */
[C---:B------:R-:W-:Y:S01]  /*b9d0*/  ISETP.GT.U32.AND P6, PT, R4.reuse, R7, PT ;  /* 0x000000070400720c */ /* 0x040fe20003fc4070 */
[----:B------:R-:W-:Y:S02]  /*b9e0*/  IMAD.MOV R8, RZ, RZ, -R36 ;  /* 0x000000ffff087224 */ /* 0x000fe400078e0a24 */
[----:B------:R-:W-:Y:S02]  /*b9f0*/  IMAD.MOV R36, RZ, RZ, -R39 ;  /* 0x000000ffff247224 */ /* 0x000fe400078e0a27 */
[----:B------:R-:W-:Y:S01]  /*ba00*/  @!P1 IMAD.MOV R11, RZ, RZ, -R11 ;  /* 0x000000ffff0b9224 */ /* 0x000fe200078e0a0b */
[----:B------:R-:W-:Y:S01]  /*ba10*/  ISETP.GE.AND P1, PT, R9, RZ, PT ;  /* 0x000000ff0900720c */ /* 0x000fe20003f26270 */
[C---:B------:R-:W-:Y:S02]  /*ba20*/  IMAD R9, R4.reuse, R8, R32 ;  /* 0x0000000804097224 */ /* 0x040fe400078e0220 */
[----:B------:R-:W-:Y:S02]  /*ba30*/  IMAD R8, R4, R36, R33 ;  /* 0x0000002404087224 */ /* 0x000fe400078e0221 */
[----:B------:R-:W-:-:S02]  /*ba40*/  VIADD R36, R0, 0x7d ;  /* 0x0000007d00247836 */ /* 0x000fc40000000000 */
[----:B------:R-:W-:Y:S01]  /*ba50*/  @!P5 IMAD.MOV R6, RZ, RZ, -R6 ;  /* 0x000000ffff06d224 */ /* 0x000fe200078e0a06 */
[C---:B------:R-:W-:Y:S02]  /*ba60*/  ISETP.GT.U32.AND P5, PT, R4.reuse, R9, PT ;  /* 0x000000090400720c */ /* 0x040fe40003fa4070 */
[----:B------:R-:W-:Y:S01]  /*ba70*/  IABS R32, R36 ;  /* 0x0000002400207213 */ /* 0x000fe20000000000 */
[----:B------:R-:W-:Y:S01]  /*ba80*/  @!P6 IMAD.IADD R7, R7, 0x1, -R4 ;  /* 0x000000010707e824 */ /* 0x000fe200078e0a04 */
[----:B------:R-:W-:-:S03]  /*ba90*/  ISETP.GT.U32.AND P6, PT, R4, R8, PT ;  /* 0x000000080400720c */ /* 0x000fc60003fc4070 */
[----:B------:R-:W-:-:S04]  /*baa0*/  IMAD.HI.U32 R41, R5, R32, RZ ;  /* 0x0000002005297227 */ /* 0x000fc800078e00ff */
[----:B------:R-:W-:Y:S02]  /*bab0*/  VIADD R39, R0, 0x7e ;  /* 0x0000007e00277836 */ /* 0x000fe40000000000 */
[----:B------:R-:W-:Y:S01]  /*bac0*/  IMAD.MOV R44, RZ, RZ, -R41 ;  /* 0x000000ffff2c7224 */ /* 0x000fe200078e0a29 */
[----:B------:R-:W-:Y:S01]  /*bad0*/  SEL R41, R10, R6, !P4 ;  /* 0x000000060a297207 */ /* 0x000fe20006000000 */
[--C-:B------:R-:W-:Y:S01]  /*bae0*/  @!P5 IMAD.IADD R9, R9, 0x1, -R4.reuse ;  /* 0x000000010909d824 */ /* 0x100fe200078e0a04 */
[----:B------:R-:W-:Y:S01]  /*baf0*/  IABS R33, R39 ;  /* 0x0000002700217213 */ /* 0x000fe20000000000 */
[----:B------:R-:W-:Y:S02]  /*bb00*/  @!P6 IMAD.IADD R8, R8, 0x1, -R4 ;  /* 0x000000010808e824 */ /* 0x000fe400078e0a04 */
[----:B------:R-:W-:Y:S01]  /*bb10*/  IMAD R41, R41, UR14, RZ ;  /* 0x0000000e29297c24 */ /* 0x000fe2000f8e02ff */
[----:B------:R-:W-:Y:S01]  /*bb20*/  ISETP.GT.U32.AND P6, PT, R4, R9, PT ;  /* 0x000000090400720c */ /* 0x000fe20003fc4070 */
[----:B------:R-:W-:-:S03]  /*bb30*/  IMAD.HI.U32 R5, R5, R33, RZ ;  /* 0x0000002105057227 */ /* 0x000fc600078e00ff */
[----:B------:R-:W-:Y:S01]  /*bb40*/  IADD3 R45, P5, PT, R41, R3, RZ ;  /* 0x00000003292d7210 */ /* 0x000fe20007fbe0ff */
[----:B------:R-:W-:-:S03]  /*bb50*/  IMAD.MOV R5, RZ, RZ, -R5 ;  /* 0x000000ffff057224 */ /* 0x000fc600078e0a05 */
[----:B------:R-:W-:Y:S01]  /*bb60*/  LEA.HI.X.SX32 R46, R41, R2, 0x1, P5 ;  /* 0x00000002292e7211 */ /* 0x000fe200028f0eff */
[C---:B------:R-:W-:Y:S01]  /*bb70*/  IMAD R5, R4.reuse, R5, R33 ;  /* 0x0000000504057224 */ /* 0x040fe200078e0221 */
[----:B------:R-:W-:Y:S01]  /*bb80*/  PRMT R55, RZ, 0x7610, R55 ;  /* 0x00007610ff377816 */ /* 0x000fe20000000037 */
[C---:B------:R-:W-:Y:S02]  /*bb90*/  IMAD R6, R4.reuse, R44, R32 ;  /* 0x0000002c04067224 */ /* 0x040fe400078e0220 */
[----:B------:R-:W-:Y:S02]  /*bba0*/  @P3 IMAD.MOV.U32 R32, RZ, RZ, R45 ;  /* 0x000000ffff203224 */ /* 0x000fe400078e002d */
[----:B------:R-:W-:Y:S02]  /*bbb0*/  @P3 IMAD.MOV.U32 R33, RZ, RZ, R46 ;  /* 0x000000ffff213224 */ /* 0x000fe400078e002e */
[----:B------:R-:W-:Y:S01]  /*bbc0*/  @!P6 IMAD.IADD R9, R9, 0x1, -R4 ;  /* 0x000000010909e824 */ /* 0x000fe200078e0a04 */
[----:B------:R-:W-:-:S02]  /*bbd0*/  ISETP.GT.U32.AND P6, PT, R4, R5, PT ;  /* 0x000000050400720c */ /* 0x000fc40003fc4070 */
[----:B------:R0:W2:Y:S02]  /*bbe0*/  @P3 LDG.E.U8 R55, desc[UR22][R32.64] ;  /* 0x0000001620373981 */ /* 0x0000a4000c1e1100 */
[----:B0-----:R-:W-:Y:S02]  /*bbf0*/  SEL R32, R10, R88, !P4 ;  /* 0x000000580a207207 */ /* 0x001fe40006000000 */
[----:B------:R0:W-:Y:S03]  /*bc00*/  STL [R1+0x71c], R0 ;  /* 0x00071c0001007387 */ /* 0x0001e60000100800 */
[----:B------:R-:W-:-:S04]  /*bc10*/  IMAD R32, R32, UR14, RZ ;  /* 0x0000000e20207c24 */ /* 0x000fc8000f8e02ff */
[----:B------:R-:W-:Y:S01]  /*bc20*/  @!P6 IMAD.IADD R5, R5, 0x1, -R4 ;  /* 0x000000010505e824 */ /* 0x000fe200078e0a04 */
[C---:B0-----:R-:W-:Y:S02]  /*bc30*/  IADD3 R0, P6, PT, R32.reuse, R3, RZ ;  /* 0x0000000320007210 */ /* 0x041fe40007fde0ff */
[----:B------:R-:W-:Y:S02]  /*bc40*/  PRMT R54, RZ, 0x7610, R54 ;  /* 0x00007610ff367816 */ /* 0x000fe40000000036 */
[----:B------:R-:W-:Y:S01]  /*bc50*/  LEA.HI.X.SX32 R33, R32, R2, 0x1, P6 ;  /* 0x0000000220217211 */ /* 0x000fe200030f0eff */
[----:B------:R-:W-:-:S05]  /*bc60*/  @P3 IMAD.MOV.U32 R32, RZ, RZ, R0 ;  /* 0x000000ffff203224 */ /* 0x000fca00078e0000 */
[----:B------:R-:W2:Y:S01]  /*bc70*/  @P3 LDG.E.U8 R54, desc[UR22][R32.64] ;  /* 0x0000001620363981 */ /* 0x000ea2000c1e1100 */
[----:B------:R-:W-:Y:S01]  /*bc80*/  ISETP.GT.U32.AND P5, PT, R4, R6, PT ;  /* 0x000000060400720c */ /* 0x000fe20003fa4070 */
[----:B------:R-:W-:-:S12]  /*bc90*/  @!P0 IMAD.MOV R7, RZ, RZ, -R7 ;  /* 0x000000ffff078224 */ /* 0x000fd800078e0a07 */
[----:B------:R-:W-:-:S05]  /*bca0*/  @!P5 IMAD.IADD R6, R6, 0x1, -R4 ;  /* 0x000000010606d824 */ /* 0x000fca00078e0a04 */
[C---:B------:R-:W-:Y:S02]  /*bcb0*/  ISETP.GT.U32.AND P0, PT, R4.reuse, R6, PT ;  /* 0x000000060400720c */ /* 0x040fe40003f04070 */
[C---:B------:R-:W-:Y:S02]  /*bcc0*/  ISETP.GT.U32.AND P6, PT, R4.reuse, R5, PT ;  /* 0x000000050400720c */ /* 0x040fe40003fc4070 */
[----:B------:R-:W-:-:S09]  /*bcd0*/  ISETP.GT.U32.AND P5, PT, R4, R8, PT ;  /* 0x000000080400720c */ /* 0x000fd20003fa4070 */
[--C-:B------:R-:W-:Y:S01]  /*bce0*/  @!P0 IMAD.IADD R6, R6, 0x1, -R4.reuse ;  /* 0x0000000106068824 */ /* 0x100fe200078e0a04 */
[----:B------:R-:W-:Y:S02]  /*bcf0*/  ISETP.GE.AND P0, PT, R36, RZ, PT ;  /* 0x000000ff2400720c */ /* 0x000fe40003f06270 */
[----:B------:R-:W-:Y:S01]  /*bd00*/  SEL R36, R10, R89, !P4 ;  /* 0x000000590a247207 */ /* 0x000fe20006000000 */
[----:B------:R-:W-:Y:S04]  /*bd10*/  STL [R1+0x47c], R45 ;  /* 0x00047c2d01007387 */ /* 0x000fe80000100800 */
[----:B------:R-:W-:Y:S01]  /*bd20*/  IMAD R36, R36, UR14, RZ ;  /* 0x0000000e24247c24 */ /* 0x000fe2000f8e02ff */
[----:B------:R-:W-:Y:S01]  /*bd30*/  STL [R1+0x478], R46 ;  /* 0x0004782e01007387 */ /* 0x000fe20000100800 */
[----:B------:R-:W-:-:S03]  /*bd40*/  @!P6 IMAD.IADD R5, R5, 0x1, -R4 ;  /* 0x000000010505e824 */ /* 0x000fc600078e0a04 */
[----:B------:R0:W-:Y:S01]  /*bd50*/  STL [R1+0xd4], R0 ;  /* 0x0000d40001007387 */ /* 0x0001e20000100800 */
[----:B------:R-:W-:Y:S01]  /*bd60*/  @!P5 IMAD.IADD R8, R8, 0x1, -R4 ;  /* 0x000000010808d824 */ /* 0x000fe200078e0a04 */
[----:B------:R-:W-:Y:S02]  /*bd70*/  ISETP.GE.AND P5, PT, R40, RZ, PT ;  /* 0x000000ff2800720c */ /* 0x000fe40003fa6270 */
[----:B------:R-:W-:Y:S01]  /*bd80*/  STL [R1+0xd0], R33 ;  /* 0x0000d02101007387 */ /* 0x000fe20000100800 */
[----:B0-----:R-:W-:-:S04]  /*bd90*/  IADD3 R0, P6, PT, R36, R3, RZ ;  /* 0x0000000324007210 */ /* 0x001fc80007fde0ff */
[----:B------:R-:W-:Y:S02]  /*bda0*/  LEA.HI.X.SX32 R40, R36, R2, 0x1, P6 ;  /* 0x0000000224287211 */ /* 0x000fe400030f0eff */
[----:B------:R-:W-:Y:S01]  /*bdb0*/  SEL R45, R10, R90, !P4 ;  /* 0x0000005a0a2d7207 */ /* 0x000fe20006000000 */
[----:B------:R-:W-:Y:S01]  /*bdc0*/  IMAD.MOV.U32 R58, RZ, RZ, R91 ;  /* 0x000000ffff3a7224 */ /* 0x000fe200078e005b */
[----:B--2---:R0:W-:Y:S04]  /*bdd0*/  STL [R1+0x720], R54 ;  /* 0x0007203601007387 */ /* 0x0041e80000100800 */
[----:B------:R-:W-:Y:S04]  /*bde0*/  STL [R1+0x114], R0 ;  /* 0x0001140001007387 */ /* 0x000fe80000100800 */
[----:B------:R1:W-:Y:S04]  /*bdf0*/  STL [R1+0x110], R40 ;  /* 0x0001102801007387 */ /* 0x0003e80000100800 */
[----:B------:R-:W2:Y:S04]  /*be00*/  LDL.LU R85, [R1+0x164] ;  /* 0x0001640001557983 */ /* 0x000ea80000300800 */
[----:B------:R-:W3:Y:S04]  /*be10*/  LDL.LU R46, [R1+0x15c] ;  /* 0x00015c00012e7983 */ /* 0x000ee80000300800 */
[----:B------:R-:W3:Y:S04]  /*be20*/  LDL.LU R68, [R1+0x158] ;  /* 0x0001580001447983 */ /* 0x000ee80000300800 */
[----:B------:R-:W3:Y:S04]  /*be30*/  LDL.LU R87, [R1+0x154] ;  /* 0x0001540001577983 */ /* 0x000ee80000300800 */
[----:B------:R-:W4:Y:S04]  /*be40*/  LDL.LU R88, [R1+0x150] ;  /* 0x0001500001587983 */ /* 0x000f280000300800 */
[----:B------:R-:W4:Y:S04]  /*be50*/  LDL.LU R89, [R1+0x138] ;  /* 0x0001380001597983 */ /* 0x000f280000300800 */
[----:B------:R-:W4:Y:S04]  /*be60*/  LDL.LU R4, [R1+0x124] ;  /* 0x0001240001047983 */ /* 0x000f280000300800 */
[----:B------:R-:W4:Y:S04]  /*be70*/  LDL.LU R47, [R1+0x120] ;  /* 0x00012000012f7983 */ /* 0x000f280000300800 */
[----:B------:R-:W4:Y:S01]  /*be80*/  LDL.LU R73, [R1+0x11c] ;  /* 0x00011c0001497983 */ /* 0x000f220000300800 */
[----:B0-----:R-:W-:-:S03]  /*be90*/  IMAD.MOV.U32 R54, RZ, RZ, R92 ;  /* 0x000000ffff367224 */ /* 0x001fc600078e005c */
[----:B------:R-:W4:Y:S04]  /*bea0*/  LDL.LU R90, [R1+0x118] ;  /* 0x00011800015a7983 */ /* 0x000f280000300800 */
[----:B------:R-:W4:Y:S04]  /*beb0*/  LDL.LU R91, [R1+0xfc] ;  /* 0x0000fc00015b7983 */ /* 0x000f280000300800 */
[----:B------:R-:W4:Y:S01]  /*bec0*/  LDL.LU R92, [R1+0xf8] ;  /* 0x0000f800015c7983 */ /* 0x000f220000300800 */
[----:B------:R-:W-:Y:S01]  /*bed0*/  PRMT R52, RZ, 0x7610, R52 ;  /* 0x00007610ff347816 */ /* 0x000fe20000000034 */
[----:B------:R-:W-:-:S02]  /*bee0*/  @P3 IMAD.MOV.U32 R32, RZ, RZ, R0 ;  /* 0x000000ffff203224 */ /* 0x000fc400078e0000 */
[----:B------:R-:W-:Y:S02]  /*bef0*/  @P3 IMAD.MOV.U32 R33, RZ, RZ, R40 ;  /* 0x000000ffff213224 */ /* 0x000fe400078e0028 */
[----:B------:R-:W-:-:S03]  /*bf00*/  IMAD.MOV.U32 R84, RZ, RZ, R93 ;  /* 0x000000ffff547224 */ /* 0x000fc600078e005d */
[----:B------:R0:W4:Y:S01]  /*bf10*/  @P3 LDG.E.U8 R52, desc[UR22][R32.64] ;  /* 0x0000001620343981 */ /* 0x000122000c1e1100 */
[----:B------:R-:W-:-:S03]  /*bf20*/  ISETP.GE.AND P6, PT, R39, RZ, PT ;  /* 0x000000ff2700720c */ /* 0x000fc60003fc6270 */
[----:B------:R-:W4:Y:S04]  /*bf30*/  LDL.LU R32, [R1+0xf4] ;  /* 0x0000f40001207983 */ /* 0x000f280000300800 */
[----:B------:R-:W4:Y:S04]  /*bf40*/  LDL.LU R48, [R1+0xf0] ;  /* 0x0000f00001307983 */ /* 0x000f280000300800 */
[----:B------:R-:W4:Y:S04]  /*bf50*/  LDL.LU R74, [R1+0xec] ;  /* 0x0000ec00014a7983 */ /* 0x000f280000300800 */
[----:B------:R-:W4:Y:S04]  /*bf60*/  LDL.LU R93, [R1+0xe8] ;  /* 0x0000e800015d7983 */ /* 0x000f280000300800 */
[----:B------:R-:W0:Y:S04]  /*bf70*/  LDL.LU R33, [R1+0xe4] ;  /* 0x0000e40001217983 */ /* 0x000e280000300800 */
[----:B------:R-:W4:Y:S04]  /*bf80*/  LDL.LU R39, [R1+0xe0] ;  /* 0x0000e00001277983 */ /* 0x000f280000300800 */
[----:B------:R-:W4:Y:S04]  /*bf90*/  LDL.LU R36, [R1+0xdc] ;  /* 0x0000dc0001247983 */ /* 0x000f280000300800 */
[----:B------:R-:W4:Y:S01]  /*bfa0*/  LDL.LU R53, [R1+0xd8] ;  /* 0x0000d80001357983 */ /* 0x000f220000300800 */
[----:B------:R-:W-:-:S03]  /*bfb0*/  SEL R84, R10, R84, !P4 ;  /* 0x000000540a547207 */ /* 0x000fc60006000000 */
[----:B------:R-:W4:Y:S04]  /*bfc0*/  LDL.LU R78, [R1+0x1c] ;  /* 0x00001c00014e7983 */ /* 0x000f280000300800 */
[----:B-1----:R-:W4:Y:S04]  /*bfd0*/  LDL.LU R40, [R1+0x18] ;  /* 0x0000180001287983 */ /* 0x002f280000300800 */
[----:B------:R-:W4:Y:S04]  /*bfe0*/  LDL.LU R41, [R1+0x14] ;  /* 0x0000140001297983 */ /* 0x000f280000300800 */
[----:B------:R-:W4:Y:S04]  /*bff0*/  LDL.LU R44, [R1+0x10] ;  /* 0x00001000012c7983 */ /* 0x000f280000300800 */
[----:B------:R-:W4:Y:S04]  /*c000*/  LDL.LU R0, [R1+0xc] ;  /* 0x00000c0001007983 */ /* 0x000f280000300800 */
[----:B------:R-:W4:Y:S04]  /*c010*/  LDL.LU R56, [R1+0x8] ;  /* 0x0000080001387983 */ /* 0x000f280000300800 */
[----:B------:R-:W4:Y:S04]  /*c020*/  LDL.LU R86, [R1+0x4] ;  /* 0x0000040001567983 */ /* 0x000f280000300800 */
[----:B------:R-:W4:Y:S04]  /*c030*/  LDL.LU R57, [R1] ;  /* 0x0000000001397983 */ /* 0x000f280000300800 */
[----:B------:R1:W-:Y:S04]  /*c040*/  STL [R1+0x1fc], R84 ;  /* 0x0001fc5401007387 */ /* 0x0003e80000100800 */
[----:B-1----:R-:W4:Y:S01]  /*c050*/  LDL.LU R84, [R1+0x754] ;  /* 0x0007540001547983 */ /* 0x002f220000300800 */
[----:B--2---:R-:W-:-:S05]  /*c060*/  SEL R85, R10, R85, !P4 ;  /* 0x000000550a557207 */ /* 0x004fca0006000000 */
[----:B------:R1:W-:Y:S01]  /*c070*/  STL [R1+0x2c4], R85 ;  /* 0x0002c45501007387 */ /* 0x0003e20000100800 */
[----:B---3--:R-:W-:-:S03]  /*c080*/  SEL R87, R10, R87, !P4 ;  /* 0x000000570a577207 */ /* 0x008fc60006000000 */
[----:B-1----:R-:W2:Y:S01]  /*c090*/  LDL.LU R85, [R1+0x750] ;  /* 0x0007500001557983 */ /* 0x002ea20000300800 */
[----:B----4-:R-:W-:-:S03]  /*c0a0*/  SEL R88, R10, R88, !P4 ;  /* 0x000000580a587207 */ /* 0x010fc60006000000 */
[----:B------:R1:W-:Y:S01]  /*c0b0*/  STL [R1+0x1f8], R87 ;  /* 0x0001f85701007387 */ /* 0x0003e20000100800 */
[----:B------:R-:W-:-:S03]  /*c0c0*/  SEL R89, R10, R89, !P4 ;  /* 0x000000590a597207 */ /* 0x000fc60006000000 */
[----:B-1----:R-:W3:Y:S04]  /*c0d0*/  LDL.LU R87, [R1+0x74c] ;  /* 0x00074c0001577983 */ /* 0x002ee80000300800 */
[----:B------:R1:W-:Y:S01]  /*c0e0*/  STL [R1+0x204], R88 ;  /* 0x0002045801007387 */ /* 0x0003e20000100800 */
[C---:B------:R-:W-:Y:S02]  /*c0f0*/  SEL R90, R10.reuse, R90, !P4 ;  /* 0x0000005a0a5a7207 */ /* 0x040fe40006000000 */
[C---:B------:R-:W-:Y:S01]  /*c100*/  SEL R91, R10.reuse, R91, !P4 ;  /* 0x0000005b0a5b7207 */ /* 0x040fe20006000000 */
[----:B-1----:R-:W4:Y:S01]  /*c110*/  LDL.LU R88, [R1+0x748] ;  /* 0x0007480001587983 */ /* 0x002f220000300800 */
[----:B------:R-:W-:-:S03]  /*c120*/  SEL R92, R10, R92, !P4 ;  /* 0x0000005c0a5c7207 */ /* 0x000fc60006000000 */
[----:B------:R1:W-:Y:S04]  /*c130*/  STL [R1+0x384], R89 ;  /* 0x0003845901007387 */ /* 0x0003e80000100800 */
[----:B-1----:R-:W2:Y:S04]  /*c140*/  LDL.LU R89, [R1+0x744] ;  /* 0x0007440001597983 */ /* 0x002ea80000300800 */
[----:B------:R1:W-:Y:S04]  /*c150*/  STL [R1+0x1f4], R90 ;  /* 0x0001f45a01007387 */ /* 0x0003e80000100800 */
[----:B-1----:R-:W2:Y:S04]  /*c160*/  LDL.LU R90, [R1+0x740] ;  /* 0x00074000015a7983 */ /* 0x002ea80000300800 */
[----:B------:R1:W-:Y:S04]  /*c170*/  STL [R1+0x200], R91 ;  /* 0x0002005b01007387 */ /* 0x0003e80000100800 */
[----:B-1----:R-:W2:Y:S04]  /*c180*/  LDL.LU R91, [R1+0x73c] ;  /* 0x00073c00015b7983 */ /* 0x002ea80000300800 */
[----:B------:R1:W-:Y:S04]  /*c190*/  STL [R1+0x380], R92 ;  /* 0x0003805c01007387 */ /* 0x0003e80000100800 */
[----:B-1----:R-:W2:Y:S01]  /*c1a0*/  LDL.LU R92, [R1+0x738] ;  /* 0x00073800015c7983 */ /* 0x002ea20000300800 */
[----:B------:R-:W-:-:S02]  /*c1b0*/  SEL R93, R10, R93, !P4 ;  /* 0x0000005d0a5d7207 */ /* 0x000fc40006000000 */
[C---:B0-----:R-:W-:Y:S02]  /*c1c0*/  SEL R33, R10.reuse, R33, !P4 ;  /* 0x000000210a217207 */ /* 0x041fe40006000000 */
[C---:B------:R-:W-:Y:S01]  /*c1d0*/  SEL R39, R10.reuse, R39, !P4 ;  /* 0x000000270a277207 */ /* 0x040fe20006000000 */
[----:B------:R0:W-:Y:S04]  /*c1e0*/  STL [R1+0xf4], R93 ;  /* 0x0000f45d01007387 */ /* 0x0001e80000100800 */
[----:B0-----:R-:W3:Y:S04]  /*c1f0*/  LDL.LU R93, [R1+0x734] ;  /* 0x00073400015d7983 */ /* 0x001ee80000300800 */
[----:B------:R0:W-:Y:S04]  /*c200*/  STL [R1+0xfc], R33 ;  /* 0x0000fc2101007387 */ /* 0x0001e80000100800 */
[----:B------:R1:W-:Y:S01]  /*c210*/  STL [R1+0x344], R39 ;  /* 0x0003442701007387 */ /* 0x0003e20000100800 */
[----:B0-----:R-:W-:-:S02]  /*c220*/  SEL R33, R10, R36, !P4 ;  /* 0x000000240a217207 */ /* 0x001fc40006000000 */
[C---:B------:R-:W-:Y:S02]  /*c230*/  SEL R36, R10.reuse, R40, !P4 ;  /* 0x000000280a247207 */ /* 0x040fe40006000000 */
[C---:B------:R-:W-:Y:S02]  /*c240*/  SEL R40, R10.reuse, R41, !P4 ;  /* 0x000000290a287207 */ /* 0x040fe40006000000 */
[C---:B-1----:R-:W-:Y:S01]  /*c250*/  SEL R39, R10.reuse, R44, !P4 ;  /* 0x0000002c0a277207 */ /* 0x042fe20006000000 */
[----:B------:R0:W-:Y:S04]  /*c260*/  STL [R1+0xf0], R36 ;  /* 0x0000f02401007387 */ /* 0x0001e80000100800 */
[----:B------:R-:W-:Y:S04]  /*c270*/  STL [R1+0xf8], R40 ;  /* 0x0000f82801007387 */ /* 0x000fe80000100800 */
[----:B------:R1:W-:Y:S01]  /*c280*/  STL [R1+0x340], R39 ;  /* 0x0003402701007387 */ /* 0x0003e20000100800 */
[----:B0-----:R-:W-:-:S02]  /*c290*/  SEL R36, R10, R0, !P4 ;  /* 0x000000000a247207 */ /* 0x001fc40006000000 */
[----:B-1----:R-:W-:-:S05]  /*c2a0*/  SEL R39, R10, R57, !P4 ;  /* 0x000000390a277207 */ /* 0x002fca0006000000 */
[----:B------:R-:W-:Y:S01]  /*c2b0*/  STL [R1], R39 ;  /* 0x0000002701007387 */ /* 0x000fe20000100800 */
[C---:B------:R-:W-:Y:S02]  /*c2c0*/  SEL R71, R10.reuse, R71, !P4 ;  /* 0x000000470a477207 */ /* 0x040fe40006000000 */
[C---:B------:R-:W-:Y:S02]  /*c2d0*/  SEL R61, R10.reuse, R61, !P4 ;  /* 0x0000003d0a3d7207 */ /* 0x040fe40006000000 */
[C---:B------:R-:W-:Y:S02]  /*c2e0*/  SEL R42, R10.reuse, R42, !P4 ;  /* 0x0000002a0a2a7207 */ /* 0x040fe40006000000 */
[C---:B------:R-:W-:Y:S02]  /*c2f0*/  SEL R30, R10.reuse, R30, !P4 ;  /* 0x0000001e0a1e7207 */ /* 0x040fe40006000000 */
[----:B--2---:R-:W-:-:S05]  /*c300*/  SEL R0, R10, R92, !P4 ;  /* 0x0000005c0a007207 */ /* 0x004fca0006000000 */
[----:B------:R0:W-:Y:S02]  /*c310*/  STL [R1+0x304], R0 ;  /* 0x0003040001007387 */ /* 0x0001e40000100800 */
[----:B0-----:R-:W-:-:S05]  /*c320*/  SEL R0, R10, R85, !P4 ;  /* 0x000000550a007207 */ /* 0x001fca0006000000 */
[----:B------:R0:W-:Y:S02]  /*c330*/  STL [R1+0x300], R0 ;  /* 0x0003000001007387 */ /* 0x0001e40000100800 */
[----:B0-----:R-:W-:-:S05]  /*c340*/  SEL R0, R10, R79, !P4 ;  /* 0x0000004f0a007207 */ /* 0x001fca0006000000 */
[----:B------:R0:W-:Y:S04]  /*c350*/  STL [R1+0x714], R0 ;  /* 0x0007140001007387 */ /* 0x0001e80000100800 */
[----:B------:R-:W-:Y:S01]  /*c360*/  STL [R1+0x284], R71 ;  /* 0x0002844701007387 */ /* 0x000fe20000100800 */
[----:B0-----:R-:W-:-:S05]  /*c370*/  SEL R0, R10, R70, !P4 ;  /* 0x000000460a007207 */ /* 0x001fca0006000000 */
[----:B------:R0:W-:Y:S04]  /*c380*/  STL [R1+0x710], R0 ;  /* 0x0007100001007387 */ /* 0x0001e80000100800 */
[----:B------:R-:W-:Y:S01]  /*c390*/  STL [R1+0x280], R61 ;  /* 0x0002803d01007387 */ /* 0x000fe20000100800 */
[----:B0-----:R-:W-:-:S05]  /*c3a0*/  SEL R0, R10, R60, !P4 ;  /* 0x0000003c0a007207 */ /* 0x001fca0006000000 */
[----:B------:R0:W-:Y:S01]  /*c3b0*/  STL [R1+0x3f0], R0 ;  /* 0x0003f00001007387 */ /* 0x0001e20000100800 */
[C---:B------:R-:W-:Y:S02]  /*c3c0*/  SEL R39, R10.reuse, R91, !P4 ;  /* 0x0000005b0a277207 */ /* 0x040fe40006000000 */
[C---:B------:R-:W-:Y:S01]  /*c3d0*/  SEL R91, R10.reuse, R80, !P4 ;  /* 0x000000500a5b7207 */ /* 0x040fe20006000000 */
[----:B------:R-:W-:Y:S01]  /*c3e0*/  STL [R1+0x244], R42 ;  /* 0x0002442a01007387 */ /* 0x000fe20000100800 */
[C---:B------:R-:W-:Y:S02]  /*c3f0*/  SEL R80, R10.reuse, R31, !P4 ;  /* 0x0000001f0a507207 */ /* 0x040fe40006000000 */
[----:B0-----:R-:W-:-:S05]  /*c400*/  SEL R0, R10, R38, !P4 ;  /* 0x000000260a007207 */ /* 0x001fca0006000000 */
[----:B------:R0:W-:Y:S04]  /*c410*/  STL [R1+0x3c0], R0 ;  /* 0x0003c00001007387 */ /* 0x0001e80000100800 */
[----:B------:R-:W2:Y:S01]  /*c420*/  LDL.LU R31, [R1+0x1d8] ;  /* 0x0001d800011f7983 */ /* 0x000ea20000300800 */
[C---:B------:R-:W-:Y:S02]  /*c430*/  SEL R79, R10.reuse, R25, !P4 ;  /* 0x000000190a4f7207 */ /* 0x040fe40006000000 */
[C---:B0-----:R-:W-:Y:S01]  /*c440*/  SEL R0, R10.reuse, R29, !P4 ;  /* 0x0000001d0a007207 */ /* 0x041fe20006000000 */
[----:B------:R-:W-:Y:S01]  /*c450*/  STL [R1+0x240], R30 ;  /* 0x0002401e01007387 */ /* 0x000fe20000100800 */
[----:B------:R-:W-:-:S03]  /*c460*/  SEL R25, R10, R24, !P4 ;  /* 0x000000180a197207 */ /* 0x000fc60006000000 */
[----:B------:R0:W-:Y:S04]  /*c470*/  STL [R1+0x3bc], R0 ;  /* 0x0003bc0001007387 */ /* 0x0001e80000100800 */
[----:B------:R-:W3:Y:S01]  /*c480*/  LDL.LU R24, [R1+0x1e0] ;  /* 0x0001e00001187983 */ /* 0x000ee20000300800 */
[----:B0-----:R-:W-:-:S03]  /*c490*/  SEL R0, R10, R23, !P4 ;  /* 0x000000170a007207 */ /* 0x001fc60006000000 */
[----:B------:R0:W-:Y:S04]  /*c4a0*/  STL [R1+0x10], R25 ;  /* 0x0000101901007387 */ /* 0x0001e80000100800 */
[----:B------:R1:W-:Y:S04]  /*c4b0*/  STL [R1+0x3ec], R0 ;  /* 0x0003ec0001007387 */ /* 0x0003e80000100800 */
[----:B0-----:R-:W4:Y:S01]  /*c4c0*/  LDL.LU R25, [R1+0x1dc] ;  /* 0x0001dc0001197983 */ /* 0x001f220000300800 */
[C---:B------:R-:W-:Y:S02]  /*c4d0*/  SEL R18, R10.reuse, R18, !P4 ;  /* 0x000000120a127207 */ /* 0x040fe40006000000 */
[----:B-1----:R-:W-:-:S03]  /*c4e0*/  SEL R0, R10, R17, !P4 ;  /* 0x000000110a007207 */ /* 0x002fc60006000000 */
[----:B------:R-:W-:Y:S01]  /*c4f0*/  STL [R1+0xc], R18 ;  /* 0x00000c1201007387 */ /* 0x000fe20000100800 */
[----:B------:R-:W-:-:S03]  /*c500*/  SEL R70, R10, R63, !P4 ;  /* 0x0000003f0a467207 */ /* 0x000fc60006000000 */
[----:B------:R0:W-:Y:S01]  /*c510*/  STL [R1+0x420], R0 ;  /* 0x0004200001007387 */ /* 0x0001e20000100800 */
[C---:B------:R-:W-:Y:S02]  /*c520*/  SEL R63, R10.reuse, R26, !P4 ;  /* 0x0000001a0a3f7207 */ /* 0x040fe40006000000 */
[C---:B------:R-:W-:Y:S01]  /*c530*/  SEL R42, R10.reuse, R27, !P4 ;  /* 0x0000001b0a2a7207 */ /* 0x040fe20006000000 */
[----:B------:R-:W4:Y:S04]  /*c540*/  LDL.LU R26, [R1+0x21c] ;  /* 0x00021c00011a7983 */ /* 0x000f280000300800 */
[----:B------:R-:W4:Y:S01]  /*c550*/  LDL.LU R27, [R1+0x218] ;  /* 0x00021800011b7983 */ /* 0x000f220000300800 */
[C---:B0-----:R-:W-:Y:S01]  /*c560*/  SEL R0, R10.reuse, R12, !P4 ;  /* 0x0000000c0a007207 */ /* 0x041fe20006000000 */
[----:B------:R-:W0:Y:S04]  /*c570*/  S2R R30, SR_TID.X ;  /* 0x00000000001e7919 */ /* 0x000e280000002100 */
[----:B------:R-:W-:Y:S04]  /*c580*/  STL [R1+0x8], R0 ;  /* 0x0000080001007387 */ /* 0x000fe80000100800 */
[----:B------:R-:W4:Y:S01]  /*c590*/  LDL.LU R29, [R1+0x29c] ;  /* 0x00029c00011d7983 */ /* 0x000f220000300800 */
[----:B------:R-:W-:Y:S01]  /*c5a0*/  SEL R4, R10, R4, !P4 ;  /* 0x000000040a047207 */ /* 0x000fe20006000000 */
[----:B------:R-:W-:Y:S01]  /*c5b0*/  @!P0 IMAD.MOV R6, RZ, RZ, -R6 ;  /* 0x000000ffff068224 */ /* 0x000fe200078e0a06 */
[----:B------:R-:W-:-:S04]  /*c5c0*/  @!UP2 UIADD3 UR4, UPT, UPT, -UR6, 0x100000, URZ ;  /* 0x001000000604a890 */ /* 0x000fc8000fffe1ff */
[----:B------:R-:W-:Y:S02]  /*c5d0*/  @!UP2 USHF.L.U32 UR5, UR4, 0xb, URZ ;  /* 0x0000000b0405a899 */ /* 0x000fe400080006ff */
[----:B------:R-:W-:Y:S01]  /*c5e0*/  @!UP2 USHF.L.U32 UR4, UR4, 0x1, URZ ;  /* 0x000000010404a899 */ /* 0x000fe200080006ff */
[----:B------:R-:W-:Y:S01]  /*c5f0*/  IMAD R4, R4, UR14, RZ ;  /* 0x0000000e04047c24 */ /* 0x000fe2000f8e02ff */
[C---:B------:R-:W-:Y:S02]  /*c600*/  SEL R71, R10.reuse, R6, !P4 ;  /* 0x000000060a477207 */ /* 0x040fe40006000000 */
[----:B------:R-:W-:Y:S02]  /*c610*/  SEL R40, R10, R84, !P4 ;  /* 0x000000540a287207 */ /* 0x000fe40006000000 */
[----:B------:R-:W-:Y:S02]  /*c620*/  IADD3 R6, P0, PT, R4, R3, RZ ;  /* 0x0000000304067210 */ /* 0x000fe40007f1e0ff */
[C---:B------:R-:W-:Y:S01]  /*c630*/  SEL R84, R10.reuse, R62, !P4 ;  /* 0x0000003e0a547207 */ /* 0x040fe20006000000 */
[----:B------:R-:W-:Y:S01]  /*c640*/  VOTEU.ALL UP1, P2 ;  /* 0x0000000000ff7886 */ /* 0x000fe20001020000 */
[----:B------:R-:W-:-:S02]  /*c650*/  SEL R62, R10, R20, !P4 ;  /* 0x000000140a3e7207 */ /* 0x000fc40006000000 */
[----:B------:R-:W-:Y:S02]  /*c660*/  SEL R20, R10, R7, !P4 ;  /* 0x000000070a147207 */ /* 0x000fe40006000000 */
[----:B------:R-:W-:Y:S01]  /*c670*/  LEA.HI.X.SX32 R7, R4, R2, 0x1, P0 ;  /* 0x0000000204077211 */ /* 0x000fe200000f0eff */
[----:B------:R1:W1:Y:S01]  /*c680*/  @!UP1 SYNCS.EXCH.64 URZ, [UR10+0xc008], UR4 ;  /* 0x00c008040aff95b2 */ /* 0x0002620008000100 */
[----:B0-----:R-:W-:Y:S02]  /*c690*/  LOP3.LUT R23, R30, 0x7f, RZ, 0xc0, !PT ;  /* 0x0000007f1e177812 */ /* 0x001fe400078ec0ff */
[----:B------:R-:W4:Y:S04]  /*c6a0*/  LDL.LU R30, [R1+0x258] ;  /* 0x00025800011e7983 */ /* 0x000f280000300800 */
[----:B------:R-:W-:Y:S04]  /*c6b0*/  STL [R1+0x154], R6 ;  /* 0x0001540601007387 */ /* 0x000fe80000100800 */
[----:B------:R-:W-:Y:S01]  /*c6c0*/  STL [R1+0x150], R7 ;  /* 0x0001500701007387 */ /* 0x000fe20000100800 */
[----:B------:R-:W-:Y:S01]  /*c6d0*/  @!P6 IMAD.MOV R5, RZ, RZ, -R5 ;  /* 0x000000ffff05e224 */ /* 0x000fe200078e0a05 */
[----:B------:R-:W-:-:S02]  /*c6e0*/  SEL R32, R10, R32, !P4 ;  /* 0x000000200a207207 */ /* 0x000fc40006000000 */
[----:B--2---:R0:W-:Y:S04]  /*c6f0*/  STS.U8 [R23+UR10+0x8000], R31 ;  /* 0x0080001f17007988 */ /* 0x0041e8000800000a */
[----:B0-----:R-:W2:Y:S04]  /*c700*/  LDL.LU R31, [R1+0x2dc] ;  /* 0x0002dc00011f7983 */ /* 0x001ea80000300800 */
[----:B---3--:R0:W-:Y:S04]  /*c710*/  STS.U8 [R23+UR10+0x8200], R24 ;  /* 0x0082001817007988 */ /* 0x0081e8000800000a */
[----:B0-----:R-:W3:Y:S01]  /*c720*/  LDL.LU R24, [R1+0x25c] ;  /* 0x00025c0001187983 */ /* 0x001ee20000300800 */
[----:B------:R-:W-:-:S02]  /*c730*/  SEL R57, R10, R90, !P4 ;  /* 0x0000005a0a397207 */ /* 0x000fc40006000000 */
[----:B------:R-:W-:Y:S02]  /*c740*/  SEL R90, R10, R5, !P4 ;  /* 0x000000050a5a7207 */ /* 0x000fe40006000000 */
[----:B------:R-:W-:Y:S01]  /*c750*/  PRMT R5, RZ, 0x7610, R5 ;  /* 0x00007610ff057816 */ /* 0x000fe20000000005 */
[----:B------:R-:W-:-:S05]  /*c760*/  IMAD R4, R32, UR14, RZ ;  /* 0x0000000e20047c24 */ /* 0x000fca000f8e02ff */
[----:B------:R0:W3:Y:S02]  /*c770*/  @P3 LDG.E.U8 R5, desc[UR22][R6.64] ;  /* 0x0000001606053981 */ /* 0x0000e4000c1e1100 */
[----:B0-----:R-:W-:-:S04]  /*c780*/  IADD3 R6, P0, PT, R4, R3, RZ ;  /* 0x0000000304067210 */ /* 0x001fc80007f1e0ff */
[----:B------:R-:W-:Y:S01]  /*c790*/  LEA.HI.X.SX32 R7, R4, R2, 0x1, P0 ;  /* 0x0000000204077211 */ /* 0x000fe200000f0eff */
[----:B------:R-:W-:Y:S04]  /*c7a0*/  STL [R1+0x19c], R6 ;  /* 0x00019c0601007387 */ /* 0x000fe80000100800 */
[----:B----4-:R0:W-:Y:S04]  /*c7b0*/  STS.U8 [R23+UR10+0x8400], R25 ;  /* 0x0084001917007988 */ /* 0x0101e8000800000a */
[----:B------:R-:W-:Y:S04]  /*c7c0*/  STL [R1+0x198], R7 ;  /* 0x0001980701007387 */ /* 0x000fe80000100800 */
[----:B0-----:R-:W4:Y:S01]  /*c7d0*/  LDL.LU R25, [R1+0x31c] ;  /* 0x00031c0001197983 */ /* 0x001f220000300800 */
[----:B------:R-:W-:Y:S01]  /*c7e0*/  PRMT R4, RZ, 0x7610, R4 ;  /* 0x00007610ff047816 */ /* 0x000fe20000000004 */
[----:B------:R-:W-:-:S05]  /*c7f0*/  @!P5 IMAD.MOV R8, RZ, RZ, -R8 ;  /* 0x000000ffff08d224 */ /* 0x000fca00078e0a08 */
[----:B------:R0:W4:Y:S01]  /*c800*/  @P3 LDG.E.U8 R4, desc[UR22][R6.64] ;  /* 0x0000001606043981 */ /* 0x000122000c1e1100 */
[----:B------:R-:W-:Y:S01]  /*c810*/  @!P1 IMAD.MOV R9, RZ, RZ, -R9 ;  /* 0x000000ffff099224 */ /* 0x000fe200078e0a09 */
[----:B------:R-:W-:Y:S01]  /*c820*/  SEL R60, R10, R8, !P4 ;  /* 0x000000080a3c7207 */ /* 0x000fe20006000000 */
[----:B0-----:R-:W-:-:S03]  /*c830*/  IMAD R6, R33, UR14, RZ ;  /* 0x0000000e21067c24 */ /* 0x001fc6000f8e02ff */
[----:B------:R-:W-:Y:S02]  /*c840*/  SEL R38, R10, R9, !P4 ;  /* 0x000000090a267207 */ /* 0x000fe40006000000 */
[C---:B------:R-:W-:Y:S01]  /*c850*/  IADD3 R8, P0, PT, R6.reuse, R3, RZ ;  /* 0x0000000306087210 */ /* 0x040fe20007f1e0ff */
[----:B------:R0:W-:Y:S03]  /*c860*/  STS.U8 [R23+UR10+0x8600], R26 ;  /* 0x0086001a17007988 */ /* 0x0001e6000800000a */
[----:B------:R-:W-:Y:S01]  /*c870*/  LEA.HI.X.SX32 R9, R6, R2, 0x1, P0 ;  /* 0x0000000206097211 */ /* 0x000fe200000f0eff */
[----:B------:R-:W-:Y:S04]  /*c880*/  STS.U8 [R23+UR10+0x8800], R27 ;  /* 0x0088001b17007988 */ /* 0x000fe8000800000a */
[----:B------:R1:W-:Y:S04]  /*c890*/  STS.U8 [R23+UR10+0x8a00], R29 ;  /* 0x008a001d17007988 */ /* 0x0003e8000800000a */
[----:B0-----:R-:W4:Y:S04]  /*c8a0*/  LDL.LU R26, [R1+0x298] ;  /* 0x00029800011a7983 */ /* 0x001f280000300800 */
[----:B------:R0:W-:Y:S04]  /*c8b0*/  STL [R1+0x1dc], R8 ;  /* 0x0001dc0801007387 */ /* 0x0001e80000100800 */
[----:B------:R0:W-:Y:S04]  /*c8c0*/  STL [R1+0x1d8], R9 ;  /* 0x0001d80901007387 */ /* 0x0001e80000100800 */
[----:B-1----:R-:W4:Y:S01]  /*c8d0*/  LDL.LU R29, [R1+0x374] ;  /* 0x00037400011d7983 */ /* 0x002f220000300800 */
[----:B------:R-:W-:Y:S01]  /*c8e0*/  PRMT R7, RZ, 0x7610, R7 ;  /* 0x00007610ff077816 */ /* 0x000fe20000000007 */
[----:B------:R-:W-:-:S02]  /*c8f0*/  IMAD R6, R36, UR14, RZ ;  /* 0x0000000e24067c24 */ /* 0x000fc4000f8e02ff */
[----:B------:R-:W4:Y:S04]  /*c900*/  LDL.LU R27, [R1+0x2d8] ;  /* 0x0002d800011b7983 */ /* 0x000f280000300800 */
[----:B------:R0:W4:Y:S02]  /*c910*/  @P3 LDG.E.U8 R7, desc[UR22][R8.64] ;  /* 0x0000001608073981 */ /* 0x000124000c1e1100 */
[----:B0-----:R-:W-:-:S04]  /*c920*/  IADD3 R8, P0, PT, R6, R3, RZ ;  /* 0x0000000306087210 */ /* 0x001fc80007f1e0ff */
[----:B------:R-:W-:Y:S01]  /*c930*/  LEA.HI.X.SX32 R9, R6, R2, 0x1, P0 ;  /* 0x0000000206097211 */ /* 0x000fe200000f0eff */
[----:B------:R-:W-:Y:S04]  /*c940*/  STL [R1+0x21c], R8 ;  /* 0x00021c0801007387 */ /* 0x000fe80000100800 */
[----:B------:R0:W-:Y:S04]  /*c950*/  STS.U8 [R23+UR10+0x8c00], R30 ;  /* 0x008c001e17007988 */ /* 0x0001e8000800000a */
[----:B------:R-:W-:Y:S04]  /*c960*/  STL [R1+0x218], R9 ;  /* 0x0002180901007387 */ /* 0x000fe80000100800 */
[----:B0-----:R-:W4:Y:S04]  /*c970*/  LDL.LU R30, [R1+0x378] ;  /* 0x00037800011e7983 */ /* 0x001f280000300800 */
[----:B--2---:R0:W-:Y:S04]  /*c980*/  STS.U8 [R23+UR10+0x8e00], R31 ;  /* 0x008e001f17007988 */ /* 0x0041e8000800000a */
[----:B0-----:R-:W2:Y:S04]  /*c990*/  LDL.LU R31, [R1+0x318] ;  /* 0x00031800011f7983 */ /* 0x001ea80000300800 */
[----:B---3--:R0:W-:Y:S02]  /*c9a0*/  STS.U8 [R23+UR10+0x9000], R24 ;  /* 0x0090001817007988 */ /* 0x0081e4000800000a */
[----:B0-----:R-:W0:Y:S01]  /*c9b0*/  S2R R23, SR_TID.X ;  /* 0x0000000000177919 */ /* 0x001e220000002100 */
[----:B------:R-:W-:-:S02]  /*c9c0*/  PRMT R6, RZ, 0x7610, R6 ;  /* 0x00007610ff067816 */ /* 0x000fc40000000006 */
[C---:B------:R-:W-:Y:S02]  /*c9d0*/  SEL R92, R10.reuse, R87, !P4 ;  /* 0x000000570a5c7207 */ /* 0x040fe40006000000 */
[C---:B------:R-:W-:Y:S02]  /*c9e0*/  SEL R87, R10.reuse, R81, !P4 ;  /* 0x000000510a577207 */ /* 0x040fe40006000000 */
[----:B------:R1:W3:Y:S01]  /*c9f0*/  @P3 LDG.E.U8 R6, desc[UR22][R8.64] ;  /* 0x0000001608063981 */ /* 0x0002e2000c1e1100 */
[C---:B------:R-:W-:Y:S02]  /*ca00*/  SEL R44, R10.reuse, R69, !P4 ;  /* 0x000000450a2c7207 */ /* 0x040fe40006000000 */
[C---:B------:R-:W-:Y:S02]  /*ca10*/  SEL R69, R10.reuse, R49, !P4 ;  /* 0x000000310a457207 */ /* 0x040fe40006000000 */
[C---:B------:R-:W-:Y:S02]  /*ca20*/  SEL R81, R10.reuse, R43, !P4 ;  /* 0x0000002b0a517207 */ /* 0x040fe40006000000 */
[C---:B------:R-:W-:Y:S01]  /*ca30*/  SEL R41, R10.reuse, R77, !P4 ;  /* 0x0000004d0a297207 */ /* 0x040fe20006000000 */
[----:B-1----:R-:W-:Y:S01]  /*ca40*/  IMAD R8, R39, UR14, RZ ;  /* 0x0000000e27087c24 */ /* 0x002fe2000f8e02ff */
[----:B------:R-:W-:-:S02]  /*ca50*/  SEL R85, R10, R72, !P4 ;  /* 0x000000480a557207 */ /* 0x000fc40006000000 */
[C---:B------:R-:W-:Y:S02]  /*ca60*/  SEL R43, R10.reuse, R35, !P4 ;  /* 0x000000230a2b7207 */ /* 0x040fe40006000000 */
[C---:B------:R-:W-:Y:S02]  /*ca70*/  SEL R49, R10.reuse, R34, !P4 ;  /* 0x000000220a317207 */ /* 0x040fe40006000000 */
[C---:B------:R-:W-:Y:S02]  /*ca80*/  SEL R58, R10.reuse, R58, !P4 ;  /* 0x0000003a0a3a7207 */ /* 0x040fe40006000000 */
[C---:B------:R-:W-:Y:S02]  /*ca90*/  SEL R54, R10.reuse, R54, !P4 ;  /* 0x000000360a367207 */ /* 0x040fe40006000000 */
[C---:B------:R-:W-:Y:S02]  /*caa0*/  SEL R46, R10.reuse, R46, !P4 ;  /* 0x0000002e0a2e7207 */ /* 0x040fe40006000000 */
        /* <DEDUP_REMOVED lines=28> */
[----:B------:R-:W-:Y:S02]  /*cc70*/  SEL R0, R10, R11, !P4 ;  /* 0x0000000b0a007207 */ /* 0x000fe40006000000 */
[----:B------:R-:W-:-:S04]  /*cc80*/  IADD3 R10, P0, PT, R8, R3, RZ ;  /* 0x00000003080a7210 */ /* 0x000fc80007f1e0ff */
[----:B------:R-:W-:Y:S01]  /*cc90*/  LEA.HI.X.SX32 R11, R8, R2, 0x1, P0 ;  /* 0x00000002080b7211 */ /* 0x000fe200000f0eff */
[----:B------:R-:W-:Y:S01]  /*cca0*/  IMAD R8, R40, UR14, RZ ;  /* 0x0000000e28087c24 */ /* 0x000fe2000f8e02ff */
[----:B------:R-:W-:Y:S01]  /*ccb0*/  STL [R1+0x25c], R10 ;  /* 0x00025c0a01007387 */ /* 0x000fe20000100800 */
[----:B0-----:R-:W-:-:S03]  /*ccc0*/  LOP3.LUT R40, R23, 0x7f, RZ, 0xc0, !PT ;  /* 0x0000007f17287812 */ /* 0x001fc600078ec0ff */
[----:B------:R-:W-:Y:S04]  /*ccd0*/  STL [R1+0x258], R11 ;  /* 0x0002580b01007387 */ /* 0x000fe80000100800 */
[----:B------:R-:W3:Y:S04]  /*cce0*/  LDL.LU R24, [R1+0x358] ;  /* 0x0003580001187983 */ /* 0x000ee80000300800 */
[----:B----4-:R0:W-:Y:S04]  /*ccf0*/  STS.U8 [R40+UR10+0x9200], R25 ;  /* 0x0092001928007988 */ /* 0x0101e8000800000a */
[----:B0-----:R-:W4:Y:S01]  /*cd00*/  LDL.LU R25, [R1+0x35c] ;  /* 0x00035c0001197983 */ /* 0x001f220000300800 */
[----:B------:R-:W-:-:S06]  /*cd10*/  PRMT R9, RZ, 0x7610, R9 ;  /* 0x00007610ff097816 */ /* 0x000fcc0000000009 */
[----:B------:R0:W4:Y:S04]  /*cd20*/  @P3 LDG.E.U8 R9, desc[UR22][R10.64] ;  /* 0x000000160a093981 */ /* 0x000128000c1e1100 */
[----:B------:R1:W-:Y:S01]  /*cd30*/  STS.U8 [R40+UR10+0x9400], R26 ;  /* 0x0094001a28007988 */ /* 0x0003e2000800000a */
[----:B0-----:R-:W-:-:S04]  /*cd40*/  IADD3 R10, P0, PT, R8, R3, RZ ;  /* 0x00000003080a7210 */ /* 0x001fc80007f1e0ff */
[----:B------:R-:W-:Y:S01]  /*cd50*/  LEA.HI.X.SX32 R11, R8, R2, 0x1, P0 ;  /* 0x00000002080b7211 */ /* 0x000fe200000f0eff */
[----:B-1----:R-:W4:Y:S04]  /*cd60*/  LDL.LU R26, [R1+0x2fc] ;  /* 0x0002fc00011a7983 */ /* 0x002f280000300800 */
[----:B------:R-:W-:Y:S04]  /*cd70*/  STL [R1+0x29c], R10 ;  /* 0x00029c0a01007387 */ /* 0x000fe80000100800 */
[----:B------:R-:W-:Y:S04]  /*cd80*/  STL [R1+0x298], R11 ;  /* 0x0002980b01007387 */ /* 0x000fe80000100800 */
[----:B------:R0:W-:Y:S04]  /*cd90*/  STS.U8 [R40+UR10+0x9600], R29 ;  /* 0x0096001d28007988 */ /* 0x0001e8000800000a */
[----:B0-----:R-:W4:Y:S01]  /*cda0*/  LDL.LU R29, [R1+0x368] ;  /* 0x00036800011d7983 */ /* 0x001f220000300800 */
[----:B------:R-:W-:-:S06]  /*cdb0*/  PRMT R8, RZ, 0x7610, R8 ;  /* 0x00007610ff087816 */ /* 0x000fcc0000000008 */
[----:B------:R0:W4:Y:S02]  /*cdc0*/  @P3 LDG.E.U8 R8, desc[UR22][R10.64] ;  /* 0x000000160a083981 */ /* 0x000124000c1e1100 */
[----:B0-----:R-:W-:Y:S02]  /*cdd0*/  IMAD R10, R41, UR14, RZ ;  /* 0x0000000e290a7c24 */ /* 0x001fe4000f8e02ff */
[----:B------:R0:W-:Y:S03]  /*cde0*/  STS.U8 [R40+UR10+0x9800], R27 ;  /* 0x0098001b28007988 */ /* 0x0001e6000800000a */
[----:B------:R-:W-:-:S04]  /*cdf0*/  IADD3 R12, P0, PT, R10, R3, RZ ;  /* 0x000000030a0c7210 */ /* 0x000fc80007f1e0ff */
[----:B------:R-:W-:Y:S01]  /*ce00*/  LEA.HI.X.SX32 R13, R10, R2, 0x1, P0 ;  /* 0x000000020a0d7211 */ /* 0x000fe200000f0eff */
[----:B0-----:R-:W4:Y:S04]  /*ce10*/  LDL.LU R27, [R1+0x2f4] ;  /* 0x0002f400011b7983 */ /* 0x001f280000300800 */
[----:B------:R-:W-:Y:S04]  /*ce20*/  STL [R1+0x2dc], R12 ;  /* 0x0002dc0c01007387 */ /* 0x000fe80000100800 */
[----:B------:R-:W-:Y:S04]  /*ce30*/  STL [R1+0x2d8], R13 ;  /* 0x0002d80d01007387 */ /* 0x000fe80000100800 */
[----:B------:R0:W-:Y:S04]  /*ce40*/  STS.U8 [R40+UR10+0x9a00], R30 ;  /* 0x009a001e28007988 */ /* 0x0001e8000800000a */
[----:B0-----:R-:W4:Y:S04]  /*ce50*/  LDL.LU R30, [R1+0x338] ;  /* 0x00033800011e7983 */ /* 0x001f280000300800 */
[----:B--2---:R0:W-:Y:S04]  /*ce60*/  STS.U8 [R40+UR10+0x9c00], R31 ;  /* 0x009c001f28007988 */ /* 0x0041e8000800000a */
[----:B0-----:R-:W2:Y:S01]  /*ce70*/  LDL.LU R31, [R1+0x334] ;  /* 0x00033400011f7983 */ /* 0x001ea20000300800 */
[----:B------:R-:W-:Y:S01]  /*ce80*/  PRMT R11, RZ, 0x7610, R11 ;  /* 0x00007610ff0b7816 */ /* 0x000fe2000000000b */
[----:B------:R-:W-:-:S05]  /*ce90*/  IMAD R10, R44, UR14, RZ ;  /* 0x0000000e2c0a7c24 */ /* 0x000fca000f8e02ff */
[----:B------:R0:W2:Y:S01]  /*cea0*/  @P3 LDG.E.U8 R11, desc[UR22][R12.64] ;  /* 0x000000160c0b3981 */ /* 0x0000a2000c1e1100 */
[----:B------:R-:W-:Y:S02]  /*ceb0*/  LOP3.LUT R23, R40, 0x10, RZ, 0x3c, !PT ;  /* 0x0000001028177812 */ /* 0x000fe400078e3cff */
[----:B0-----:R-:W-:-:S04]  /*cec0*/  IADD3 R12, P0, PT, R10, R3, RZ ;  /* 0x000000030a0c7210 */ /* 0x001fc80007f1e0ff */
[----:B------:R-:W-:Y:S01]  /*ced0*/  LEA.HI.X.SX32 R13, R10, R2, 0x1, P0 ;  /* 0x000000020a0d7211 */ /* 0x000fe200000f0eff */
[----:B------:R0:W-:Y:S04]  /*cee0*/  STL [R1+0x31c], R12 ;  /* 0x00031c0c01007387 */ /* 0x0001e80000100800 */
[----:B------:R1:W-:Y:S01]  /*cef0*/  STL [R1+0x318], R13 ;  /* 0x0003180d01007387 */ /* 0x0003e20000100800 */
[----:B------:R-:W-:-:S06]  /*cf00*/  PRMT R10, RZ, 0x7610, R10 ;  /* 0x00007610ff0a7816 */ /* 0x000fcc000000000a */
[----:B------:R0:W2:Y:S02]  /*cf10*/  @P3 LDG.E.U8 R10, desc[UR22][R12.64] ;  /* 0x000000160c0a3981 */ /* 0x0000a4000c1e1100 */
[----:B0-----:R-:W-:-:S05]  /*cf20*/  IMAD R12, R51, UR14, RZ ;  /* 0x0000000e330c7c24 */ /* 0x001fca000f8e02ff */
[----:B------:R-:W-:-:S04]  /*cf30*/  IADD3 R14, P0, PT, R12, R3, RZ ;  /* 0x000000030c0e7210 */ /* 0x000fc80007f1e0ff */
[----:B------:R-:W-:Y:S02]  /*cf40*/  LEA.HI.X.SX32 R15, R12, R2, 0x1, P0 ;  /* 0x000000020c0f7211 */ /* 0x000fe400000f0eff */
[----:B-1----:R-:W-:Y:S01]  /*cf50*/  PRMT R13, RZ, 0x7610, R13 ;  /* 0x00007610ff0d7816 */ /* 0x002fe2000000000d */
[----:B------:R-:W-:-:S05]  /*cf60*/  IMAD R12, R37, UR14, RZ ;  /* 0x0000000e250c7c24 */ /* 0x000fca000f8e02ff */
[----:B------:R0:W2:Y:S04]  /*cf70*/  @P3 LDG.E.U8 R13, desc[UR22][R14.64] ;  /* 0x000000160e0d3981 */ /* 0x0000a8000c1e1100 */
[----:B---3--:R1:W-:Y:S04]  /*cf80*/  STS.U8 [R40+UR10+0x9e00], R24 ;  /* 0x009e001828007988 */ /* 0x0083e8000800000a */
[----:B-1----:R-:W3:Y:S04]  /*cf90*/  LDL.LU R24, [R1+0x364] ;  /* 0x0003640001187983 */ /* 0x002ee80000300800 */
[----:B----4-:R1:W-:Y:S04]  /*cfa0*/  STS.U8 [R23+UR10+0x8080], R25 ;  /* 0x0080801917007988 */ /* 0x0103e8000800000a */
[----:B-1----:R-:W4:Y:S04]  /*cfb0*/  LDL.LU R25, [R1+0x2e8] ;  /* 0x0002e80001197983 */ /* 0x002f280000300800 */
[----:B------:R0:W-:Y:S04]  /*cfc0*/  STL [R1+0x35c], R14 ;  /* 0x00035c0e01007387 */ /* 0x0001e80000100800 */
[----:B------:R-:W-:Y:S04]  /*cfd0*/  STL [R1+0x358], R15 ;  /* 0x0003580f01007387 */ /* 0x000fe80000100800 */
[----:B------:R-:W-:Y:S04]  /*cfe0*/  STS.U8 [R23+UR10+0x8280], R26 ;  /* 0x0082801a17007988 */ /* 0x000fe8000800000a */
[----:B------:R-:W4:Y:S01]  /*cff0*/  LDL.LU R21, [R1+0x370] ;  /* 0x0003700001157983 */ /* 0x000f220000300800 */
[----:B0-----:R-:W-:-:S03]  /*d000*/  IADD3 R14, P0, PT, R12, R3, RZ ;  /* 0x000000030c0e7210 */ /* 0x001fc60007f1e0ff */
[----:B------:R0:W-:Y:S04]  /*d010*/  STS.U8 [R23+UR10+0x8480], R29 ;  /* 0x0084801d17007988 */ /* 0x0001e8000800000a */
[----:B0-----:R-:W4:Y:S01]  /*d020*/  LDL.LU R29, [R1+0x2bc] ;  /* 0x0002bc00011d7983 */ /* 0x001f220000300800 */
[----:B------:R-:W-:Y:S02]  /*d030*/  LEA.HI.X.SX32 R15, R12, R2, 0x1, P0 ;  /* 0x000000020c0f7211 */ /* 0x000fe400000f0eff */
[----:B------:R-:W-:Y:S01]  /*d040*/  PRMT R12, RZ, 0x7610, R12 ;  /* 0x00007610ff0c7816 */ /* 0x000fe2000000000c */
[----:B------:R0:W-:Y:S05]  /*d050*/  STL [R1+0x398], R14 ;  /* 0x0003980e01007387 */ /* 0x0001ea0000100800 */
[----:B------:R0:W4:Y:S04]  /*d060*/  @P3 LDG.E.U8 R12, desc[UR22][R14.64] ;  /* 0x000000160e0c3981 */ /* 0x000128000c1e1100 */
[----:B------:R-:W-:Y:S04]  /*d070*/  STL [R1+0x394], R15 ;  /* 0x0003940f01007387 */ /* 0x000fe80000100800 */
[----:B------:R-:W4:Y:S01]  /*d080*/  LDL.LU R26, [R1+0x360] ;  /* 0x00036000011a7983 */ /* 0x000f220000300800 */
[----:B0-----:R-:W-:-:S03]  /*d090*/  IMAD R14, R28, UR14, RZ ;  /* 0x0000000e1c0e7c24 */ /* 0x001fc6000f8e02ff */
[----:B------:R0:W-:Y:S02]  /*d0a0*/  STS.U8 [R23+UR10+0x8680], R27 ;  /* 0x0086801b17007988 */ /* 0x0001e4000800000a */
        /* <DEDUP_REMOVED lines=11> */
[----:B------:R0:W2:Y:S02]  /*d160*/  @P3 LDG.E.U8 R15, desc[UR22][R16.64] ;  /* 0x00000016100f3981 */ /* 0x0000a4000c1e1100 */
[----:B0-----:R-:W-:-:S04]  /*d170*/  IADD3 R16, P0, PT, R14, R3, RZ ;  /* 0x000000030e107210 */ /* 0x001fc80007f1e0ff */
[----:B------:R-:W-:Y:S01]  /*d180*/  LEA.HI.X.SX32 R17, R14, R2, 0x1, P0 ;  /* 0x000000020e117211 */ /* 0x000fe200000f0eff */
[----:B------:R0:W-:Y:S04]  /*d190*/  STL [R1+0x3f8], R16 ;  /* 0x0003f81001007387 */ /* 0x0001e80000100800 */
[----:B------:R-:W-:Y:S01]  /*d1a0*/  STL [R1+0x3f4], R17 ;  /* 0x0003f41101007387 */ /* 0x000fe20000100800 */
[----:B------:R-:W-:-:S06]  /*d1b0*/  PRMT R14, RZ, 0x7610, R14 ;  /* 0x00007610ff0e7816 */ /* 0x000fcc000000000e */
[----:B------:R0:W2:Y:S02]  /*d1c0*/  @P3 LDG.E.U8 R14, desc[UR22][R16.64] ;  /* 0x00000016100e3981 */ /* 0x0000a4000c1e1100 */
[----:B0-----:R-:W-:Y:S02]  /*d1d0*/  IMAD R16, R18, UR14, RZ ;  /* 0x0000000e12107c24 */ /* 0x001fe4000f8e02ff */
[----:B---3--:R0:W-:Y:S04]  /*d1e0*/  STS.U8 [R23+UR10+0x8c80], R24 ;  /* 0x008c801817007988 */ /* 0x0081e8000800000a */
[----:B0-----:R-:W3:Y:S04]  /*d1f0*/  LDL.LU R24, [R1+0x36c] ;  /* 0x00036c0001187983 */ /* 0x001ee80000300800 */
[----:B----4-:R0:W-:Y:S04]  /*d200*/  STS.U8 [R23+UR10+0x8e80], R25 ;  /* 0x008e801917007988 */ /* 0x0101e8000800000a */
[----:B0-----:R-:W4:Y:S04]  /*d210*/  LDL.LU R25, [R1+0x220] ;  /* 0x0002200001197983 */ /* 0x001f280000300800 */
[----:B------:R-:W-:Y:S01]  /*d220*/  STS.U8 [R23+UR10+0x9080], R21 ;  /* 0x0090801517007988 */ /* 0x000fe2000800000a */
[----:B------:R-:W-:-:S02]  /*d230*/  IADD3 R18, P0, PT, R16, R3, RZ ;  /* 0x0000000310127210 */ /* 0x000fc40007f1e0ff */
[----:B------:R-:W-:Y:S02]  /*d240*/  PRMT R17, RZ, 0x7610, R17 ;  /* 0x00007610ff117816 */ /* 0x000fe40000000011 */
[----:B------:R-:W-:Y:S01]  /*d250*/  LEA.HI.X.SX32 R19, R16, R2, 0x1, P0 ;  /* 0x0000000210137211 */ /* 0x000fe200000f0eff */
[----:B------:R-:W-:-:S04]  /*d260*/  IMAD R16, R20, UR14, RZ ;  /* 0x0000000e14107c24 */ /* 0x000fc8000f8e02ff */
[----:B------:R0:W4:Y:S04]  /*d270*/  @P3 LDG.E.U8 R17, desc[UR22][R18.64] ;  /* 0x0000001612113981 */ /* 0x000128000c1e1100 */
[----:B------:R1:W-:Y:S04]  /*d280*/  STS.U8 [R23+UR10+0x9280], R29 ;  /* 0x0092801d17007988 */ /* 0x0003e8000800000a */
[----:B-1----:R-:W4:Y:S04]  /*d290*/  LDL.LU R29, [R1+0x324] ;  /* 0x00032400011d7983 */ /* 0x002f280000300800 */
[----:B------:R0:W-:Y:S04]  /*d2a0*/  STL [R1+0x428], R18 ;  /* 0x0004281201007387 */ /* 0x0001e80000100800 */
[----:B------:R1:W-:Y:S04]  /*d2b0*/  STL [R1+0x424], R19 ;  /* 0x0004241301007387 */ /* 0x0003e80000100800 */
[----:B------:R1:W-:Y:S01]  /*d2c0*/  STS.U8 [R23+UR10+0x9480], R26 ;  /* 0x0094801a17007988 */ /* 0x0003e2000800000a */
[----:B0-----:R-:W-:-:S04]  /*d2d0*/  IADD3 R18, P0, PT, R16, R3, RZ ;  /* 0x0000000310127210 */ /* 0x001fc80007f1e0ff */
[----:B-1----:R-:W-:Y:S01]  /*d2e0*/  LEA.HI.X.SX32 R19, R16, R2, 0x1, P0 ;  /* 0x0000000210137211 */ /* 0x002fe200000f0eff */
[----:B------:R-:W4:Y:S04]  /*d2f0*/  LDL.LU R26, [R1+0x2f8] ;  /* 0x0002f800011a7983 */ /* 0x000f280000300800 */
[----:B------:R0:W-:Y:S04]  /*d300*/  STS.U8 [R23+UR10+0x9680], R27 ;  /* 0x0096801b17007988 */ /* 0x0001e8000800000a */
[----:B0-----:R-:W4:Y:S04]  /*d310*/  LDL.LU R27, [R1+0x264] ;  /* 0x00026400011b7983 */ /* 0x001f280000300800 */
[----:B------:R-:W-:Y:S04]  /*d320*/  STL [R1+0x450], R18 ;  /* 0x0004501201007387 */ /* 0x000fe80000100800 */
[----:B------:R-:W-:Y:S04]  /*d330*/  STL [R1+0x44c], R19 ;  /* 0x00044c1301007387 */ /* 0x000fe80000100800 */
[----:B------:R0:W-:Y:S04]  /*d340*/  STS.U8 [R23+UR10+0x9880], R30 ;  /* 0x0098801e17007988 */ /* 0x0001e8000800000a */
[----:B0-----:R-:W4:Y:S04]  /*d350*/  LDL.LU R30, [R1+0x2f0] ;  /* 0x0002f000011e7983 */ /* 0x001f280000300800 */
[----:B--2---:R0:W-:Y:S04]  /*d360*/  STS.U8 [R23+UR10+0x9a80], R31 ;  /* 0x009a801f17007988 */ /* 0x0041e8000800000a */
[----:B0-----:R-:W2:Y:S01]  /*d370*/  LDL.LU R31, [R1+0x1e4] ;  /* 0x0001e400011f7983 */ /* 0x001ea20000300800 */
[----:B------:R-:W-:-:S06]  /*d380*/  PRMT R16, RZ, 0x7610, R16 ;  /* 0x00007610ff107816 */ /* 0x000fcc0000000010 */
[----:B------:R0:W2:Y:S02]  /*d390*/  @P3 LDG.E.U8 R16, desc[UR22][R18.64] ;  /* 0x0000001612103981 */ /* 0x0000a4000c1e1100 */
[----:B0-----:R-:W-:-:S05]  /*d3a0*/  IMAD R18, R45, UR14, RZ ;  /* 0x0000000e2d127c24 */ /* 0x001fca000f8e02ff */
[----:B------:R-:W-:-:S04]  /*d3b0*/  IADD3 R20, P0, PT, R18, R3, RZ ;  /* 0x0000000312147210 */ /* 0x000fc80007f1e0ff */
[----:B------:R-:W-:Y:S01]  /*d3c0*/  LEA.HI.X.SX32 R21, R18, R2, 0x1, P0 ;  /* 0x0000000212157211 */ /* 0x000fe200000f0eff */
[----:B------:R0:W-:Y:S04]  /*d3d0*/  STL [R1+0xdc], R20 ;  /* 0x0000dc1401007387 */ /* 0x0001e80000100800 */
[----:B------:R1:W-:Y:S01]  /*d3e0*/  STL [R1+0xd8], R21 ;  /* 0x0000d81501007387 */ /* 0x0003e20000100800 */
[----:B------:R-:W-:Y:S01]  /*d3f0*/  PRMT R19, RZ, 0x7610, R19 ;  /* 0x00007610ff137816 */ /* 0x000fe20000000013 */
[----:B------:R-:W-:-:S05]  /*d400*/  IMAD R18, R46, UR14, RZ ;  /* 0x0000000e2e127c24 */ /* 0x000fca000f8e02ff */
[----:B------:R0:W2:Y:S01]  /*d410*/  @P3 LDG.E.U8 R19, desc[UR22][R20.64] ;  /* 0x0000001614133981 */ /* 0x0000a2000c1e1100 */
[----:B------:R-:W-:Y:S02]  /*d420*/  LOP3.LUT R28, R40, 0x20, RZ, 0x3c, !PT ;  /* 0x00000020281c7812 */ /* 0x000fe400078e3cff */
[----:B0-----:R-:W-:-:S04]  /*d430*/  IADD3 R20, P0, PT, R18, R3, RZ ;  /* 0x0000000312147210 */ /* 0x001fc80007f1e0ff */
[----:B-1----:R-:W-:Y:S02]  /*d440*/  LEA.HI.X.SX32 R21, R18, R2, 0x1, P0 ;  /* 0x0000000212157211 */ /* 0x002fe400000f0eff */
[----:B------:R-:W-:-:S06]  /*d450*/  PRMT R18, RZ, 0x7610, R18 ;  /* 0x00007610ff127816 */ /* 0x000fcc0000000012 */
[----:B------:R0:W2:Y:S04]  /*d460*/  @P3 LDG.E.U8 R18, desc[UR22][R20.64] ;  /* 0x0000001614123981 */ /* 0x0000a8000c1e1100 */
[----:B---3--:R1:W-:Y:S04]  /*d470*/  STS.U8 [R23+UR10+0x9c80], R24 ;  /* 0x009c801817007988 */ /* 0x0083e8000800000a */
[----:B-1----:R-:W3:Y:S04]  /*d480*/  LDL.LU R24, [R1+0x330] ;  /* 0x0003300001187983 */ /* 0x002ee80000300800 */
[----:B----4-:R1:W-:Y:S04]  /*d490*/  STS.U8 [R23+UR10+0x9e80], R25 ;  /* 0x009e801917007988 */ /* 0x0103e8000800000a */
[----:B-1----:R-:W4:Y:S04]  /*d4a0*/  LDL.LU R25, [R1+0x224] ;  /* 0x0002240001197983 */ /* 0x002f280000300800 */
[----:B------:R0:W-:Y:S04]  /*d4b0*/  STL [R1+0x11c], R20 ;  /* 0x00011c1401007387 */ /* 0x0001e80000100800 */
[----:B------:R-:W-:Y:S01]  /*d4c0*/  STL [R1+0x118], R21 ;  /* 0x0001181501007387 */ /* 0x000fe20000100800 */
[----:B0-----:R-:W-:-:S03]  /*d4d0*/  IMAD R20, R47, UR14, RZ ;  /* 0x0000000e2f147c24 */ /* 0x001fc6000f8e02ff */
[----:B------:R0:W-:Y:S04]  /*d4e0*/  STS.U8 [R28+UR10+0x8100], R29 ;  /* 0x0081001d1c007988 */ /* 0x0001e8000800000a */
[----:B0-----:R-:W4:Y:S04]  /*d4f0*/  LDL.LU R29, [R1+0x2e4] ;  /* 0x0002e400011d7983 */ /* 0x001f280000300800 */
[----:B------:R-:W4:Y:S01]  /*d500*/  LDL.LU R32, [R1+0x2e0] ;  /* 0x0002e00001207983 */ /* 0x000f220000300800 */
[----:B------:R-:W-:Y:S02]  /*d510*/  IADD3 R22, P0, PT, R20, R3, RZ ;  /* 0x0000000314167210 */ /* 0x000fe40007f1e0ff */
[----:B------:R-:W-:-:S02]  /*d520*/  PRMT R21, RZ, 0x7610, R21 ;  /* 0x00007610ff157816 */ /* 0x000fc40000000015 */
[----:B------:R-:W-:Y:S01]  /*d530*/  LEA.HI.X.SX32 R23, R20, R2, 0x1, P0 ;  /* 0x0000000214177211 */ /* 0x000fe200000f0eff */
[----:B------:R-:W-:Y:S01]  /*d540*/  IMAD R20, R48, UR14, RZ ;  /* 0x0000000e30147c24 */ /* 0x000fe2000f8e02ff */
[----:B------:R-:W-:Y:S04]  /*d550*/  STL [R1+0x15c], R22 ;  /* 0x00015c1601007387 */ /* 0x000fe80000100800 */
[----:B------:R0:W-:Y:S04]  /*d560*/  STS.U8 [R28+UR10+0x8300], R26 ;  /* 0x0083001a1c007988 */ /* 0x0001e8000800000a */
[----:B------:R1:W-:Y:S04]  /*d570*/  STL [R1+0x158], R23 ;  /* 0x0001581701007387 */ /* 0x0003e80000100800 */
[----:B------:R1:W4:Y:S04]  /*d580*/  @P3 LDG.E.U8 R21, desc[UR22][R22.64] ;  /* 0x0000001616153981 */ /* 0x000328000c1e1100 */
[----:B0-----:R-:W4:Y:S01]  /*d590*/  LDL.LU R26, [R1+0x2b8] ;  /* 0x0002b800011a7983 */ /* 0x001f220000300800 */
[----:B-1----:R-:W-:-:S03]  /*d5a0*/  IADD3 R22, P0, PT, R20, R3, RZ ;  /* 0x0000000314167210 */ /* 0x002fc60007f1e0ff */
[----:B------:R0:W-:Y:S01]  /*d5b0*/  STS.U8 [R28+UR10+0x8500], R27 ;  /* 0x0085001b1c007988 */ /* 0x0001e2000800000a */
[----:B------:R-:W-:-:S03]  /*d5c0*/  LEA.HI.X.SX32 R23, R20, R2, 0x1, P0 ;  /* 0x0000000214177211 */ /* 0x000fc600000f0eff */
[----:B0-----:R-:W4:Y:S04]  /*d5d0*/  LDL.LU R27, [R1+0x260] ;  /* 0x00026000011b7983 */ /* 0x001f280000300800 */
[----:B------:R-:W-:Y:S04]  /*d5e0*/  STL [R1+0x1a4], R22 ;  /* 0x0001a41601007387 */ /* 0x000fe80000100800 */
[----:B------:R0:W-:Y:S04]  /*d5f0*/  STS.U8 [R28+UR10+0x8700], R30 ;  /* 0x0087001e1c007988 */ /* 0x0001e8000800000a */
[----:B------:R-:W-:Y:S04]  /*d600*/  STL [R1+0x1a0], R23 ;  /* 0x0001a01701007387 */ /* 0x000fe80000100800 */
[----:B0-----:R-:W4:Y:S04]  /*d610*/  LDL.LU R30, [R1+0x2a0] ;  /* 0x0002a000011e7983 */ /* 0x001f280000300800 */
[----:B--2---:R0:W-:Y:S04]  /*d620*/  STS.U8 [R28+UR10+0x8900], R31 ;  /* 0x0089001f1c007988 */ /* 0x0041e8000800000a */
[----:B0-----:R-:W2:Y:S01]  /*d630*/  LDL.LU R31, [R1+0x26c] ;  /* 0x00026c00011f7983 */ /* 0x001ea20000300800 */
[----:B------:R-:W-:-:S06]  /*d640*/  PRMT R20, RZ, 0x7610, R20 ;  /* 0x00007610ff147816 */ /* 0x000fcc0000000014 */
[----:B------:R0:W2:Y:S02]  /*d650*/  @P3 LDG.E.U8 R20, desc[UR22][R22.64] ;  /* 0x0000001616143981 */ /* 0x0000a4000c1e1100 */
[----:B0-----:R-:W-:Y:S01]  /*d660*/  IMAD R22, R53, UR14, RZ ;  /* 0x0000000e35167c24 */ /* 0x001fe2000f8e02ff */
[----:B------:R-:W-:Y:S01]  /*d670*/  PRMT R23, RZ, 0x7610, R23 ;  /* 0x00007610ff177816 */ /* 0x000fe20000000017 */
[----:B---3--:R0:W-:Y:S03]  /*d680*/  STS.U8 [R28+UR10+0x8b00], R24 ;  /* 0x008b00181c007988 */ /* 0x0081e6000800000a */
[C---:B0-----:R-:W-:Y:S01]  /*d690*/  IADD3 R24, P0, PT, R22.reuse, R3, RZ ;  /* 0x0000000316187210 */ /* 0x041fe20007f1e0ff */
[----:B----4-:R0:W-:Y:S04]  /*d6a0*/  STS.U8 [R28+UR10+0x8d00], R25 ;  /* 0x008d00191c007988 */ /* 0x0101e8000800000a */
[----:B------:R1:W-:Y:S01]  /*d6b0*/  STL [R1+0x1e4], R24 ;  /* 0x0001e41801007387 */ /* 0x0003e20000100800 */
[----:B0-----:R-:W-:-:S05]  /*d6c0*/  LEA.HI.X.SX32 R25, R22, R2, 0x1, P0 ;  /* 0x0000000216197211 */ /* 0x001fca00000f0eff */
[----:B------:R0:W-:Y:S04]  /*d6d0*/  STL [R1+0x1e0], R25 ;  /* 0x0001e01901007387 */ /* 0x0001e80000100800 */
[----:B------:R-:W3:Y:S01]  /*d6e0*/  LDL.LU R39, [R1+0x328] ;  /* 0x0003280001277983 */ /* 0x000ee20000300800 */
[----:B------:R-:W-:-:S03]  /*d6f0*/  IMAD R22, R56, UR14, RZ ;  /* 0x0000000e38167c24 */ /* 0x000fc6000f8e02ff */
[----:B------:R1:W4:Y:S02]  /*d700*/  @P3 LDG.E.U8 R23, desc[UR22][R24.64] ;  /* 0x0000001618173981 */ /* 0x000324000c1e1100 */
[----:B-1----:R-:W-:-:S04]  /*d710*/  IADD3 R24, P0, PT, R22, R3, RZ ;  /* 0x0000000316187210 */ /* 0x002fc80007f1e0ff */
[----:B0-----:R-:W-:Y:S01]  /*d720*/  LEA.HI.X.SX32 R25, R22, R2, 0x1, P0 ;  /* 0x0000000216197211 */ /* 0x001fe200000f0eff */
[----:B------:R0:W-:Y:S04]  /*d730*/  STS.U8 [R28+UR10+0x8f00], R29 ;  /* 0x008f001d1c007988 */ /* 0x0001e8000800000a */
[----:B------:R1:W-:Y:S04]  /*d740*/  STS.U8 [R28+UR10+0x9100], R32 ;  /* 0x009100201c007988 */ /* 0x0003e8000800000a */
[----:B0-----:R-:W4:Y:S04]  /*d750*/  LDL.LU R29, [R1+0x2ac] ;  /* 0x0002ac00011d7983 */ /* 0x001f280000300800 */
[----:B------:R0:W-:Y:S04]  /*d760*/  STL [R1+0x224], R24 ;  /* 0x0002241801007387 */ /* 0x0001e80000100800 */
[----:B------:R-:W-:Y:S04]  /*d770*/  STL [R1+0x220], R25 ;  /* 0x0002201901007387 */ /* 0x000fe80000100800 */
[----:B------:R-:W4:Y:S04]  /*d780*/  LDL.LU R33, [R1+0x2a8] ;  /* 0x0002a80001217983 */ /* 0x000f280000300800 */
[----:B-1----:R-:W4:Y:S01]  /*d790*/  LDL.LU R32, [R1+0x320] ;  /* 0x0003200001207983 */ /* 0x002f220000300800 */
[----:B------:R-:W-:-:S03]  /*d7a0*/  PRMT R22, RZ, 0x7610, R22 ;  /* 0x00007610ff167816 */ /* 0x000fc60000000016 */
[----:B------:R1:W-:Y:S04]  /*d7b0*/  STS.U8 [R28+UR10+0x9300], R26 ;  /* 0x0093001a1c007988 */ /* 0x0003e8000800000a */
[----:B------:R0:W4:Y:S04]  /*d7c0*/  @P3 LDG.E.U8 R22, desc[UR22][R24.64] ;  /* 0x0000001618163981 */ /* 0x000128000c1e1100 */
[----:B------:R-:W4:Y:S01]  /*d7d0*/  LDL.LU R36, [R1+0x268] ;  /* 0x0002680001247983 */ /* 0x000f220000300800 */
[----:B0-----:R-:W-:-:S03]  /*d7e0*/  IMAD R24, R57, UR14, RZ ;  /* 0x0000000e39187c24 */ /* 0x001fc6000f8e02ff */
[----:B------:R0:W-:Y:S02]  /*d7f0*/  STS.U8 [R28+UR10+0x9500], R27 ;  /* 0x0095001b1c007988 */ /* 0x0001e4000800000a */
[----:B-1----:R-:W-:-:S04]  /*d800*/  IADD3 R26, P0, PT, R24, R3, RZ ;  /* 0x00000003181a7210 */ /* 0x002fc80007f1e0ff */
[----:B0-----:R-:W-:Y:S01]  /*d810*/  LEA.HI.X.SX32 R27, R24, R2, 0x1, P0 ;  /* 0x00000002181b7211 */ /* 0x001fe200000f0eff */
        /* <DEDUP_REMOVED lines=10> */
[----:B------:R-:W-:Y:S02]  /*d8c0*/  LEA.HI.X.SX32 R27, R24, R2, 0x1, P0 ;  /* 0x00000002181b7211 */ /* 0x000fe400000f0eff */
[----:B------:R-:W-:Y:S01]  /*d8d0*/  PRMT R24, RZ, 0x7610, R24 ;  /* 0x00007610ff187816 */ /* 0x000fe20000000018 */
[----:B------:R0:W-:Y:S05]  /*d8e0*/  STL [R1+0x2a4], R26 ;  /* 0x0002a41a01007387 */ /* 0x0001ea0000100800 */
[----:B------:R0:W2:Y:S02]  /*d8f0*/  @P3 LDG.E.U8 R24, desc[UR22][R26.64] ;  /* 0x000000161a183981 */ /* 0x0000a4000c1e1100 */
[----:B0-----:R-:W-:Y:S01]  /*d900*/  IMAD R26, R76, UR14, RZ ;  /* 0x0000000e4c1a7c24 */ /* 0x001fe2000f8e02ff */
[----:B------:R-:W-:-:S04]  /*d910*/  LOP3.LUT R76, R40, 0x20, RZ, 0x3c, !PT ;  /* 0x00000020284c7812 */ /* 0x000fc800078e3cff */
[----:B------:R-:W-:Y:S01]  /*d920*/  IADD3 R28, P0, PT, R26, R3, RZ ;  /* 0x000000031a1c7210 */ /* 0x000fe20007f1e0ff */
[----:B------:R0:W-:Y:S04]  /*d930*/  STL [R1+0x2a0], R27 ;  /* 0x0002a01b01007387 */ /* 0x0001e80000100800 */
[----:B------:R-:W2:Y:S04]  /*d940*/  LDL.LU R41, [R1+0x274] ;  /* 0x0002740001297983 */ /* 0x000ea80000300800 */
[----:B------:R-:W2:Y:S04]  /*d950*/  LDL.LU R40, [R1+0x270] ;  /* 0x0002700001287983 */ /* 0x000ea80000300800 */
[----:B------:R-:W-:Y:S01]  /*d960*/  STL [R1+0x2e4], R28 ;  /* 0x0002e41c01007387 */ /* 0x000fe20000100800 */
[----:B0-----:R-:W-:-:S03]  /*d970*/  PRMT R27, RZ, 0x7610, R27 ;  /* 0x00007610ff1b7816 */ /* 0x001fc6000000001b */
[----:B---3--:R0:W-:Y:S02]  /*d980*/  STS.U8 [R76+UR10+0x9b00], R39 ;  /* 0x009b00274c007988 */ /* 0x0081e4000800000a */
[----:B0-----:R-:W0:Y:S02]  /*d990*/  S2R R39, SR_TID.X ;  /* 0x0000000000277919 */ /* 0x001e240000002100 */
[----:B----4-:R1:W-:Y:S01]  /*d9a0*/  STS.U8 [R76+UR10+0x9d00], R29 ;  /* 0x009d001d4c007988 */ /* 0x0103e2000800000a */
[----:B0-----:R-:W-:Y:S02]  /*d9b0*/  LOP3.LUT R83, R39, 0x7f, RZ, 0xc0, !PT ;  /* 0x0000007f27537812 */ /* 0x001fe400078ec0ff */
[----:B-1----:R-:W-:Y:S02]  /*d9c0*/  LEA.HI.X.SX32 R29, R26, R2, 0x1, P0 ;  /* 0x000000021a1d7211 */ /* 0x002fe400000f0eff */
[----:B------:R-:W-:Y:S01]  /*d9d0*/  LOP3.LUT R37, R83, 0x30, RZ, 0x3c, !PT ;  /* 0x0000003053257812 */ /* 0x000fe200078e3cff */
[----:B------:R0:W-:Y:S04]  /*d9e0*/  STS.U8 [R76+UR10+0x9f00], R33 ;  /* 0x009f00214c007988 */ /* 0x0001e8000800000a */
[----:B------:R-:W-:Y:S04]  /*d9f0*/  STL [R1+0x2e0], R29 ;  /* 0x0002e01d01007387 */ /* 0x000fe80000100800 */
[----:B------:R1:W-:Y:S04]  /*da00*/  STS.U8 [R37+UR10+0x8180], R32 ;  /* 0x0081802025007988 */ /* 0x0003e8000800000a */
[----:B0-----:R-:W3:Y:S01]  /*da10*/  LDL.LU R33, [R1+0x2b0] ;  /* 0x0002b00001217983 */ /* 0x001ee20000300800 */
[----:B------:R-:W-:-:S03]  /*da20*/  IMAD R26, R66, UR14, RZ ;  /* 0x0000000e421a7c24 */ /* 0x000fc6000f8e02ff */
[----:B------:R0:W4:Y:S04]  /*da30*/  @P3 LDG.E.U8 R27, desc[UR22][R28.64] ;  /* 0x000000161c1b3981 */ /* 0x000128000c1e1100 */
[----:B-1----:R-:W4:Y:S01]  /*da40*/  LDL.LU R32, [R1+0x238] ;  /* 0x0002380001207983 */ /* 0x002f220000300800 */
[----:B0-----:R-:W-:-:S04]  /*da50*/  IADD3 R28, P0, PT, R26, R3, RZ ;  /* 0x000000031a1c7210 */ /* 0x001fc80007f1e0ff */
[----:B------:R-:W-:Y:S01]  /*da60*/  LEA.HI.X.SX32 R29, R26, R2, 0x1, P0 ;  /* 0x000000021a1d7211 */ /* 0x000fe200000f0eff */
[----:B------:R-:W-:Y:S01]  /*da70*/  STL [R1+0x324], R28 ;  /* 0x0003241c01007387 */ /* 0x000fe20000100800 */
[----:B------:R-:W-:-:S03]  /*da80*/  PRMT R26, RZ, 0x7610, R26 ;  /* 0x00007610ff1a7816 */ /* 0x000fc6000000001a */
[----:B------:R0:W-:Y:S04]  /*da90*/  STS.U8 [R37+UR10+0x8580], R36 ;  /* 0x0085802425007988 */ /* 0x0001e8000800000a */
[----:B------:R-:W-:Y:S04]  /*daa0*/  STL [R1+0x320], R29 ;  /* 0x0003201d01007387 */ /* 0x000fe80000100800 */
[----:B------:R1:W4:Y:S04]  /*dab0*/  @P3 LDG.E.U8 R26, desc[UR22][R28.64] ;  /* 0x000000161c1a3981 */ /* 0x000328000c1e1100 */
[----:B0-----:R-:W4:Y:S04]  /*dac0*/  LDL.LU R36, [R1+0x2b4] ;  /* 0x0002b40001247983 */ /* 0x001f280000300800 */
[----:B------:R0:W-:Y:S01]  /*dad0*/  STS.U8 [R37+UR10+0x8980], R30 ;  /* 0x0089801e25007988 */ /* 0x0001e2000800000a */
[----:B-1----:R-:W-:-:S03]  /*dae0*/  IMAD R28, R50, UR14, RZ ;  /* 0x0000000e321c7c24 */ /* 0x002fc6000f8e02ff */
[----:B------:R-:W4:Y:S02]  /*daf0*/  LDL.LU R51, [R1+0x27c] ;  /* 0x00027c0001337983 */ /* 0x000f240000300800 */
[----:B0-----:R-:W-:-:S05]  /*db00*/  IADD3 R30, P0, PT, R28, R3, RZ ;  /* 0x000000031c1e7210 */ /* 0x001fca0007f1e0ff */
[----:B------:R-:W-:Y:S04]  /*db10*/  STL [R1+0x364], R30 ;  /* 0x0003641e01007387 */ /* 0x000fe80000100800 */
[----:B--2---:R0:W-:Y:S02]  /*db20*/  STS.U8 [R37+UR10+0x8d80], R31 ;  /* 0x008d801f25007988 */ /* 0x0041e4000800000a */
[----:B0-----:R-:W-:-:S05]  /*db30*/  LEA.HI.X.SX32 R31, R28, R2, 0x1, P0 ;  /* 0x000000021c1f7211 */ /* 0x001fca00000f0eff */
[----:B------:R0:W-:Y:S04]  /*db40*/  STL [R1+0x360], R31 ;  /* 0x0003601f01007387 */ /* 0x0001e80000100800 */
[----:B------:R-:W2:Y:S01]  /*db50*/  LDL.LU R39, [R1+0x278] ;  /* 0x0002780001277983 */ /* 0x000ea20000300800 */
[----:B------:R-:W-:Y:S01]  /*db60*/  PRMT R29, RZ, 0x7610, R29 ;  /* 0x00007610ff1d7816 */ /* 0x000fe2000000001d */
[----:B------:R-:W-:Y:S02]  /*db70*/  IMAD R28, R43, UR14, RZ ;  /* 0x0000000e2b1c7c24 */ /* 0x000fe4000f8e02ff */
[----:B------:R-:W2:Y:S04]  /*db80*/  LDL.LU R45, [R1+0x230] ;  /* 0x00023000012d7983 */ /* 0x000ea80000300800 */
[----:B------:R1:W2:Y:S02]  /*db90*/  @P3 LDG.E.U8 R29, desc[UR22][R30.64] ;  /* 0x000000161e1d3981 */ /* 0x0002a4000c1e1100 */
[----:B-1----:R-:W-:-:S04]  /*dba0*/  IADD3 R30, P0, PT, R28, R3, RZ ;  /* 0x000000031c1e7210 */ /* 0x002fc80007f1e0ff */
[----:B0-----:R-:W-:Y:S02]  /*dbb0*/  LEA.HI.X.SX32 R31, R28, R2, 0x1, P0 ;  /* 0x000000021c1f7211 */ /* 0x001fe400000f0eff */
[----:B------:R-:W-:Y:S01]  /*dbc0*/  PRMT R28, RZ, 0x7610, R28 ;  /* 0x00007610ff1c7816 */ /* 0x000fe2000000001c */
[----:B------:R0:W-:Y:S05]  /*dbd0*/  STL [R1+0x3a0], R30 ;  /* 0x0003a01e01007387 */ /* 0x0001ea0000100800 */
[----:B------:R0:W2:Y:S04]  /*dbe0*/  @P3 LDG.E.U8 R28, desc[UR22][R30.64] ;  /* 0x000000161e1c3981 */ /* 0x0000a8000c1e1100 */
[----:B------:R1:W-:Y:S04]  /*dbf0*/  STS.U8 [R37+UR10+0x9180], R41 ;  /* 0x0091802925007988 */ /* 0x0003e8000800000a */
[----:B------:R-:W-:Y:S01]  /*dc00*/  STS.U8 [R37+UR10+0x9580], R40 ;  /* 0x0095802825007988 */ /* 0x000fe2000800000a */
[----:B0-----:R-:W-:-:S03]  /*dc10*/  IMAD R30, R42, UR14, RZ ;  /* 0x0000000e2a1e7c24 */ /* 0x001fc6000f8e02ff */
[----:B------:R0:W-:Y:S04]  /*dc20*/  STL [R1+0x39c], R31 ;  /* 0x00039c1f01007387 */ /* 0x0001e80000100800 */
[----:B------:R-:W2:Y:S04]  /*dc30*/  LDL.LU R44, [R1+0x234] ;  /* 0x00023400012c7983 */ /* 0x000ea80000300800 */
[----:B-1----:R-:W2:Y:S01]  /*dc40*/  LDL.LU R41, [R1+0x22c] ;  /* 0x00022c0001297983 */ /* 0x002ea20000300800 */
[----:B0-----:R-:W-:-:S03]  /*dc50*/  PRMT R31, RZ, 0x7610, R31 ;  /* 0x00007610ff1f7816 */ /* 0x001fc6000000001f */
[----:B---3--:R-:W-:Y:S04]  /*dc60*/  STS.U8 [R37+UR10+0x9980], R33 ;  /* 0x0099802125007988 */ /* 0x008fe8000800000a */
[----:B----4-:R0:W-:Y:S02]  /*dc70*/  STS.U8 [R37+UR10+0x9d80], R32 ;  /* 0x009d802025007988 */ /* 0x0101e4000800000a */
[----:B0-----:R-:W-:-:S04]  /*dc80*/  IADD3 R32, P0, PT, R30, R3, RZ ;  /* 0x000000031e207210 */ /* 0x001fc80007f1e0ff */
[----:B------:R-:W-:Y:S01]  /*dc90*/  LEA.HI.X.SX32 R33, R30, R2, 0x1, P0 ;  /* 0x000000021e217211 */ /* 0x000fe200000f0eff */
[----:B------:R-:W-:Y:S04]  /*dca0*/  STL [R1+0x3d0], R32 ;  /* 0x0003d02001007387 */ /* 0x000fe80000100800 */
[----:B------:R-:W-:Y:S04]  /*dcb0*/  STL [R1+0x3cc], R33 ;  /* 0x0003cc2101007387 */ /* 0x000fe80000100800 */
[----:B------:R-:W3:Y:S01]  /*dcc0*/  LDL.LU R40, [R1+0x228] ;  /* 0x0002280001287983 */ /* 0x000ee20000300800 */
[----:B------:R-:W-:-:S03]  /*dcd0*/  IMAD R30, R35, UR14, RZ ;  /* 0x0000000e231e7c24 */ /* 0x000fc6000f8e02ff */
[----:B------:R0:W-:Y:S04]  /*dce0*/  STS.U8 [R37+UR10+0x8380], R36 ;  /* 0x0083802425007988 */ /* 0x0001e8000800000a */
[----:B------:R1:W4:Y:S04]  /*dcf0*/  @P3 LDG.E.U8 R31, desc[UR22][R32.64] ;  /* 0x00000016201f3981 */ /* 0x000328000c1e1100 */
[----:B0-----:R-:W4:Y:S01]  /*dd00*/  LDL.LU R36, [R1+0x1ec] ;  /* 0x0001ec0001247983 */ /* 0x001f220000300800 */
[----:B-1----:R-:W-:-:S04]  /*dd10*/  IADD3 R32, P0, PT, R30, R3, RZ ;  /* 0x000000031e207210 */ /* 0x002fc80007f1e0ff */
[----:B------:R-:W-:Y:S02]  /*dd20*/  LEA.HI.X.SX32 R33, R30, R2, 0x1, P0 ;  /* 0x000000021e217211 */ /* 0x000fe400000f0eff */
[----:B------:R-:W-:Y:S01]  /*dd30*/  PRMT R30, RZ, 0x7610, R30 ;  /* 0x00007610ff1e7816 */ /* 0x000fe2000000001e */
[----:B------:R-:W-:Y:S04]  /*dd40*/  STL [R1+0x400], R32 ;  /* 0x0004002001007387 */ /* 0x000fe80000100800 */
[----:B------:R0:W-:Y:S04]  /*dd50*/  STS.U8 [R37+UR10+0x8780], R51 ;  /* 0x0087803325007988 */ /* 0x0001e8000800000a */
[----:B------:R1:W4:Y:S04]  /*dd60*/  @P3 LDG.E.U8 R30, desc[UR22][R32.64] ;  /* 0x00000016201e3981 */ /* 0x000328000c1e1100 */
[----:B------:R-:W-:Y:S04]  /*dd70*/  STL [R1+0x3fc], R33 ;  /* 0x0003fc2101007387 */ /* 0x000fe80000100800 */
[----:B0-----:R-:W4:Y:S01]  /*dd80*/  LDL.LU R51, [R1+0x1e8] ;  /* 0x0001e80001337983 */ /* 0x001f220000300800 */
[----:B-1----:R-:W-:-:S05]  /*dd90*/  IMAD R32, R34, UR14, RZ ;  /* 0x0000000e22207c24 */ /* 0x002fca000f8e02ff */
[----:B------:R-:W-:-:S04]  /*dda0*/  IADD3 R34, P0, PT, R32, R3, RZ ;  /* 0x0000000320227210 */ /* 0x000fc80007f1e0ff */
[----:B------:R-:W-:Y:S01]  /*ddb0*/  LEA.HI.X.SX32 R35, R32, R2, 0x1, P0 ;  /* 0x0000000220237211 */ /* 0x000fe200000f0eff */
[----:B--2---:R0:W-:Y:S04]  /*ddc0*/  STS.U8 [R37+UR10+0x8b80], R39 ;  /* 0x008b802725007988 */ /* 0x0041e8000800000a */
[----:B0-----:R-:W2:Y:S04]  /*ddd0*/  LDL.LU R39, [R1+0x1c4] ;  /* 0x0001c40001277983 */ /* 0x001ea80000300800 */
[----:B------:R0:W-:Y:S04]  /*dde0*/  STL [R1+0x430], R34 ;  /* 0x0004302201007387 */ /* 0x0001e80000100800 */
[----:B------:R1:W-:Y:S04]  /*ddf0*/  STL [R1+0x42c], R35 ;  /* 0x00042c2301007387 */ /* 0x0003e80000100800 */
[----:B------:R-:W2:Y:S04]  /*de00*/  LDL.LU R47, [R1+0x1c0] ;  /* 0x0001c000012f7983 */ /* 0x000ea80000300800 */
[----:B------:R-:W2:Y:S01]  /*de10*/  LDL.LU R46, [R1+0x160] ;  /* 0x00016000012e7983 */ /* 0x000ea20000300800 */
[----:B------:R-:W-:Y:S01]  /*de20*/  PRMT R33, RZ, 0x7610, R33 ;  /* 0x00007610ff217816 */ /* 0x000fe20000000021 */
[----:B------:R-:W-:-:S05]  /*de30*/  IMAD R32, R38, UR14, RZ ;  /* 0x0000000e26207c24 */ /* 0x000fca000f8e02ff */
[----:B------:R0:W2:Y:S02]  /*de40*/  @P3 LDG.E.U8 R33, desc[UR22][R34.64] ;  /* 0x0000001622213981 */ /* 0x0000a4000c1e1100 */
[----:B0-----:R-:W-:-:S04]  /*de50*/  IADD3 R34, P0, PT, R32, R3, RZ ;  /* 0x0000000320227210 */ /* 0x001fc80007f1e0ff */
[----:B-1----:R-:W-:Y:S02]  /*de60*/  LEA.HI.X.SX32 R35, R32, R2, 0x1, P0 ;  /* 0x0000000220237211 */ /* 0x002fe400000f0eff */
[----:B------:R-:W-:Y:S01]  /*de70*/  PRMT R32, RZ, 0x7610, R32 ;  /* 0x00007610ff207816 */ /* 0x000fe20000000020 */
[----:B------:R-:W-:Y:S04]  /*de80*/  STS.U8 [R37+UR10+0x8f80], R45 ;  /* 0x008f802d25007988 */ /* 0x000fe8000800000a */
[----:B------:R-:W-:Y:S04]  /*de90*/  STS.U8 [R37+UR10+0x9380], R44 ;  /* 0x0093802c25007988 */ /* 0x000fe8000800000a */
[----:B------:R-:W-:Y:S04]  /*dea0*/  STL [R1+0x458], R34 ;  /* 0x0004582201007387 */ /* 0x000fe80000100800 */
[----:B------:R0:W-:Y:S04]  /*deb0*/  STS.U8 [R37+UR10+0x9780], R41 ;  /* 0x0097802925007988 */ /* 0x0001e8000800000a */
[----:B------:R1:W-:Y:S04]  /*dec0*/  STL [R1+0x454], R35 ;  /* 0x0004542301007387 */ /* 0x0003e80000100800 */
[----:B------:R1:W2:Y:S04]  /*ded0*/  @P3 LDG.E.U8 R32, desc[UR22][R34.64] ;  /* 0x0000001622203981 */ /* 0x0002a8000c1e1100 */
[----:B0-----:R-:W2:Y:S01]  /*dee0*/  LDL.LU R41, [R1+0x1ac] ;  /* 0x0001ac0001297983 */ /* 0x001ea20000300800 */
[----:B-1----:R-:W-:-:S05]  /*def0*/  IMAD R34, R58, UR14, RZ ;  /* 0x0000000e3a227c24 */ /* 0x002fca000f8e02ff */
[C---:B------:R-:W-:Y:S01]  /*df00*/  IADD3 R35, P0, PT, R34.reuse, R3, RZ ;  /* 0x0000000322237210 */ /* 0x040fe20007f1e0ff */
[----:B---3--:R0:W-:Y:S04]  /*df10*/  STS.U8 [R37+UR10+0x9b80], R40 ;  /* 0x009b802825007988 */ /* 0x0081e8000800000a */
[----:B0-----:R-:W3:Y:S04]  /*df20*/  LDL.LU R40, [R1+0x1a8] ;  /* 0x0001a80001287983 */ /* 0x001ee80000300800 */
[----:B----4-:R0:W-:Y:S04]  /*df30*/  STS.U8 [R37+UR10+0x9f80], R36 ;  /* 0x009f802425007988 */ /* 0x0101e8000800000a */
[----:B------:R-:W-:Y:S01]  /*df40*/  STL [R1+0xe4], R35 ;  /* 0x0000e42301007387 */ /* 0x000fe20000100800 */
[----:B0-----:R-:W-:-:S02]  /*df50*/  LEA.HI.X.SX32 R36, R34, R2, 0x1, P0 ;  /* 0x0000000222247211 */ /* 0x001fc400000f0eff */
[----:B------:R-:W-:-:S03]  /*df60*/  PRMT R34, RZ, 0x7610, R34 ;  /* 0x00007610ff227816 */ /* 0x000fc60000000022 */
[----:B------:R0:W-:Y:S01]  /*df70*/  STL [R1+0xe0], R36 ;  /* 0x0000e02401007387 */ /* 0x0001e20000100800 */
[----:B------:R-:W-:-:S03]  /*df80*/  @P3 IMAD.MOV.U32 R37, RZ, RZ, R36 ;  /* 0x000000ffff253224 */ /* 0x000fc600078e0024 */
[----:B------:R-:W4:Y:S04]  /*df90*/  LDL.LU R45, [R1+0x1bc] ;  /* 0x0001bc00012d7983 */ /* 0x000f280000300800 */
[----:B------:R-:W4:Y:S01]  /*dfa0*/  LDL.LU R44, [R1+0x1b8] ;  /* 0x0001b800012c7983 */ /* 0x000f220000300800 */
[----:B0-----:R-:W-:Y:S02]  /*dfb0*/  @P3 IMAD.MOV.U32 R36, RZ, RZ, R35 ;  /* 0x000000ffff243224 */ /* 0x001fe400078e0023 */
[----:B------:R-:W-:-:S03]  /*dfc0*/  IMAD R35, R68, UR14, RZ ;  /* 0x0000000e44237c24 */ /* 0x000fc6000f8e02ff */
[----:B------:R0:W4:Y:S02]  /*dfd0*/  @P3 LDG.E.U8 R34, desc[UR22][R36.64] ;  /* 0x0000001624223981 */ /* 0x000124000c1e1100 */
[C---:B0-----:R-:W-:Y:S02]  /*dfe0*/  IADD3 R37, P0, PT, R35.reuse, R3, RZ ;  /* 0x0000000323257210 */ /* 0x041fe40007f1e0ff */
[----:B------:R0:W-:Y:S02]  /*dff0*/  STS.U8 [R83+UR10], R51 ;  /* 0x0000003353007988 */ /* 0x0001e4000800000a */
[----:B------:R-:W-:Y:S01]  /*e000*/  LEA.HI.X.SX32 R38, R35, R2, 0x1, P0 ;  /* 0x0000000223267211 */ /* 0x000fe200000f0eff */
[----:B------:R-:W-:Y:S01]  /*e010*/  IMAD R35, R73, UR14, RZ ;  /* 0x0000000e49237c24 */ /* 0x000fe2000f8e02ff */
[----:B------:R-:W-:Y:S01]  /*e020*/  STL [R1+0x124], R37 ;  /* 0x0001242501007387 */ /* 0x000fe20000100800 */
[----:B------:R-:W-:-:S03]  /*e030*/  PRMT R36, RZ, 0x7610, R36 ;  /* 0x00007610ff247816 */ /* 0x000fc60000000024 */
[----:B------:R-:W-:Y:S04]  /*e040*/  STL [R1+0x120], R38 ;  /* 0x0001202601007387 */ /* 0x000fe80000100800 */
[----:B------:R-:W4:Y:S04]  /*e050*/  LDL.LU R48, [R1+0x1b4] ;  /* 0x0001b40001307983 */ /* 0x000f280000300800 */
[----:B0-----:R-:W4:Y:S04]  /*e060*/  LDL.LU R51, [R1+0x1b0] ;  /* 0x0001b00001337983 */ /* 0x001f280000300800 */
[----:B------:R-:W4:Y:S04]  /*e070*/  LDL.LU R73, [R1+0x730] ;  /* 0x0007300001497983 */ /* 0x000f280000300800 */
[----:B--2---:R0:W-:Y:S02]  /*e080*/  STS.U8 [R83+UR10+0x400], R39 ;  /* 0x0004002753007988 */ /* 0x0041e4000800000a */
[----:B0-----:R-:W-:-:S02]  /*e090*/  @P3 IMAD.MOV.U32 R39, RZ, RZ, R38 ;  /* 0x000000ffff273224 */ /* 0x001fc400078e0026 */
[----:B------:R-:W-:Y:S01]  /*e0a0*/  @P3 IMAD.MOV.U32 R38, RZ, RZ, R37 ;  /* 0x000000ffff263224 */ /* 0x000fe200078e0025 */
[----:B------:R-:W-:-:S04]  /*e0b0*/  IADD3 R37, P0, PT, R35, R3, RZ ;  /* 0x0000000323257210 */ /* 0x000fc80007f1e0ff */
[----:B------:R0:W2:Y:S04]  /*e0c0*/  @P3 LDG.E.U8 R36, desc[UR22][R38.64] ;  /* 0x0000001626243981 */ /* 0x0000a8000c1e1100 */
[----:B------:R-:W-:Y:S01]  /*e0d0*/  STL [R1+0x164], R37 ;  /* 0x0001642501007387 */ /* 0x000fe20000100800 */
[----:B0-----:R-:W-:-:S03]  /*e0e0*/  LEA.HI.X.SX32 R38, R35, R2, 0x1, P0 ;  /* 0x0000000223267211 */ /* 0x001fc600000f0eff */
[----:B------:R0:W-:Y:S04]  /*e0f0*/  STS.U8 [R83+UR10+0x800], R47 ;  /* 0x0008002f53007988 */ /* 0x0001e8000800000a */
[----:B------:R-:W-:Y:S04]  /*e100*/  STL [R1+0x160], R38 ;  /* 0x0001602601007387 */ /* 0x000fe80000100800 */
[----:B------:R1:W-:Y:S04]  /*e110*/  STS.U8 [R83+UR10+0xc00], R46 ;  /* 0x000c002e53007988 */ /* 0x0003e8000800000a */
[----:B0-----:R-:W2:Y:S04]  /*e120*/  LDL.LU R47, [R1+0x184] ;  /* 0x00018400012f7983 */ /* 0x001ea80000300800 */
[----:B-1----:R-:W2:Y:S01]  /*e130*/  LDL.LU R46, [R1+0x180] ;  /* 0x00018000012e7983 */ /* 0x002ea20000300800 */
[----:B------:R-:W-:Y:S01]  /*e140*/  PRMT R35, RZ, 0x7610, R35 ;  /* 0x00007610ff237816 */ /* 0x000fe20000000023 */
[----:B------:R-:W-:-:S02]  /*e150*/  @P3 IMAD.MOV.U32 R39, RZ, RZ, R38 ;  /* 0x000000ffff273224 */ /* 0x000fc400078e0026 */
[----:B------:R-:W-:Y:S02]  /*e160*/  @P3 IMAD.MOV.U32 R38, RZ, RZ, R37 ;  /* 0x000000ffff263224 */ /* 0x000fe400078e0025 */
[----:B------:R-:W-:Y:S02]  /*e170*/  IMAD R37, R74, UR14, RZ ;  /* 0x0000000e4a257c24 */ /* 0x000fe4000f8e02ff */
[----:B------:R-:W2:Y:S04]  /*e180*/  LDL.LU R74, [R1+0x72c] ;  /* 0x00072c00014a7983 */ /* 0x000ea80000300800 */
[----:B------:R0:W2:Y:S04]  /*e190*/  @P3 LDG.E.U8 R35, desc[UR22][R38.64] ;  /* 0x0000001626233981 */ /* 0x0000a8000c1e1100 */
[----:B------:R-:W-:Y:S01]  /*e1a0*/  STS.U8 [R83+UR10+0x1000], R41 ;  /* 0x0010002953007988 */ /* 0x000fe2000800000a */
[----:B0-----:R-:W-:-:S02]  /*e1b0*/  IADD3 R39, P0, PT, R37, R3, RZ ;  /* 0x0000000325277210 */ /* 0x001fc40007f1e0ff */
[----:B------:R-:W-:-:S03]  /*e1c0*/  PRMT R38, RZ, 0x7610, R38 ;  /* 0x00007610ff267816 */ /* 0x000fc60000000026 */
[----:B------:R-:W-:Y:S04]  /*e1d0*/  STL [R1+0x1ac], R39 ;  /* 0x0001ac2701007387 */ /* 0x000fe80000100800 */
[----:B---3--:R0:W-:Y:S02]  /*e1e0*/  STS.U8 [R83+UR10+0x1400], R40 ;  /* 0x0014002853007988 */ /* 0x0081e4000800000a */
[----:B0-----:R-:W-:Y:S01]  /*e1f0*/  LEA.HI.X.SX32 R40, R37, R2, 0x1, P0 ;  /* 0x0000000225287211 */ /* 0x001fe200000f0eff */
[----:B------:R-:W-:-:S04]  /*e200*/  IMAD R37, R78, UR14, RZ ;  /* 0x0000000e4e257c24 */ /* 0x000fc8000f8e02ff */
[----:B------:R0:W-:Y:S01]  /*e210*/  STL [R1+0x1a8], R40 ;  /* 0x0001a82801007387 */ /* 0x0001e20000100800 */
[----:B------:R-:W-:-:S03]  /*e220*/  @P3 IMAD.MOV.U32 R41, RZ, RZ, R40 ;  /* 0x000000ffff293224 */ /* 0x000fc600078e0028 */
[----:B------:R-:W3:Y:S01]  /*e230*/  LDL.LU R78, [R1+0x728] ;  /* 0x00072800014e7983 */ /* 0x000ee20000300800 */
[----:B0-----:R-:W-:Y:S01]  /*e240*/  @P3 IMAD.MOV.U32 R40, RZ, RZ, R39 ;  /* 0x000000ffff283224 */ /* 0x001fe200078e0027 */
[C---:B------:R-:W-:Y:S02]  /*e250*/  IADD3 R39, P0, PT, R37.reuse, R3, RZ ;  /* 0x0000000325277210 */ /* 0x040fe40007f1e0ff */
[----:B----4-:R0:W-:Y:S04]  /*e260*/  STS.U8 [R83+UR10+0x1800], R45 ;  /* 0x0018002d53007988 */ /* 0x0101e8000800000a */
[----:B------:R1:W4:Y:S04]  /*e270*/  @P3 LDG.E.U8 R38, desc[UR22][R40.64] ;  /* 0x0000001628263981 */ /* 0x000328000c1e1100 */
[----:B------:R1:W-:Y:S04]  /*e280*/  STS.U8 [R83+UR10+0x1c00], R44 ;  /* 0x001c002c53007988 */ /* 0x0003e8000800000a */
[----:B0-----:R-:W3:Y:S01]  /*e290*/  LDL.LU R45, [R1+0x17c] ;  /* 0x00017c00012d7983 */ /* 0x001ee20000300800 */
[----:B-1----:R-:W-:-:S02]  /*e2a0*/  LEA.HI.X.SX32 R40, R37, R2, 0x1, P0 ;  /* 0x0000000225287211 */ /* 0x002fc400000f0eff */
[----:B------:R-:W-:Y:S01]  /*e2b0*/  PRMT R37, RZ, 0x7610, R37 ;  /* 0x00007610ff257816 */ /* 0x000fe20000000025 */
[----:B------:R-:W4:Y:S02]  /*e2c0*/  LDL.LU R44, [R1+0x178] ;  /* 0x00017800012c7983 */ /* 0x000f240000300800 */
[----:B------:R-:W-:Y:S02]  /*e2d0*/  @P3 IMAD.MOV.U32 R41, RZ, RZ, R40 ;  /* 0x000000ffff293224 */ /* 0x000fe400078e0028 */
[----:B------:R-:W-:Y:S04]  /*e2e0*/  STL [R1+0x1ec], R39 ;  /* 0x0001ec2701007387 */ /* 0x000fe80000100800 */
[----:B------:R0:W-:Y:S02]  /*e2f0*/  STL [R1+0x1e8], R40 ;  /* 0x0001e82801007387 */ /* 0x0001e40000100800 */
[----:B0-----:R-:W-:-:S02]  /*e300*/  @P3 IMAD.MOV.U32 R40, RZ, RZ, R39 ;  /* 0x000000ffff283224 */ /* 0x001fc400078e0027 */
[----:B------:R-:W-:Y:S01]  /*e310*/  IMAD R39, R86, UR14, RZ ;  /* 0x0000000e56277c24 */ /* 0x000fe2000f8e02ff */
[----:B------:R-:W-:Y:S04]  /*e320*/  STS.U8 [R83+UR10+0x2000], R48 ;  /* 0x0020003053007988 */ /* 0x000fe8000800000a */
[----:B------:R0:W4:Y:S04]  /*e330*/  @P3 LDG.E.U8 R37, desc[UR22][R40.64] ;  /* 0x0000001628253981 */ /* 0x000128000c1e1100 */
[----:B------:R-:W4:Y:S01]  /*e340*/  LDL.LU R86, [R1+0x724] ;  /* 0x0007240001567983 */ /* 0x000f220000300800 */
[----:B0-----:R-:W-:-:S03]  /*e350*/  IADD3 R41, P0, PT, R39, R3, RZ ;  /* 0x0000000327297210 */ /* 0x001fc60007f1e0ff */
[----:B------:R0:W-:Y:S01]  /*e360*/  STS.U8 [R83+UR10+0x2400], R51 ;  /* 0x0024003353007988 */ /* 0x0001e2000800000a */
[----:B------:R-:W-:Y:S01]  /*e370*/  LEA.HI.X.SX32 R42, R39, R2, 0x1, P0 ;  /* 0x00000002272a7211 */ /* 0x000fe200000f0eff */
[----:B------:R-:W-:Y:S01]  /*e380*/  IMAD R39, R89, UR14, RZ ;  /* 0x0000000e59277c24 */ /* 0x000fe2000f8e02ff */
[----:B------:R-:W-:-:S03]  /*e390*/  PRMT R40, RZ, 0x7610, R40 ;  /* 0x00007610ff287816 */ /* 0x000fc60000000028 */
[----:B------:R-:W-:Y:S01]  /*e3a0*/  @P3 IMAD.MOV.U32 R43, RZ, RZ, R42 ;  /* 0x000000ffff2b3224 */ /* 0x000fe200078e002a */
[----:B0-----:R-:W4:Y:S04]  /*e3b0*/  LDL.LU R51, [R1+0x170] ;  /* 0x0001700001337983 */ /* 0x001f280000300800 */
[----:B------:R-:W-:Y:S04]  /*e3c0*/  STL [R1+0x22c], R41 ;  /* 0x00022c2901007387 */ /* 0x000fe80000100800 */
[----:B------:R0:W-:Y:S02]  /*e3d0*/  STL [R1+0x228], R42 ;  /* 0x0002282a01007387 */ /* 0x0001e40000100800 */
[----:B0-----:R-:W-:Y:S01]  /*e3e0*/  @P3 IMAD.MOV.U32 R42, RZ, RZ, R41 ;  /* 0x000000ffff2a3224 */ /* 0x001fe200078e0029 */
[----:B------:R-:W-:-:S04]  /*e3f0*/  IADD3 R41, P0, PT, R39, R3, RZ ;  /* 0x0000000327297210 */ /* 0x000fc80007f1e0ff */
[----:B------:R0:W4:Y:S02]  /*e400*/  @P3 LDG.E.U8 R40, desc[UR22][R42.64] ;  /* 0x000000162a283981 */ /* 0x000124000c1e1100 */
[----:B0-----:R-:W-:Y:S02]  /*e410*/  LEA.HI.X.SX32 R42, R39, R2, 0x1, P0 ;  /* 0x00000002272a7211 */ /* 0x001fe400000f0eff */
[----:B------:R-:W-:-:S03]  /*e420*/  PRMT R39, RZ, 0x7610, R39 ;  /* 0x00007610ff277816 */ /* 0x000fc60000000027 */
[----:B------:R-:W-:Y:S01]  /*e430*/  @P3 IMAD.MOV.U32 R43, RZ, RZ, R42 ;  /* 0x000000ffff2b3224 */ /* 0x000fe200078e002a */
[----:B--2---:R0:W-:Y:S04]  /*e440*/  STS.U8 [R83+UR10+0x2800], R47 ;  /* 0x0028002f53007988 */ /* 0x0041e8000800000a */
[----:B------:R1:W-:Y:S04]  /*e450*/  STS.U8 [R83+UR10+0x2c00], R46 ;  /* 0x002c002e53007988 */ /* 0x0003e8000800000a */
[----:B0-----:R-:W2:Y:S04]  /*e460*/  LDL.LU R47, [R1+0x16c] ;  /* 0x00016c00012f7983 */ /* 0x001ea80000300800 */
[----:B-1----:R-:W2:Y:S04]  /*e470*/  LDL.LU R46, [R1+0x168] ;  /* 0x00016800012e7983 */ /* 0x002ea80000300800 */
[----:B------:R-:W-:Y:S04]  /*e480*/  STL [R1+0x26c], R41 ;  /* 0x00026c2901007387 */ /* 0x000fe80000100800 */
[----:B------:R0:W-:Y:S04]  /*e490*/  STL [R1+0x268], R42 ;  /* 0x0002682a01007387 */ /* 0x0001e80000100800 */
[----:B------:R-:W2:Y:S04]  /*e4a0*/  LDL.LU R89, [R1+0x13c] ;  /* 0x00013c0001597983 */ /* 0x000ea80000300800 */
[----:B------:R-:W2:Y:S01]  /*e4b0*/  LDL.LU R50, [R1+0x134] ;  /* 0x0001340001327983 */ /* 0x000ea20000300800 */
[----:B0-----:R-:W-:-:S05]  /*e4c0*/  @P3 IMAD.MOV.U32 R42, RZ, RZ, R41 ;  /* 0x000000ffff2a3224 */ /* 0x001fca00078e0029 */
[----:B------:R0:W2:Y:S04]  /*e4d0*/  @P3 LDG.E.U8 R39, desc[UR22][R42.64] ;  /* 0x000000162a273981 */ /* 0x0000a8000c1e1100 */
[----:B------:R-:W2:Y:S04]  /*e4e0*/  LDL.LU R43, [R1+0x174] ;  /* 0x00017400012b7983 */ /* 0x000ea80000300800 */
[----:B------:R-:W2:Y:S04]  /*e4f0*/  LDL.LU R66, [R1+0x130] ;  /* 0x0001300001427983 */ /* 0x000ea80000300800 */
[----:B------:R-:W2:Y:S01]  /*e500*/  LDL.LU R48, [R1+0x12c] ;  /* 0x00012c0001307983 */ /* 0x000ea20000300800 */
[----:B------:R-:W1:Y:S01]  /*e510*/  S2R R68, SR_TID.X ;  /* 0x0000000000447919 */ /* 0x000e620000002100 */
[----:B------:R-:W-:Y:S01]  /*e520*/  IMAD R41, R82, UR14, RZ ;  /* 0x0000000e52297c24 */ /* 0x000fe2000f8e02ff */
[----:B0-----:R-:W-:-:S02]  /*e530*/  PRMT R42, RZ, 0x7610, R42 ;  /* 0x00007610ff2a7816 */ /* 0x001fc4000000002a */
[C---:B-1----:R-:W-:Y:S02]  /*e540*/  LOP3.LUT R82, R68.reuse, 0x7f, RZ, 0xc0, !PT ;  /* 0x0000007f44527812 */ /* 0x042fe400078ec0ff */
[----:B------:R-:W-:-:S04]  /*e550*/  LOP3.LUT R68, R68, 0x7f, RZ, 0xc0, !PT ;  /* 0x0000007f44447812 */ /* 0x000fc800078ec0ff */
[----:B------:R-:W-:Y:S01]  /*e560*/  LOP3.LUT R68, R68, 0x10, RZ, 0x3c, !PT ;  /* 0x0000001044447812 */ /* 0x000fe200078e3cff */
[----:B---3--:R-:W-:Y:S04]  /*e570*/  STS.U8 [R82+UR10+0x3000], R45 ;  /* 0x0030002d52007988 */ /* 0x008fe8000800000a */
[----:B----4-:R0:W-:Y:S02]  /*e580*/  STS.U8 [R82+UR10+0x3400], R44 ;  /* 0x0034002c52007988 */ /* 0x0101e4000800000a */
[----:B0-----:R-:W-:-:S04]  /*e590*/  IADD3 R44, P0, PT, R41, R3, RZ ;  /* 0x00000003292c7210 */ /* 0x001fc80007f1e0ff */
[----:B------:R-:W-:Y:S01]  /*e5a0*/  LEA.HI.X.SX32 R45, R41, R2, 0x1, P0 ;  /* 0x00000002292d7211 */ /* 0x000fe200000f0eff */
[----:B------:R-:W-:Y:S04]  /*e5b0*/  STL [R1+0x2ac], R44 ;  /* 0x0002ac2c01007387 */ /* 0x000fe80000100800 */
[----:B------:R-:W-:Y:S01]  /*e5c0*/  STL [R1+0x2a8], R45 ;  /* 0x0002a82d01007387 */ /* 0x000fe20000100800 */
[----:B------:R-:W-:-:S03]  /*e5d0*/  IMAD R41, R75, UR14, RZ ;  /* 0x0000000e4b297c24 */ /* 0x000fc6000f8e02ff */
[----:B------:R0:W3:Y:S04]  /*e5e0*/  @P3 LDG.E.U8 R42, desc[UR22][R44.64] ;  /* 0x000000162c2a3981 */ /* 0x0000e8000c1e1100 */
[----:B--2---:R-:W-:Y:S04]  /*e5f0*/  STS.U8 [R82+UR10+0x3800], R43 ;  /* 0x0038002b52007988 */ /* 0x004fe8000800000a */
[----:B------:R1:W-:Y:S04]  /*e600*/  STS.U8 [R82+UR10+0x3c00], R51 ;  /* 0x003c003352007988 */ /* 0x0003e8000800000a */
[----:B-1----:R-:W2:Y:S01]  /*e610*/  LDL.LU R51, [R1+0x128] ;  /* 0x0001280001337983 */ /* 0x002ea20000300800 */
[----:B------:R-:W-:-:S04]  /*e620*/  IADD3 R43, P0, PT, R41, R3, RZ ;  /* 0x00000003292b7210 */ /* 0x000fc80007f1e0ff */
[----:B0-----:R-:W-:Y:S01]  /*e630*/  LEA.HI.X.SX32 R44, R41, R2, 0x1, P0 ;  /* 0x00000002292c7211 */ /* 0x001fe200000f0eff */
[----:B------:R-:W-:Y:S01]  /*e640*/  STL [R1+0x2ec], R43 ;  /* 0x0002ec2b01007387 */ /* 0x000fe20000100800 */
[----:B------:R-:W-:-:S03]  /*e650*/  PRMT R41, RZ, 0x7610, R41 ;  /* 0x00007610ff297816 */ /* 0x000fc60000000029 */
[----:B------:R0:W-:Y:S01]  /*e660*/  STL [R1+0x2e8], R44 ;  /* 0x0002e82c01007387 */ /* 0x0001e20000100800 */
[----:B------:R-:W-:Y:S02]  /*e670*/  @P3 IMAD.MOV.U32 R45, RZ, RZ, R44 ;  /* 0x000000ffff2d3224 */ /* 0x000fe400078e002c */
[----:B0-----:R-:W-:Y:S02]  /*e680*/  @P3 IMAD.MOV.U32 R44, RZ, RZ, R43 ;  /* 0x000000ffff2c3224 */ /* 0x001fe400078e002b */
[----:B------:R-:W-:-:S03]  /*e690*/  IMAD R43, R70, UR14, RZ ;  /* 0x0000000e462b7c24 */ /* 0x000fc6000f8e02ff */
[----:B------:R0:W4:Y:S04]  /*e6a0*/  @P3 LDG.E.U8 R41, desc[UR22][R44.64] ;  /* 0x000000162c293981 */ /* 0x000128000c1e1100 */
[----:B------:R-:W-:Y:S01]  /*e6b0*/  STS.U8 [R68+UR10+0x80], R47 ;  /* 0x0000802f44007988 */ /* 0x000fe2000800000a */
[----:B0-----:R-:W-:-:S03]  /*e6c0*/  IADD3 R45, P0, PT, R43, R3, RZ ;  /* 0x000000032b2d7210 */ /* 0x001fc60007f1e0ff */
[----:B------:R0:W-:Y:S01]  /*e6d0*/  STS.U8 [R68+UR10+0x480], R46 ;  /* 0x0004802e44007988 */ /* 0x0001e2000800000a */
[----:B------:R-:W-:-:S03]  /*e6e0*/  PRMT R44, RZ, 0x7610, R44 ;  /* 0x00007610ff2c7816 */ /* 0x000fc6000000002c */
[----:B------:R-:W-:Y:S01]  /*e6f0*/  STL [R1+0x32c], R45 ;  /* 0x00032c2d01007387 */ /* 0x000fe20000100800 */
[----:B0-----:R-:W-:Y:S01]  /*e700*/  LEA.HI.X.SX32 R46, R43, R2, 0x1, P0 ;  /* 0x000000022b2e7211 */ /* 0x001fe200000f0eff */
[----:B------:R-:W-:-:S04]  /*e710*/  IMAD R43, R69, UR14, RZ ;  /* 0x0000000e452b7c24 */ /* 0x000fc8000f8e02ff */
[----:B------:R0:W-:Y:S01]  /*e720*/  STL [R1+0x328], R46 ;  /* 0x0003282e01007387 */ /* 0x0001e20000100800 */
[----:B------:R-:W-:Y:S02]  /*e730*/  @P3 IMAD.MOV.U32 R47, RZ, RZ, R46 ;  /* 0x000000ffff2f3224 */ /* 0x000fe400078e002e */
[----:B0-----:R-:W-:Y:S01]  /*e740*/  @P3 IMAD.MOV.U32 R46, RZ, RZ, R45 ;  /* 0x000000ffff2e3224 */ /* 0x001fe200078e002d */
[----:B------:R-:W-:-:S04]  /*e750*/  IADD3 R45, P0, PT, R43, R3, RZ ;  /* 0x000000032b2d7210 */ /* 0x000fc80007f1e0ff */
[----:B------:R0:W3:Y:S04]  /*e760*/  @P3 LDG.E.U8 R44, desc[UR22][R46.64] ;  /* 0x000000162e2c3981 */ /* 0x0000e8000c1e1100 */
[----:B------:R-:W-:Y:S01]  /*e770*/  STL [R1+0x36c], R45 ;  /* 0x00036c2d01007387 */ /* 0x000fe20000100800 */
[----:B0-----:R-:W-:Y:S02]  /*e780*/  LEA.HI.X.SX32 R46, R43, R2, 0x1, P0 ;  /* 0x000000022b2e7211 */ /* 0x001fe400000f0eff */
[----:B------:R-:W-:-:S03]  /*e790*/  PRMT R43, RZ, 0x7610, R43 ;  /* 0x00007610ff2b7816 */ /* 0x000fc6000000002b */
[----:B------:R0:W-:Y:S01]  /*e7a0*/  STL [R1+0x368], R46 ;  /* 0x0003682e01007387 */ /* 0x0001e20000100800 */
[----:B------:R-:W-:-:S03]  /*e7b0*/  @P3 IMAD.MOV.U32 R47, RZ, RZ, R46 ;  /* 0x000000ffff2f3224 */ /* 0x000fc600078e002e */
[----:B------:R-:W-:Y:S01]  /*e7c0*/  STS.U8 [R68+UR10+0x880], R89 ;  /* 0x0008805944007988 */ /* 0x000fe2000800000a */
[----:B0-----:R-:W-:Y:S02]  /*e7d0*/  @P3 IMAD.MOV.U32 R46, RZ, RZ, R45 ;  /* 0x000000ffff2e3224 */ /* 0x001fe400078e002d */
[----:B------:R-:W-:Y:S01]  /*e7e0*/  IMAD R45, R49, UR14, RZ ;  /* 0x0000000e312d7c24 */ /* 0x000fe2000f8e02ff */
[----:B------:R-:W-:Y:S04]  /*e7f0*/  STS.U8 [R68+UR10+0xc80], R50 ;  /* 0x000c803244007988 */ /* 0x000fe8000800000a */
[----:B------:R0:W3:Y:S04]  /*e800*/  @P3 LDG.E.U8 R43, desc[UR22][R46.64] ;  /* 0x000000162e2b3981 */ /* 0x0000e8000c1e1100 */
        /* <DEDUP_REMOVED lines=13> */
[----:B0-----:R-:W-:-:S05]  /*e8e0*/  LEA.HI.X.SX32 R48, R45, R2, 0x1, P0 ;  /* 0x000000022d307211 */ /* 0x001fca00000f0eff */
[----:B------:R0:W-:Y:S04]  /*e8f0*/  STL [R1+0x3d4], R48 ;  /* 0x0003d43001007387 */ /* 0x0001e80000100800 */
[----:B------:R-:W3:Y:S01]  /*e900*/  LDL.LU R66, [R1+0x1f8] ;  /* 0x0001f80001427983 */ /* 0x000ee20000300800 */
[----:B------:R-:W-:Y:S02]  /*e910*/  @P3 IMAD.MOV.U32 R49, RZ, RZ, R48 ;  /* 0x000000ffff313224 */ /* 0x000fe400078e0030 */
[----:B0-----:R-:W-:Y:S02]  /*e920*/  @P3 IMAD.MOV.U32 R48, RZ, RZ, R47 ;  /* 0x000000ffff303224 */ /* 0x001fe400078e002f */
[----:B------:R-:W-:Y:S01]  /*e930*/  IMAD R47, R62, UR14, RZ ;  /* 0x0000000e3e2f7c24 */ /* 0x000fe2000f8e02ff */
[----:B------:R-:W-:-:S04]  /*e940*/  PRMT R45, RZ, 0x7610, R45 ;  /* 0x00007610ff2d7816 */ /* 0x000fc8000000002d */
[C---:B------:R-:W-:Y:S02]  /*e950*/  IADD3 R50, P0, PT, R47.reuse, R3, RZ ;  /* 0x000000032f327210 */ /* 0x040fe40007f1e0ff */
[----:B------:R0:W4:Y:S04]  /*e960*/  @P3 LDG.E.U8 R45, desc[UR22][R48.64] ;  /* 0x00000016302d3981 */ /* 0x000128000c1e1100 */
[----:B------:R-:W-:Y:S01]  /*e970*/  STL [R1+0x408], R50 ;  /* 0x0004083201007387 */ /* 0x000fe20000100800 */
[----:B0-----:R-:W-:Y:S02]  /*e980*/  PRMT R48, RZ, 0x7610, R48 ;  /* 0x00007610ff307816 */ /* 0x001fe40000000030 */
[----:B------:R-:W-:Y:S01]  /*e990*/  PRMT R53, RZ, 0x7610, R53 ;  /* 0x00007610ff357816 */ /* 0x000fe20000000035 */
[----:B--2---:R0:W-:Y:S02]  /*e9a0*/  STS.U8 [R68+UR10+0x1880], R51 ;  /* 0x0018803344007988 */ /* 0x0041e4000800000a */
[----:B0-----:R-:W-:Y:S01]  /*e9b0*/  LEA.HI.X.SX32 R51, R47, R2, 0x1, P0 ;  /* 0x000000022f337211 */ /* 0x001fe200000f0eff */
[----:B------:R-:W-:-:S04]  /*e9c0*/  IMAD R47, R61, UR14, RZ ;  /* 0x0000000e3d2f7c24 */ /* 0x000fc8000f8e02ff */
[----:B------:R0:W2:Y:S01]  /*e9d0*/  @P3 LDG.E.U8 R48, desc[UR22][R50.64] ;  /* 0x0000001632303981 */ /* 0x0000a2000c1e1100 */
[----:B------:R-:W-:-:S03]  /*e9e0*/  IADD3 R49, P0, PT, R47, R3, RZ ;  /* 0x000000032f317210 */ /* 0x000fc60007f1e0ff */
[----:B------:R-:W-:Y:S04]  /*e9f0*/  STL [R1+0x404], R51 ;  /* 0x0004043301007387 */ /* 0x000fe80000100800 */
[----:B------:R-:W2:Y:S01]  /*ea00*/  LDL.LU R75, [R1+0x1f4] ;  /* 0x0001f400014b7983 */ /* 0x000ea20000300800 */
[----:B0-----:R-:W-:-:S03]  /*ea10*/  @P3 IMAD.MOV.U32 R50, RZ, RZ, R49 ;  /* 0x000000ffff323224 */ /* 0x001fc600078e0031 */
[----:B------:R0:W-:Y:S01]  /*ea20*/  STL [R1+0x438], R49 ;  /* 0x0004383101007387 */ /* 0x0001e20000100800 */
[----:B------:R-:W-:Y:S01]  /*ea30*/  LEA.HI.X.SX32 R62, R47, R2, 0x1, P0 ;  /* 0x000000022f3e7211 */ /* 0x000fe200000f0eff */
[----:B0-----:R-:W-:-:S04]  /*ea40*/  IMAD R49, R60, UR14, RZ ;  /* 0x0000000e3c317c24 */ /* 0x001fc8000f8e02ff */
[----:B------:R0:W-:Y:S01]  /*ea50*/  STL [R1+0x434], R62 ;  /* 0x0004343e01007387 */ /* 0x0001e20000100800 */
[----:B------:R-:W-:Y:S01]  /*ea60*/  @P3 IMAD.MOV.U32 R51, RZ, RZ, R62 ;  /* 0x000000ffff333224 */ /* 0x000fe200078e003e */
[C---:B------:R-:W-:Y:S02]  /*ea70*/  IADD3 R61, P0, PT, R49.reuse, R3, RZ ;  /* 0x00000003313d7210 */ /* 0x040fe40007f1e0ff */
[----:B------:R-:W4:Y:S02]  /*ea80*/  LDL.LU R89, [R1+0xf4] ;  /* 0x0000f40001597983 */ /* 0x000f240000300800 */
[----:B0-----:R-:W-:Y:S02]  /*ea90*/  LEA.HI.X.SX32 R62, R49, R2, 0x1, P0 ;  /* 0x00000002313e7211 */ /* 0x001fe400000f0eff */
[----:B------:R-:W-:Y:S01]  /*eaa0*/  STL [R1+0x460], R61 ;  /* 0x0004603d01007387 */ /* 0x000fe20000100800 */
[----:B------:R-:W-:-:S03]  /*eab0*/  IMAD R49, R54, UR14, RZ ;  /* 0x0000000e36317c24 */ /* 0x000fc6000f8e02ff */
[----:B------:R-:W-:Y:S04]  /*eac0*/  STL [R1+0x45c], R62 ;  /* 0x00045c3e01007387 */ /* 0x000fe80000100800 */
[----:B------:R-:W4:Y:S04]  /*ead0*/  LDL.LU R54, [R1+0x720] ;  /* 0x0007200001367983 */ /* 0x000f280000300800 */
[----:B------:R-:W-:Y:S04]  /*eae0*/  STS.U8 [R68+UR10+0x1c80], R86 ;  /* 0x001c805644007988 */ /* 0x000fe8000800000a */
[----:B------:R-:W-:Y:S04]  /*eaf0*/  STS.U8 [R68+UR10+0x2080], R78 ;  /* 0x0020804e44007988 */ /* 0x000fe8000800000a */
[----:B------:R-:W-:Y:S01]  /*eb00*/  STS.U8 [R68+UR10+0x2480], R74 ;  /* 0x0024804a44007988 */ /* 0x000fe2000800000a */
[----:B------:R-:W-:-:S03]  /*eb10*/  PRMT R47, RZ, 0x7610, R47 ;  /* 0x00007610ff2f7816 */ /* 0x000fc6000000002f */
[----:B------:R-:W-:Y:S04]  /*eb20*/  STS.U8 [R68+UR10+0x2880], R73 ;  /* 0x0028804944007988 */ /* 0x000fe8000800000a */
[----:B------:R-:W-:Y:S04]  /*eb30*/  STS.U8 [R68+UR10+0x2c80], R67 ;  /* 0x002c804344007988 */ /* 0x000fe8000800000a */
[----:B------:R-:W-:Y:S04]  /*eb40*/  STS.U8 [R68+UR10+0x3080], R65 ;  /* 0x0030804144007988 */ /* 0x000fe8000800000a */
[----:B------:R-:W-:Y:S04]  /*eb50*/  STS.U8 [R68+UR10+0x3480], R64 ;  /* 0x0034804044007988 */ /* 0x000fe8000800000a */
[----:B------:R-:W-:Y:S04]  /*eb60*/  STS.U8 [R68+UR10+0x3880], R59 ;  /* 0x0038803b44007988 */ /* 0x000fe8000800000a */
[----:B------:R0:W-:Y:S04]  /*eb70*/  STS.U8 [R68+UR10+0x3c80], R55 ;  /* 0x003c803744007988 */ /* 0x0001e8000800000a */
[----:B------:R1:W4:Y:S04]  /*eb80*/  @P3 LDG.E.U8 R47, desc[UR22][R50.64] ;  /* 0x00000016322f3981 */ /* 0x000328000c1e1100 */
[----:B0-----:R-:W4:Y:S01]  /*eb90*/  LDL.LU R68, [R1+0xf0] ;  /* 0x0000f00001447983 */ /* 0x001f220000300800 */
[----:B-1----:R-:W-:-:S02]  /*eba0*/  @P3 IMAD.MOV.U32 R50, RZ, RZ, R61 ;  /* 0x000000ffff323224 */ /* 0x002fc400078e003d */
[----:B------:R-:W-:-:S05]  /*ebb0*/  @P3 IMAD.MOV.U32 R51, RZ, RZ, R62 ;  /* 0x000000ffff333224 */ /* 0x000fca00078e003e */
[----:B------:R0:W4:Y:S02]  /*ebc0*/  @P3 LDG.E.U8 R53, desc[UR22][R50.64] ;  /* 0x0000001632353981 */ /* 0x000124000c1e1100 */
[----:B0-----:R-:W-:-:S04]  /*ebd0*/  IADD3 R50, P0, PT, R49, R3, RZ ;  /* 0x0000000331327210 */ /* 0x001fc80007f1e0ff */
[----:B------:R-:W-:Y:S01]  /*ebe0*/  LEA.HI.X.SX32 R51, R49, R2, 0x1, P0 ;  /* 0x0000000231337211 */ /* 0x000fe200000f0eff */
[----:B------:R0:W-:Y:S04]  /*ebf0*/  STL [R1+0xec], R50 ;  /* 0x0000ec3201007387 */ /* 0x0001e80000100800 */
[----:B------:R1:W-:Y:S01]  /*ec00*/  STL [R1+0xe8], R51 ;  /* 0x0000e83301007387 */ /* 0x0003e20000100800 */
[----:B---3--:R-:W-:-:S03]  /*ec10*/  IMAD R49, R66, UR14, RZ ;  /* 0x0000000e42317c24 */ /* 0x008fc6000f8e02ff */
[----:B------:R-:W3:Y:S01]  /*ec20*/  LDL.LU R66, [R1] ;  /* 0x0000000001427983 */ /* 0x000ee20000300800 */
[----:B------:R-:W-:-:S06]  /*ec30*/  PRMT R58, RZ, 0x7610, R58 ;  /* 0x00007610ff3a7816 */ /* 0x000fcc000000003a */
[----:B------:R0:W3:Y:S02]  /*ec40*/  @P3 LDG.E.U8 R58, desc[UR22][R50.64] ;  /* 0x00000016323a3981 */ /* 0x0000e4000c1e1100 */
[----:B0-----:R-:W-:-:S04]  /*ec50*/  IADD3 R50, P0, PT, R49, R3, RZ ;  /* 0x0000000331327210 */ /* 0x001fc80007f1e0ff */
[----:B-1----:R-:W-:Y:S02]  /*ec60*/  LEA.HI.X.SX32 R51, R49, R2, 0x1, P0 ;  /* 0x0000000231337211 */ /* 0x002fe400000f0eff */
[----:B------:R-:W-:Y:S01]  /*ec70*/  PRMT R59, RZ, 0x7610, R59 ;  /* 0x00007610ff3b7816 */ /* 0x000fe2000000003b */
[----:B------:R0:W-:Y:S04]  /*ec80*/  STL [R1+0x12c], R50 ;  /* 0x00012c3201007387 */ /* 0x0001e80000100800 */
[----:B------:R-:W-:Y:S01]  /*ec90*/  STL [R1+0x128], R51 ;  /* 0x0001283301007387 */ /* 0x000fe20000100800 */
[----:B------:R-:W-:Y:S02]  /*eca0*/  PRMT R55, RZ, 0x7610, R55 ;  /* 0x00007610ff377816 */ /* 0x000fe40000000037 */
[----:B------:R-:W-:-:S02]  /*ecb0*/  PRMT R56, RZ, 0x7610, R56 ;  /* 0x00007610ff387816 */ /* 0x000fc40000000038 */
[----:B------:R-:W-:-:S06]  /*ecc0*/  PRMT R57, RZ, 0x7610, R57 ;  /* 0x00007610ff397816 */ /* 0x000fcc0000000039 */
[----:B------:R0:W3:Y:S02]  /*ecd0*/  @P3 LDG.E.U8 R57, desc[UR22][R50.64] ;  /* 0x0000001632393981 */ /* 0x0000e4000c1e1100 */
[----:B0-----:R-:W-:Y:S01]  /*ece0*/  PRMT R50, RZ, 0x7610, R50 ;  /* 0x00007610ff327816 */ /* 0x001fe20000000032 */
[----:B--2---:R-:W-:-:S05]  /*ecf0*/  IMAD R49, R75, UR14, RZ ;  /* 0x0000000e4b317c24 */ /* 0x004fca000f8e02ff */
[----:B------:R-:W-:-:S04]  /*ed00*/  IADD3 R60, P0, PT, R49, R3, RZ ;  /* 0x00000003313c7210 */ /* 0x000fc80007f1e0ff */
[----:B------:R-:W-:Y:S01]  /*ed10*/  LEA.HI.X.SX32 R61, R49, R2, 0x1, P0 ;  /* 0x00000002313d7211 */ /* 0x000fe200000f0eff */
[----:B------:R-:W-:Y:S04]  /*ed20*/  STL [R1+0x16c], R60 ;  /* 0x00016c3c01007387 */ /* 0x000fe80000100800 */
[----:B----4-:R-:W-:Y:S04]  /*ed30*/  STS.U8 [R76+UR10+0x100], R54 ;  /* 0x000100364c007988 */ /* 0x010fe8000800000a */
[----:B------:R-:W-:Y:S04]  /*ed40*/  STS.U8 [R76+UR10+0x500], R52 ;  /* 0x000500344c007988 */ /* 0x000fe8000800000a */
[----:B------:R0:W-:Y:S04]  /*ed50*/  STS.U8 [R76+UR10+0x900], R5 ;  /* 0x000900054c007988 */ /* 0x0001e8000800000a */
[----:B------:R1:W-:Y:S01]  /*ed60*/  STS.U8 [R76+UR10+0xd00], R4 ;  /* 0x000d00044c007988 */ /* 0x0003e2000800000a */
[----:B0-----:R-:W-:-:S02]  /*ed70*/  @P3 IMAD.MOV.U32 R5, RZ, RZ, R61 ;  /* 0x000000ffff053224 */ /* 0x001fc400078e003d */
[----:B-1----:R-:W-:-:S05]  /*ed80*/  @P3 IMAD.MOV.U32 R4, RZ, RZ, R60 ;  /* 0x000000ffff043224 */ /* 0x002fca00078e003c */
[----:B------:R0:W2:Y:S02]  /*ed90*/  @P3 LDG.E.U8 R59, desc[UR22][R4.64] ;  /* 0x00000016043b3981 */ /* 0x0000a4000c1e1100 */
[----:B0-----:R-:W-:-:S05]  /*eda0*/  IMAD R4, R89, UR14, RZ ;  /* 0x0000000e59047c24 */ /* 0x001fca000f8e02ff */
[C---:B------:R-:W-:Y:S01]  /*edb0*/  IADD3 R5, P0, PT, R4.reuse, R3, RZ ;  /* 0x0000000304057210 */ /* 0x040fe20007f1e0ff */
[----:B------:R-:W-:Y:S03]  /*edc0*/  STL [R1+0x168], R61 ;  /* 0x0001683d01007387 */ /* 0x000fe60000100800 */
[----:B------:R-:W-:Y:S01]  /*edd0*/  LEA.HI.X.SX32 R60, R4, R2, 0x1, P0 ;  /* 0x00000002043c7211 */ /* 0x000fe200000f0eff */
[----:B------:R0:W-:Y:S01]  /*ede0*/  STL [R1+0x1b4], R5 ;  /* 0x0001b40501007387 */ /* 0x0001e20000100800 */
[----:B------:R-:W-:-:S03]  /*edf0*/  @P3 IMAD.MOV.U32 R4, RZ, RZ, R5 ;  /* 0x000000ffff043224 */ /* 0x000fc600078e0005 */
[----:B0-----:R-:W-:-:S05]  /*ee00*/  @P3 IMAD.MOV.U32 R5, RZ, RZ, R60 ;  /* 0x000000ffff053224 */ /* 0x001fca00078e003c */
[----:B------:R0:W4:Y:S02]  /*ee10*/  @P3 LDG.E.U8 R55, desc[UR22][R4.64] ;  /* 0x0000001604373981 */ /* 0x000124000c1e1100 */
[----:B0-----:R-:W-:Y:S02]  /*ee20*/  IMAD R4, R68, UR14, RZ ;  /* 0x0000000e44047c24 */ /* 0x001fe4000f8e02ff */
[----:B------:R0:W-:Y:S03]  /*ee30*/  STL [R1+0x1b0], R60 ;  /* 0x0001b03c01007387 */ /* 0x0001e60000100800 */
[----:B------:R-:W-:-:S04]  /*ee40*/  IADD3 R5, P0, PT, R4, R3, RZ ;  /* 0x0000000304057210 */ /* 0x000fc80007f1e0ff */
[----:B0-----:R-:W-:Y:S01]  /*ee50*/  LEA.HI.X.SX32 R60, R4, R2, 0x1, P0 ;  /* 0x00000002043c7211 */ /* 0x001fe200000f0eff */
[----:B------:R0:W-:Y:S01]  /*ee60*/  STL [R1+0x1f4], R5 ;  /* 0x0001f40501007387 */ /* 0x0001e20000100800 */
[----:B------:R-:W-:-:S03]  /*ee70*/  @P3 IMAD.MOV.U32 R4, RZ, RZ, R5 ;  /* 0x000000ffff043224 */ /* 0x000fc600078e0005 */
[----:B0-----:R-:W-:-:S05]  /*ee80*/  @P3 IMAD.MOV.U32 R5, RZ, RZ, R60 ;  /* 0x000000ffff053224 */ /* 0x001fca00078e003c */
[----:B------:R3:W2:Y:S04]  /*ee90*/  @P3 LDG.E.U8 R56, desc[UR22][R4.64] ;  /* 0x0000001604383981 */ /* 0x0006a8000c1e1100 */
[----:B------:R-:W-:Y:S01]  /*eea0*/  STS.U8 [R76+UR10+0x1100], R7 ;  /* 0x001100074c007988 */ /* 0x000fe2000800000a */
[----:B---3--:R-:W-:-:S03]  /*eeb0*/  IMAD R4, R66, UR14, RZ ;  /* 0x0000000e42047c24 */ /* 0x008fc6000f8e02ff */
[----:B------:R-:W-:Y:S02]  /*eec0*/  STS.U8 [R76+UR10+0x1500], R6 ;  /* 0x001500064c007988 */ /* 0x000fe4000800000a */
[----:B------:R-:W-:Y:S02]  /*eed0*/  IADD3 R5, P0, PT, R4, R3, RZ ;  /* 0x0000000304057210 */ /* 0x000fe40007f1e0ff */
[----:B------:R0:W-:Y:S01]  /*eee0*/  STS.U8 [R76+UR10+0x1900], R9 ;  /* 0x001900094c007988 */ /* 0x0001e2000800000a */
[----:B------:R-:W-:-:S03]  /*eef0*/  PRMT R52, RZ, 0x7610, R52 ;  /* 0x00007610ff347816 */ /* 0x000fc60000000034 */
[----:B------:R-:W-:Y:S01]  /*ef00*/  STL [R1+0x1f0], R60 ;  /* 0x0001f03c01007387 */ /* 0x000fe20000100800 */
[----:B0-----:R-:W-:-:S03]  /*ef10*/  LEA.HI.X.SX32 R9, R4, R2, 0x1, P0 ;  /* 0x0000000204097211 */ /* 0x001fc600000f0eff */
[----:B------:R0:W-:Y:S01]  /*ef20*/  STL [R1+0x234], R5 ;  /* 0x0002340501007387 */ /* 0x0001e20000100800 */
[----:B------:R-:W-:Y:S02]  /*ef30*/  @P3 IMAD.MOV.U32 R4, RZ, RZ, R5 ;  /* 0x000000ffff043224 */ /* 0x000fe400078e0005 */
[----:B0-----:R-:W-:-:S05]  /*ef40*/  @P3 IMAD.MOV.U32 R5, RZ, RZ, R9 ;  /* 0x000000ffff053224 */ /* 0x001fca00078e0009 */
[----:B------:R0:W3:Y:S04]  /*ef50*/  @P3 LDG.E.U8 R52, desc[UR22][R4.64] ;  /* 0x0000001604343981 */ /* 0x0000e8000c1e1100 */
[----:B------:R1:W-:Y:S01]  /*ef60*/  STL [R1+0x230], R9 ;  /* 0x0002300901007387 */ /* 0x0003e20000100800 */
[----:B0-----:R-:W-:-:S05]  /*ef70*/  IMAD R4, R88, UR14, RZ ;  /* 0x0000000e58047c24 */ /* 0x001fca000f8e02ff */
[----:B-1----:R-:W-:-:S04]  /*ef80*/  IADD3 R9, P0, PT, R4, R3, RZ ;  /* 0x0000000304097210 */ /* 0x002fc80007f1e0ff */
[----:B------:R-:W-:Y:S01]  /*ef90*/  LEA.HI.X.SX32 R60, R4, R2, 0x1, P0 ;  /* 0x00000002043c7211 */ /* 0x000fe200000f0eff */
[----:B------:R-:W-:Y:S01]  /*efa0*/  @P3 IMAD.MOV.U32 R4, RZ, RZ, R9 ;  /* 0x000000ffff043224 */ /* 0x000fe200078e0009 */
[----:B------:R-:W-:-:S03]  /*efb0*/  PRMT R54, RZ, 0x7610, R54 ;  /* 0x00007610ff367816 */ /* 0x000fc60000000036 */
[----:B------:R-:W-:-:S05]  /*efc0*/  @P3 IMAD.MOV.U32 R5, RZ, RZ, R60 ;  /* 0x000000ffff053224 */ /* 0x000fca00078e003c */
[----:B------:R0:W2:Y:S04]  /*efd0*/  @P3 LDG.E.U8 R54, desc[UR22][R4.64] ;  /* 0x0000001604363981 */ /* 0x0000a8000c1e1100 */
[----:B------:R-:W-:Y:S01]  /*efe0*/  STS.U8 [R76+UR10+0x1d00], R8 ;  /* 0x001d00084c007988 */ /* 0x000fe2000800000a */
[----:B0-----:R-:W-:-:S03]  /*eff0*/  IMAD R4, R87, UR14, RZ ;  /* 0x0000000e57047c24 */ /* 0x001fc6000f8e02ff */
[----:B------:R0:W-:Y:S04]  /*f000*/  STL [R1+0x274], R9 ;  /* 0x0002740901007387 */ /* 0x0001e80000100800 */
[----:B------:R-:W-:Y:S04]  /*f010*/  STS.U8 [R76+UR10+0x2100], R11 ;  /* 0x0021000b4c007988 */ /* 0x000fe8000800000a */
[----:B------:R-:W-:Y:S01]  /*f020*/  STS.U8 [R76+UR10+0x2500], R10 ;  /* 0x0025000a4c007988 */ /* 0x000fe2000800000a */
[----:B0-----:R-:W-:-:S03]  /*f030*/  IADD3 R9, P0, PT, R4, R3, RZ ;  /* 0x0000000304097210 */ /* 0x001fc60007f1e0ff */
[----:B------:R-:W-:Y:S04]  /*f040*/  STS.U8 [R76+UR10+0x2900], R13 ;  /* 0x0029000d4c007988 */ /* 0x000fe8000800000a */
[----:B------:R0:W-:Y:S02]  /*f050*/  STS.U8 [R76+UR10+0x2d00], R12 ;  /* 0x002d000c4c007988 */ /* 0x0001e4000800000a */
[----:B0-----:R-:W-:Y:S01]  /*f060*/  LEA.HI.X.SX32 R12, R4, R2, 0x1, P0 ;  /* 0x00000002040c7211 */ /* 0x001fe200000f0eff */
[----:B------:R-:W-:-:S04]  /*f070*/  @P3 IMAD.MOV.U32 R4, RZ, RZ, R9 ;  /* 0x000000ffff043224 */ /* 0x000fc800078e0009 */
[----:B------:R-:W-:-:S05]  /*f080*/  @P3 IMAD.MOV.U32 R5, RZ, RZ, R12 ;  /* 0x000000ffff053224 */ /* 0x000fca00078e000c */
[----:B------:R0:W2:Y:S02]  /*f090*/  @P3 LDG.E.U8 R50, desc[UR22][R4.64] ;  /* 0x0000001604323981 */ /* 0x0000a4000c1e1100 */
[----:B0-----:R-:W-:Y:S02]  /*f0a0*/  IMAD R4, R85, UR14, RZ ;  /* 0x0000000e55047c24 */ /* 0x001fe4000f8e02ff */
[----:B------:R-:W-:Y:S03]  /*f0b0*/  STL [R1+0x270], R60 ;  /* 0x0002703c01007387 */ /* 0x000fe60000100800 */
[----:B------:R-:W-:Y:S01]  /*f0c0*/  IADD3 R5, P0, PT, R4, R3, RZ ;  /* 0x0000000304057210 */ /* 0x000fe20007f1e0ff */
[----:B------:R0:W-:Y:S01]  /*f0d0*/  STL [R1+0x2b4], R9 ;  /* 0x0002b40901007387 */ /* 0x0001e20000100800 */
[----:B------:R-:W-:-:S03]  /*f0e0*/  PRMT R51, RZ, 0x7610, R51 ;  /* 0x00007610ff337816 */ /* 0x000fc60000000033 */
[----:B------:R-:W-:Y:S01]  /*f0f0*/  STL [R1+0x2b0], R12 ;  /* 0x0002b00c01007387 */ /* 0x000fe20000100800 */
[----:B0-----:R-:W-:-:S03]  /*f100*/  LEA.HI.X.SX32 R9, R4, R2, 0x1, P0 ;  /* 0x0000000204097211 */ /* 0x001fc600000f0eff */
[----:B------:R0:W-:Y:S01]  /*f110*/  STL [R1+0x2f4], R5 ;  /* 0x0002f40501007387 */ /* 0x0001e20000100800 */
[----:B------:R-:W-:Y:S02]  /*f120*/  @P3 IMAD.MOV.U32 R4, RZ, RZ, R5 ;  /* 0x000000ffff043224 */ /* 0x000fe400078e0005 */
[----:B0-----:R-:W-:-:S05]  /*f130*/  @P3 IMAD.MOV.U32 R5, RZ, RZ, R9 ;  /* 0x000000ffff053224 */ /* 0x001fca00078e0009 */
[----:B------:R0:W2:Y:S01]  /*f140*/  @P3 LDG.E.U8 R51, desc[UR22][R4.64] ;  /* 0x0000001604333981 */ /* 0x0000a2000c1e1100 */
[----:B------:R-:W-:-:S03]  /*f150*/  LOP3.LUT R89, R83, 0x30, RZ, 0x3c, !PT ;  /* 0x0000003053597812 */ /* 0x000fc600078e3cff */
[----:B------:R1:W-:Y:S01]  /*f160*/  STL [R1+0x2f0], R9 ;  /* 0x0002f00901007387 */ /* 0x0003e20000100800 */
[----:B0-----:R-:W-:-:S03]  /*f170*/  IMAD R4, R84, UR14, RZ ;  /* 0x0000000e54047c24 */ /* 0x001fc6000f8e02ff */
[----:B------:R-:W-:Y:S02]  /*f180*/  STS.U8 [R76+UR10+0x3100], R15 ;  /* 0x0031000f4c007988 */ /* 0x000fe4000800000a */
[C---:B-1----:R-:W-:Y:S02]  /*f190*/  IADD3 R9, P0, PT, R4.reuse, R3, RZ ;  /* 0x0000000304097210 */ /* 0x042fe40007f1e0ff */
[----:B------:R-:W-:Y:S02]  /*f1a0*/  STS.U8 [R76+UR10+0x3500], R14 ;  /* 0x0035000e4c007988 */ /* 0x000fe4000800000a */
[----:B------:R-:W-:Y:S02]  /*f1b0*/  LEA.HI.X.SX32 R12, R4, R2, 0x1, P0 ;  /* 0x00000002040c7211 */ /* 0x000fe400000f0eff */
[----:B------:R-:W-:Y:S04]  /*f1c0*/  STS.U8 [R76+UR10+0x3900], R17 ;  /* 0x003900114c007988 */ /* 0x000fe8000800000a */
[----:B------:R-:W-:Y:S01]  /*f1d0*/  STS.U8 [R76+UR10+0x3d00], R16 ;  /* 0x003d00104c007988 */ /* 0x000fe2000800000a */
[----:B------:R-:W-:-:S03]  /*f1e0*/  @P3 IMAD.MOV.U32 R4, RZ, RZ, R9 ;  /* 0x000000ffff043224 */ /* 0x000fc600078e0009 */
[----:B------:R-:W-:Y:S01]  /*f1f0*/  STS.U8 [R89+UR10+0x180], R19 ;  /* 0x0001801359007988 */ /* 0x000fe2000800000a */
[----:B------:R-:W-:-:S03]  /*f200*/  @P3 IMAD.MOV.U32 R5, RZ, RZ, R12 ;  /* 0x000000ffff053224 */ /* 0x000fc600078e000c */
[----:B------:R0:W-:Y:S02]  /*f210*/  STS.U8 [R89+UR10+0x580], R18 ;  /* 0x0005801259007988 */ /* 0x0001e4000800000a */
[----:B0-----:R-:W-:Y:S02]  /*f220*/  PRMT R18, RZ, 0x7610, R18 ;  /* 0x00007610ff127816 */ /* 0x001fe40000000012 */
[----:B------:R0:W-:Y:S04]  /*f230*/  STL [R1+0x334], R9 ;  /* 0x0003340901007387 */ /* 0x0001e80000100800 */
[----:B------:R1:W2:Y:S02]  /*f240*/  @P3 LDG.E.U8 R18, desc[UR22][R4.64] ;  /* 0x0000001604123981 */ /* 0x0002a4000c1e1100 */
[----:B-1----:R-:W-:-:S02]  /*f250*/  IMAD R4, R81, UR14, RZ ;  /* 0x0000000e51047c24 */ /* 0x002fc4000f8e02ff */
[----:B------:R1:W-:Y:S03]  /*f260*/  STL [R1+0x330], R12 ;  /* 0x0003300c01007387 */ /* 0x0003e60000100800 */
[C---:B0-----:R-:W-:Y:S02]  /*f270*/  IADD3 R9, P0, PT, R4.reuse, R3, RZ ;  /* 0x0000000304097210 */ /* 0x041fe40007f1e0ff */
[----:B------:R-:W-:Y:S02]  /*f280*/  PRMT R49, RZ, 0x7610, R49 ;  /* 0x00007610ff317816 */ /* 0x000fe40000000031 */
[----:B-1----:R-:W-:Y:S01]  /*f290*/  LEA.HI.X.SX32 R12, R4, R2, 0x1, P0 ;  /* 0x00000002040c7211 */ /* 0x002fe200000f0eff */
[----:B------:R-:W-:-:S04]  /*f2a0*/  @P3 IMAD.MOV.U32 R4, RZ, RZ, R9 ;  /* 0x000000ffff043224 */ /* 0x000fc800078e0009 */
[----:B------:R-:W-:-:S05]  /*f2b0*/  @P3 IMAD.MOV.U32 R5, RZ, RZ, R12 ;  /* 0x000000ffff053224 */ /* 0x000fca00078e000c */
[----:B------:R0:W2:Y:S04]  /*f2c0*/  @P3 LDG.E.U8 R49, desc[UR22][R4.64] ;  /* 0x0000001604313981 */ /* 0x0000a8000c1e1100 */
[----:B------:R1:W-:Y:S01]  /*f2d0*/  STL [R1+0x374], R9 ;  /* 0x0003740901007387 */ /* 0x0003e20000100800 */
[----:B0-----:R-:W-:-:S03]  /*f2e0*/  IMAD R4, R80, UR14, RZ ;  /* 0x0000000e50047c24 */ /* 0x001fc6000f8e02ff */
[----:B------:R0:W-:Y:S02]  /*f2f0*/  STL [R1+0x370], R12 ;  /* 0x0003700c01007387 */ /* 0x0001e40000100800 */
[C---:B-1----:R-:W-:Y:S02]  /*f300*/  IADD3 R9, P0, PT, R4.reuse, R3, RZ ;  /* 0x0000000304097210 */ /* 0x042fe40007f1e0ff */
[----:B------:R1:W-:Y:S02]  /*f310*/  STS.U8 [R89+UR10+0x980], R21 ;  /* 0x0009801559007988 */ /* 0x0003e4000800000a */
[----:B0-----:R-:W-:Y:S01]  /*f320*/  LEA.HI.X.SX32 R12, R4, R2, 0x1, P0 ;  /* 0x00000002040c7211 */ /* 0x001fe200000f0eff */
[----:B------:R-:W-:Y:S01]  /*f330*/  @P3 IMAD.MOV.U32 R4, RZ, RZ, R9 ;  /* 0x000000ffff043224 */ /* 0x000fe200078e0009 */
[----:B-1----:R-:W-:-:S03]  /*f340*/  PRMT R21, RZ, 0x7610, R21 ;  /* 0x00007610ff157816 */ /* 0x002fc60000000015 */
[----:B------:R-:W-:-:S05]  /*f350*/  @P3 IMAD.MOV.U32 R5, RZ, RZ, R12 ;  /* 0x000000ffff053224 */ /* 0x000fca00078e000c */
[----:B------:R0:W2:Y:S04]  /*f360*/  @P3 LDG.E.U8 R21, desc[UR22][R4.64] ;  /* 0x0000001604153981 */ /* 0x0000a8000c1e1100 */
[----:B------:R1:W-:Y:S01]  /*f370*/  STL [R1+0x3b0], R9 ;  /* 0x0003b00901007387 */ /* 0x0003e20000100800 */
[----:B0-----:R-:W-:-:S03]  /*f380*/  IMAD R4, R79, UR14, RZ ;  /* 0x0000000e4f047c24 */ /* 0x001fc6000f8e02ff */
[----:B------:R0:W-:Y:S02]  /*f390*/  STL [R1+0x3ac], R12 ;  /* 0x0003ac0c01007387 */ /* 0x0001e40000100800 */
[----:B-1----:R-:W-:-:S04]  /*f3a0*/  IADD3 R9, P0, PT, R4, R3, RZ ;  /* 0x0000000304097210 */ /* 0x002fc80007f1e0ff */
[----:B0-----:R-:W-:Y:S01]  /*f3b0*/  LEA.HI.X.SX32 R12, R4, R2, 0x1, P0 ;  /* 0x00000002040c7211 */ /* 0x001fe200000f0eff */
[----:B------:R-:W-:Y:S04]  /*f3c0*/  STL [R1+0x3e0], R9 ;  /* 0x0003e00901007387 */ /* 0x000fe80000100800 */
[----:B------:R-:W-:Y:S04]  /*f3d0*/  STL [R1+0x3dc], R12 ;  /* 0x0003dc0c01007387 */ /* 0x000fe80000100800 */
[----:B------:R-:W2:Y:S01]  /*f3e0*/  LDL.LU R83, [R1+0x1fc] ;  /* 0x0001fc0001537983 */ /* 0x000ea20000300800 */
[----:B------:R-:W-:-:S03]  /*f3f0*/  @P3 IMAD.MOV.U32 R4, RZ, RZ, R9 ;  /* 0x000000ffff043224 */ /* 0x000fc600078e0009 */
[----:B------:R0:W-:Y:S01]  /*f400*/  STS.U8 [R89+UR10+0xd80], R20 ;  /* 0x000d801459007988 */ /* 0x0001e2000800000a */
[----:B------:R-:W-:Y:S01]  /*f410*/  @P3 IMAD.MOV.U32 R5, RZ, RZ, R12 ;  /* 0x000000ffff053224 */ /* 0x000fe200078e000c */
[----:B0-----:R-:W-:-:S06]  /*f420*/  PRMT R20, RZ, 0x7610, R20 ;  /* 0x00007610ff147816 */ /* 0x001fcc0000000014 */
[----:B------:R0:W3:Y:S02]  /*f430*/  @P3 LDG.E.U8 R20, desc[UR22][R4.64] ;  /* 0x0000001604143981 */ /* 0x0000e4000c1e1100 */
[----:B0-----:R-:W-:-:S05]  /*f440*/  IMAD R4, R77, UR14, RZ ;  /* 0x0000000e4d047c24 */ /* 0x001fca000f8e02ff */
[----:B------:R-:W-:-:S04]  /*f450*/  IADD3 R9, P0, PT, R4, R3, RZ ;  /* 0x0000000304097210 */ /* 0x000fc80007f1e0ff */
[----:B------:R-:W-:Y:S01]  /*f460*/  LEA.HI.X.SX32 R12, R4, R2, 0x1, P0 ;  /* 0x00000002040c7211 */ /* 0x000fe200000f0eff */
[----:B------:R-:W-:Y:S01]  /*f470*/  @P3 IMAD.MOV.U32 R4, RZ, RZ, R9 ;  /* 0x000000ffff043224 */ /* 0x000fe200078e0009 */
[----:B------:R-:W-:Y:S01]  /*f480*/  PRMT R17, RZ, 0x7610, R17 ;  /* 0x00007610ff117816 */ /* 0x000fe20000000011 */
[----:B------:R0:W-:Y:S02]  /*f490*/  STL [R1+0x410], R9 ;  /* 0x0004100901007387 */ /* 0x0001e40000100800 */
[----:B------:R-:W-:Y:S02]  /*f4a0*/  @P3 IMAD.MOV.U32 R5, RZ, RZ, R12 ;  /* 0x000000ffff053224 */ /* 0x000fe400078e000c */
[----:B------:R1:W-:Y:S04]  /*f4b0*/  STL [R1+0x40c], R12 ;  /* 0x00040c0c01007387 */ /* 0x0003e80000100800 */
[----:B------:R-:W3:Y:S04]  /*f4c0*/  LDL.LU R68, [R1+0x204] ;  /* 0x0002040001447983 */ /* 0x000ee80000300800 */
[----:B------:R0:W4:Y:S01]  /*f4d0*/  @P3 LDG.E.U8 R17, desc[UR22][R4.64] ;  /* 0x0000001604113981 */ /* 0x000122000c1e1100 */
[----:B------:R-:W-:-:S03]  /*f4e0*/  PRMT R16, RZ, 0x7610, R16 ;  /* 0x00007610ff107816 */ /* 0x000fc60000000010 */
[----:B------:R-:W4:Y:S01]  /*f4f0*/  LDL.LU R66, [R1+0x200] ;  /* 0x0002000001427983 */ /* 0x000f220000300800 */
[----:B0-----:R-:W-:-:S05]  /*f500*/  IMAD R4, R72, UR14, RZ ;  /* 0x0000000e48047c24 */ /* 0x001fca000f8e02ff */
[----:B------:R-:W-:-:S04]  /*f510*/  IADD3 R9, P0, PT, R4, R3, RZ ;  /* 0x0000000304097210 */ /* 0x000fc80007f1e0ff */
[----:B-1----:R-:W-:Y:S01]  /*f520*/  LEA.HI.X.SX32 R12, R4, R2, 0x1, P0 ;  /* 0x00000002040c7211 */ /* 0x002fe200000f0eff */
[----:B------:R-:W-:-:S04]  /*f530*/  @P3 IMAD.MOV.U32 R4, RZ, RZ, R9 ;  /* 0x000000ffff043224 */ /* 0x000fc800078e0009 */
[----:B------:R-:W-:-:S05]  /*f540*/  @P3 IMAD.MOV.U32 R5, RZ, RZ, R12 ;  /* 0x000000ffff053224 */ /* 0x000fca00078e000c */
[----:B------:R0:W4:Y:S04]  /*f550*/  @P3 LDG.E.U8 R16, desc[UR22][R4.64] ;  /* 0x0000001604103981 */ /* 0x000128000c1e1100 */
[----:B------:R1:W-:Y:S01]  /*f560*/  STL [R1+0x440], R9 ;  /* 0x0004400901007387 */ /* 0x0003e20000100800 */
[----:B0-----:R-:W-:-:S03]  /*f570*/  IMAD R4, R71, UR14, RZ ;  /* 0x0000000e47047c24 */ /* 0x001fc6000f8e02ff */
[----:B------:R0:W-:Y:S02]  /*f580*/  STL [R1+0x43c], R12 ;  /* 0x00043c0c01007387 */ /* 0x0001e40000100800 */
[C---:B-1----:R-:W-:Y:S02]  /*f590*/  IADD3 R9, P0, PT, R4.reuse, R3, RZ ;  /* 0x0000000304097210 */ /* 0x042fe40007f1e0ff */
[----:B------:R-:W4:Y:S01]  /*f5a0*/  LDL.LU R76, [R1+0xfc] ;  /* 0x0000fc00014c7983 */ /* 0x000f220000300800 */
[----:B------:R-:W-:Y:S02]  /*f5b0*/  PRMT R11, RZ, 0x7610, R11 ;  /* 0x00007610ff0b7816 */ /* 0x000fe4000000000b */
[----:B0-----:R-:W-:Y:S01]  /*f5c0*/  LEA.HI.X.SX32 R12, R4, R2, 0x1, P0 ;  /* 0x00000002040c7211 */ /* 0x001fe200000f0eff */
[----:B------:R-:W-:-:S04]  /*f5d0*/  @P3 IMAD.MOV.U32 R4, RZ, RZ, R9 ;  /* 0x000000ffff043224 */ /* 0x000fc800078e0009 */
[----:B------:R-:W-:Y:S01]  /*f5e0*/  @P3 IMAD.MOV.U32 R5, RZ, RZ, R12 ;  /* 0x000000ffff053224 */ /* 0x000fe200078e000c */
[----:B------:R0:W-:Y:S04]  /*f5f0*/  STL [R1+0x468], R9 ;  /* 0x0004680901007387 */ /* 0x0001e80000100800 */
[----:B------:R2:W4:Y:S04]  /*f600*/  @P3 LDG.E.U8 R11, desc[UR22][R4.64] ;  /* 0x00000016040b3981 */ /* 0x000528000c1e1100 */
[----:B------:R-:W-:Y:S01]  /*f610*/  STL [R1+0x464], R12 ;  /* 0x0004640c01007387 */ /* 0x000fe20000100800 */
[----:B--2---:R-:W-:-:S03]  /*f620*/  IMAD R4, R83, UR14, RZ ;  /* 0x0000000e53047c24 */ /* 0x004fc6000f8e02ff */
[----:B------:R-:W2:Y:S02]  /*f630*/  LDL.LU R83, [R1+0xf8] ;  /* 0x0000f80001537983 */ /* 0x000ea40000300800 */
[----:B------:R-:W-:-:S04]  /*f640*/  IADD3 R5, P0, PT, R4, R3, RZ ;  /* 0x0000000304057210 */ /* 0x000fc80007f1e0ff */
[----:B0-----:R-:W-:Y:S01]  /*f650*/  LEA.HI.X.SX32 R9, R4, R2, 0x1, P0 ;  /* 0x0000000204097211 */ /* 0x001fe200000f0eff */
[----:B------:R0:W-:Y:S01]  /*f660*/  STL [R1+0xf4], R5 ;  /* 0x0000f40501007387 */ /* 0x0001e20000100800 */
[----:B------:R-:W-:Y:S01]  /*f670*/  PRMT R8, RZ, 0x7610, R8 ;  /* 0x00007610ff087816 */ /* 0x000fe20000000008 */
[----:B------:R-:W-:Y:S02]  /*f680*/  @P3 IMAD.MOV.U32 R4, RZ, RZ, R5 ;  /* 0x000000ffff043224 */ /* 0x000fe400078e0005 */
[----:B0-----:R-:W-:-:S05]  /*f690*/  @P3 IMAD.MOV.U32 R5, RZ, RZ, R9 ;  /* 0x000000ffff053224 */ /* 0x001fca00078e0009 */
[----:B------:R3:W2:Y:S04]  /*f6a0*/  @P3 LDG.E.U8 R8, desc[UR22][R4.64] ;  /* 0x0000001604083981 */ /* 0x0006a8000c1e1100 */
[----:B------:R0:W-:Y:S01]  /*f6b0*/  STL [R1+0xf0], R9 ;  /* 0x0000f00901007387 */ /* 0x0001e20000100800 */
[----:B------:R-:W-:Y:S01]  /*f6c0*/  PRMT R7, RZ, 0x7610, R7 ;  /* 0x00007610ff077816 */ /* 0x000fe20000000007 */
[----:B---3--:R-:W-:-:S05]  /*f6d0*/  IMAD R4, R68, UR14, RZ ;  /* 0x0000000e44047c24 */ /* 0x008fca000f8e02ff */
[----:B------:R-:W-:-:S04]  /*f6e0*/  IADD3 R5, P0, PT, R4, R3, RZ ;  /* 0x0000000304057210 */ /* 0x000fc80007f1e0ff */
[----:B0-----:R-:W-:Y:S01]  /*f6f0*/  LEA.HI.X.SX32 R9, R4, R2, 0x1, P0 ;  /* 0x0000000204097211 */ /* 0x001fe200000f0eff */
[----:B------:R0:W-:Y:S01]  /*f700*/  STL [R1+0x134], R5 ;  /* 0x0001340501007387 */ /* 0x0001e20000100800 */
[----:B------:R-:W-:-:S03]  /*f710*/  @P3 IMAD.MOV.U32 R4, RZ, RZ, R5 ;  /* 0x000000ffff043224 */ /* 0x000fc600078e0005 */
[----:B0-----:R-:W-:-:S05]  /*f720*/  @P3 IMAD.MOV.U32 R5, RZ, RZ, R9 ;  /* 0x000000ffff053224 */ /* 0x001fca00078e0009 */
[----:B------:R4:W3:Y:S02]  /*f730*/  @P3 LDG.E.U8 R7, desc[UR22][R4.64] ;  /* 0x0000001604073981 */ /* 0x0008e4000c1e1100 */
[----:B----4-:R-:W-:Y:S02]  /*f740*/  IMAD R4, R66, UR14, RZ ;  /* 0x0000000e42047c24 */ /* 0x010fe4000f8e02ff */
[----:B------:R0:W-:Y:S03]  /*f750*/  STL [R1+0x130], R9 ;  /* 0x0001300901007387 */ /* 0x0001e60000100800 */
[----:B------:R-:W-:-:S05]  /*f760*/  IADD3 R5, P0, PT, R4, R3, RZ ;  /* 0x0000000304057210 */ /* 0x000fca0007f1e0ff */
[----:B------:R1:W-:Y:S01]  /*f770*/  STL [R1+0x174], R5 ;  /* 0x0001740501007387 */ /* 0x0003e20000100800 */
[----:B0-----:R-:W-:Y:S01]  /*f780*/  LEA.HI.X.SX32 R9, R4, R2, 0x1, P0 ;  /* 0x0000000204097211 */ /* 0x001fe200000f0eff */
[----:B------:R-:W-:Y:S01]  /*f790*/  @P3 IMAD.MOV.U32 R12, RZ, RZ, R5 ;  /* 0x000000ffff0c3224 */ /* 0x000fe200078e0005 */
[----:B------:R-:W-:-:S03]  /*f7a0*/  PRMT R4, RZ, 0x7610, R4 ;  /* 0x00007610ff047816 */ /* 0x000fc60000000004 */
[----:B------:R-:W-:Y:S02]  /*f7b0*/  @P3 IMAD.MOV.U32 R13, RZ, RZ, R9 ;  /* 0x000000ffff0d3224 */ /* 0x000fe400078e0009 */
[----:B-1----:R-:W-:Y:S01]  /*f7c0*/  IMAD R5, R76, UR14, RZ ;  /* 0x0000000e4c057c24 */ /* 0x002fe2000f8e02ff */
[----:B------:R0:W-:Y:S04]  /*f7d0*/  STL [R1+0x170], R9 ;  /* 0x0001700901007387 */ /* 0x0001e80000100800 */
[----:B------:R1:W4:Y:S01]  /*f7e0*/  @P3 LDG.E.U8 R4, desc[UR22][R12.64] ;  /* 0x000000160c043981 */ /* 0x000322000c1e1100 */
[----:B0-----:R-:W-:-:S04]  /*f7f0*/  IADD3 R9, P0, PT, R5, R3, RZ ;  /* 0x0000000305097210 */ /* 0x001fc80007f1e0ff */
[----:B-1----:R-:W-:Y:S01]  /*f800*/  LEA.HI.X.SX32 R12, R5, R2, 0x1, P0 ;  /* 0x00000002050c7211 */ /* 0x002fe200000f0eff */
[----:B------:R-:W-:Y:S01]  /*f810*/  STL [R1+0x1bc], R9 ;  /* 0x0001bc0901007387 */ /* 0x000fe20000100800 */
[----:B------:R-:W-:-:S03]  /*f820*/  PRMT R6, RZ, 0x7610, R6 ;  /* 0x00007610ff067816 */ /* 0x000fc60000000006 */
[----:B------:R0:W-:Y:S01]  /*f830*/  STL [R1+0x1b8], R12 ;  /* 0x0001b80c01007387 */ /* 0x0001e20000100800 */
[----:B------:R-:W-:Y:S02]  /*f840*/  @P3 IMAD.MOV.U32 R13, RZ, RZ, R12 ;  /* 0x000000ffff0d3224 */ /* 0x000fe400078e000c */
[----:B0-----:R-:W-:-:S05]  /*f850*/  @P3 IMAD.MOV.U32 R12, RZ, RZ, R9 ;  /* 0x000000ffff0c3224 */ /* 0x001fca00078e0009 */
[----:B------:R0:W3:Y:S01]  /*f860*/  @P3 LDG.E.U8 R6, desc[UR22][R12.64] ;  /* 0x000000160c063981 */ /* 0x0000e2000c1e1100 */
[----:B--2---:R-:W-:-:S05]  /*f870*/  IMAD R5, R83, UR14, RZ ;  /* 0x0000000e53057c24 */ /* 0x004fca000f8e02ff */
[----:B------:R-:W-:-:S04]  /*f880*/  IADD3 R9, P0, PT, R5, R3, RZ ;  /* 0x0000000305097210 */ /* 0x000fc80007f1e0ff */
[----:B0-----:R-:W-:Y:S01]  /*f890*/  LEA.HI.X.SX32 R12, R5, R2, 0x1, P0 ;  /* 0x00000002050c7211 */ /* 0x001fe200000f0eff */
[----:B------:R-:W-:Y:S04]  /*f8a0*/  STL [R1+0x1fc], R9 ;  /* 0x0001fc0901007387 */ /* 0x000fe80000100800 */
[----:B------:R0:W-:Y:S01]  /*f8b0*/  STL [R1+0x1f8], R12 ;  /* 0x0001f80c01007387 */ /* 0x0001e20000100800 */
[----:B------:R-:W-:-:S03]  /*f8c0*/  @P3 IMAD.MOV.U32 R13, RZ, RZ, R12 ;  /* 0x000000ffff0d3224 */ /* 0x000fc600078e000c */
[----:B------:R-:W2:Y:S01]  /*f8d0*/  LDL.LU R76, [R1+0x284] ;  /* 0x00028400014c7983 */ /* 0x000ea20000300800 */
[----:B0-----:R-:W-:Y:S02]  /*f8e0*/  @P3 IMAD.MOV.U32 R12, RZ, RZ, R9 ;  /* 0x000000ffff0c3224 */ /* 0x001fe400078e0009 */
[----:B------:R-:W-:-:S05]  /*f8f0*/  IMAD R9, R93, UR14, RZ ;  /* 0x0000000e5d097c24 */ /* 0x000fca000f8e02ff */
[----:B------:R-:W-:-:S04]  /*f900*/  IADD3 R14, P0, PT, R9, R3, RZ ;  /* 0x00000003090e7210 */ /* 0x000fc80007f1e0ff */
[----:B------:R-:W-:Y:S01]  /*f910*/  LEA.HI.X.SX32 R15, R9, R2, 0x1, P0 ;  /* 0x00000002090f7211 */ /* 0x000fe200000f0eff */
[----:B------:R0:W-:Y:S01]  /*f920*/  STL [R1+0x23c], R14 ;  /* 0x00023c0e01007387 */ /* 0x0001e20000100800 */
[----:B------:R-:W-:-:S03]  /*f930*/  PRMT R5, RZ, 0x7610, R5 ;  /* 0x00007610ff057816 */ /* 0x000fc60000000005 */
[----:B------:R1:W-:Y:S04]  /*f940*/  STL [R1+0x238], R15 ;  /* 0x0002380f01007387 */ /* 0x0003e80000100800 */
[----:B------:R-:W3:Y:S01]  /*f950*/  LDL.LU R83, [R1+0x280] ;  /* 0x0002800001537983 */ /* 0x000ee20000300800 */
[----:B------:R-:W-:-:S03]  /*f960*/  IMAD R9, R92, UR14, RZ ;  /* 0x0000000e5c097c24 */ /* 0x000fc6000f8e02ff */
[----:B------:R0:W3:Y:S02]  /*f970*/  @P3 LDG.E.U8 R5, desc[UR22][R12.64] ;  /* 0x000000160c053981 */ /* 0x0000e4000c1e1100 */
[----:B0-----:R-:W-:Y:S01]  /*f980*/  @P3 IMAD.MOV.U32 R12, RZ, RZ, R14 ;  /* 0x000000ffff0c3224 */ /* 0x001fe200078e000e */
[----:B------:R-:W-:Y:S01]  /*f990*/  IADD3 R14, P0, PT, R9, R3, RZ ;  /* 0x00000003090e7210 */ /* 0x000fe20007f1e0ff */
[----:B------:R-:W-:-:S03]  /*f9a0*/  @P3 IMAD.MOV.U32 R13, RZ, RZ, R15 ;  /* 0x000000ffff0d3224 */ /* 0x000fc600078e000f */
[----:B-1----:R-:W-:Y:S01]  /*f9b0*/  LEA.HI.X.SX32 R15, R9, R2, 0x1, P0 ;  /* 0x00000002090f7211 */ /* 0x002fe200000f0eff */
[----:B------:R0:W-:Y:S04]  /*f9c0*/  STL [R1+0x27c], R14 ;  /* 0x00027c0e01007387 */ /* 0x0001e80000100800 */
[----:B------:R1:W-:Y:S04]  /*f9d0*/  STL [R1+0x278], R15 ;  /* 0x0002780f01007387 */ /* 0x0003e80000100800 */
[----:B------:R-:W4:Y:S01]  /*f9e0*/  LDL.LU R66, [R1+0x244] ;  /* 0x0002440001427983 */ /* 0x000f220000300800 */
[----:B------:R-:W-:-:S02]  /*f9f0*/  PRMT R10, RZ, 0x7610, R10 ;  /* 0x00007610ff0a7816 */ /* 0x000fc4000000000a */
[----:B------:R-:W-:-:S04]  /*fa00*/  PRMT R9, RZ, 0x7610, R9 ;  /* 0x00007610ff097816 */ /* 0x000fc80000000009 */
[----:B------:R0:W4:Y:S02]  /*fa10*/  @P3 LDG.E.U8 R10, desc[UR22][R12.64] ;  /* 0x000000160c0a3981 */ /* 0x000124000c1e1100 */
[----:B0-----:R-:W-:Y:S02]  /*fa20*/  @P3 IMAD.MOV.U32 R12, RZ, RZ, R14 ;  /* 0x000000ffff0c3224 */ /* 0x001fe400078e000e */
[----:B------:R-:W-:-:S05]  /*fa30*/  @P3 IMAD.MOV.U32 R13, RZ, RZ, R15 ;  /* 0x000000ffff0d3224 */ /* 0x000fca00078e000f */
[----:B------:R0:W4:Y:S02]  /*fa40*/  @P3 LDG.E.U8 R9, desc[UR22][R12.64] ;  /* 0x000000160c093981 */ /* 0x000124000c1e1100 */
[----:B0-----:R-:W-:-:S05]  /*fa50*/  IMAD R12, R91, UR14, RZ ;  /* 0x0000000e5b0c7c24 */ /* 0x001fca000f8e02ff */
[----:B------:R-:W-:-:S04]  /*fa60*/  IADD3 R14, P0, PT, R12, R3, RZ ;  /* 0x000000030c0e7210 */ /* 0x000fc80007f1e0ff */
[----:B-1----:R-:W-:Y:S01]  /*fa70*/  LEA.HI.X.SX32 R15, R12, R2, 0x1, P0 ;  /* 0x000000020c0f7211 */ /* 0x002fe200000f0eff */
[----:B------:R0:W-:Y:S04]  /*fa80*/  STL [R1+0x2bc], R14 ;  /* 0x0002bc0e01007387 */ /* 0x0001e80000100800 */
[----:B------:R1:W-:Y:S04]  /*fa90*/  STL [R1+0x2b8], R15 ;  /* 0x0002b80f01007387 */ /* 0x0003e80000100800 */
[----:B------:R-:W4:Y:S01]  /*faa0*/  LDL.LU R68, [R1+0x240] ;  /* 0x0002400001447983 */ /* 0x000f220000300800 */
[----:B------:R-:W-:-:S03]  /*fab0*/  PRMT R13, RZ, 0x7610, R13 ;  /* 0x00007610ff0d7816 */ /* 0x000fc6000000000d */
[----:B------:R-:W-:Y:S04]  /*fac0*/  STS.U8 [R89+UR10+0x1180], R23 ;  /* 0x0011801759007988 */ /* 0x000fe8000800000a */
[----:B------:R-:W-:Y:S04]  /*fad0*/  STS.U8 [R89+UR10+0x1580], R22 ;  /* 0x0015801659007988 */ /* 0x000fe8000800000a */
[----:B------:R-:W-:Y:S04]  /*fae0*/  STS.U8 [R89+UR10+0x1980], R25 ;  /* 0x0019801959007988 */ /* 0x000fe8000800000a */
[----:B------:R-:W-:Y:S01]  /*faf0*/  STS.U8 [R89+UR10+0x1d80], R24 ;  /* 0x001d801859007988 */ /* 0x000fe2000800000a */
[----:B------:R-:W-:-:S03]  /*fb00*/  LOP3.LUT R19, R82, 0x40, RZ, 0x3c, !PT ;  /* 0x0000004052137812 */ /* 0x000fc600078e3cff */
[----:B------:R-:W-:Y:S04]  /*fb10*/  STS.U8 [R89+UR10+0x2180], R27 ;  /* 0x0021801b59007988 */ /* 0x000fe8000800000a */
[----:B------:R0:W4:Y:S04]  /*fb20*/  @P3 LDG.E.U8 R13, desc[UR22][R14.64] ;  /* 0x000000160e0d3981 */ /* 0x000128000c1e1100 */
[----:B------:R-:W-:Y:S04]  /*fb30*/  STS.U8 [R89+UR10+0x2580], R26 ;  /* 0x0025801a59007988 */ /* 0x000fe8000800000a */
        /* <DEDUP_REMOVED lines=21> */
[----:B------:R-:W-:Y:S01]  /*fc90*/  STS.U8 [R19+UR10+0x3e00], R53 ;  /* 0x003e003513007988 */ /* 0x000fe2000800000a */
[----:B--2---:R-:W-:-:S03]  /*fca0*/  IMAD R12, R76, UR14, RZ ;  /* 0x0000000e4c0c7c24 */ /* 0x004fc6000f8e02ff */
[----:B------:R-:W2:Y:S02]  /*fcb0*/  LDL.LU R76, [R1+0x10] ;  /* 0x00001000014c7983 */ /* 0x000ea40000300800 */
[----:B0-----:R-:W-:-:S04]  /*fcc0*/  IADD3 R14, P0, PT, R12, R3, RZ ;  /* 0x000000030c0e7210 */ /* 0x001fc80007f1e0ff */
[----:B-1----:R-:W-:Y:S02]  /*fcd0*/  LEA.HI.X.SX32 R15, R12, R2, 0x1, P0 ;  /* 0x000000020c0f7211 */ /* 0x002fe400000f0eff */
[----:B------:R-:W-:Y:S01]  /*fce0*/  PRMT R12, RZ, 0x7610, R12 ;  /* 0x00007610ff0c7816 */ /* 0x000fe2000000000c */
[----:B------:R3:W-:Y:S04]  /*fcf0*/  STL [R1+0x2fc], R14 ;  /* 0x0002fc0e01007387 */ /* 0x0007e80000100800 */
[----:B------:R0:W-:Y:S04]  /*fd00*/  STL [R1+0x2f8], R15 ;  /* 0x0002f80f01007387 */ /* 0x0001e80000100800 */
[----:B------:R3:W2:Y:S02]  /*fd10*/  @P3 LDG.E.U8 R12, desc[UR22][R14.64] ;  /* 0x000000160e0c3981 */ /* 0x0006a4000c1e1100 */
[----:B---3--:R-:W-:-:S02]  /*fd20*/  IMAD R14, R83, UR14, RZ ;  /* 0x0000000e530e7c24 */ /* 0x008fc4000f8e02ff */
[----:B------:R-:W3:Y:S03]  /*fd30*/  LDL.LU R83, [R1+0xc] ;  /* 0x00000c0001537983 */ /* 0x000ee60000300800 */
[----:B------:R-:W-:-:S04]  /*fd40*/  IADD3 R19, P0, PT, R14, R3, RZ ;  /* 0x000000030e137210 */ /* 0x000fc80007f1e0ff */
[----:B------:R-:W-:Y:S01]  /*fd50*/  LEA.HI.X.SX32 R22, R14, R2, 0x1, P0 ;  /* 0x000000020e167211 */ /* 0x000fe200000f0eff */
[----:B------:R-:W-:Y:S04]  /*fd60*/  STL [R1+0x33c], R19 ;  /* 0x00033c1301007387 */ /* 0x000fe80000100800 */
[----:B------:R1:W-:Y:S01]  /*fd70*/  STL [R1+0x338], R22 ;  /* 0x0003381601007387 */ /* 0x0003e20000100800 */
[----:B----4-:R-:W-:-:S03]  /*fd80*/  IMAD R14, R66, UR14, RZ ;  /* 0x0000000e420e7c24 */ /* 0x010fc6000f8e02ff */
[----:B------:R-:W4:Y:S01]  /*fd90*/  LDL.LU R66, [R1+0x8] ;  /* 0x0000080001427983 */ /* 0x000f220000300800 */
[----:B0-----:R-:W-:Y:S01]  /*fda0*/  PRMT R15, RZ, 0x7610, R15 ;  /* 0x00007610ff0f7816 */ /* 0x001fe2000000000f */
[----:B------:R-:W-:Y:S02]  /*fdb0*/  @P3 IMAD.MOV.U32 R23, RZ, RZ, R22 ;  /* 0x000000ffff173224 */ /* 0x000fe400078e0016 */
[----:B-1----:R-:W-:Y:S01]  /*fdc0*/  @P3 IMAD.MOV.U32 R22, RZ, RZ, R19 ;  /* 0x000000ffff163224 */ /* 0x002fe200078e0013 */
[----:B------:R-:W-:-:S04]  /*fdd0*/  IADD3 R19, P0, PT, R14, R3, RZ ;  /* 0x000000030e137210 */ /* 0x000fc80007f1e0ff */
[----:B------:R0:W4:Y:S04]  /*fde0*/  @P3 LDG.E.U8 R15, desc[UR22][R22.64] ;  /* 0x00000016160f3981 */ /* 0x000128000c1e1100 */
[----:B------:R-:W-:Y:S01]  /*fdf0*/  STL [R1+0x37c], R19 ;  /* 0x00037c1301007387 */ /* 0x000fe20000100800 */
[----:B0-----:R-:W-:Y:S02]  /*fe00*/  LEA.HI.X.SX32 R22, R14, R2, 0x1, P0 ;  /* 0x000000020e167211 */ /* 0x001fe400000f0eff */
[----:B------:R-:W-:-:S03]  /*fe10*/  PRMT R14, RZ, 0x7610, R14 ;  /* 0x00007610ff0e7816 */ /* 0x000fc6000000000e */
[----:B------:R0:W-:Y:S01]  /*fe20*/  STL [R1+0x378], R22 ;  /* 0x0003781601007387 */ /* 0x0001e20000100800 */
[----:B------:R-:W-:Y:S02]  /*fe30*/  @P3 IMAD.MOV.U32 R23, RZ, RZ, R22 ;  /* 0x000000ffff173224 */ /* 0x000fe400078e0016 */
[----:B0-----:R-:W-:-:S05]  /*fe40*/  @P3 IMAD.MOV.U32 R22, RZ, RZ, R19 ;  /* 0x000000ffff163224 */ /* 0x001fca00078e0013 */
[----:B------:R0:W4:Y:S01]  /*fe50*/  @P3 LDG.E.U8 R14, desc[UR22][R22.64] ;  /* 0x00000016160e3981 */ /* 0x000122000c1e1100 */
[----:B------:R-:W-:-:S05]  /*fe60*/  IMAD R19, R68, UR14, RZ ;  /* 0x0000000e44137c24 */ /* 0x000fca000f8e02ff */
[----:B0-----:R-:W-:-:S04]  /*fe70*/  IADD3 R22, P0, PT, R19, R3, RZ ;  /* 0x0000000313167210 */ /* 0x001fc80007f1e0ff */
[----:B------:R-:W-:Y:S02]  /*fe80*/  LEA.HI.X.SX32 R23, R19, R2, 0x1, P0 ;  /* 0x0000000213177211 */ /* 0x000fe400000f0eff */
[----:B------:R-:W-:Y:S01]  /*fe90*/  PRMT R19, RZ, 0x7610, R19 ;  /* 0x00007610ff137816 */ /* 0x000fe20000000013 */
[----:B------:R-:W-:Y:S01]  /*fea0*/  STL [R1+0x3b8], R22 ;  /* 0x0003b81601007387 */ /* 0x000fe20000100800 */
[----:B------:R-:W-:-:S04]  /*feb0*/  LOP3.LUT R24, R82, 0x50, RZ, 0x3c, !PT ;  /* 0x0000005052187812 */ /* 0x000fc800078e3cff */
[----:B------:R2:W4:Y:S04]  /*fec0*/  @P3 LDG.E.U8 R19, desc[UR22][R22.64] ;  /* 0x0000001616133981 */ /* 0x000528000c1e1100 */
[----:B------:R-:W-:Y:S04]  /*fed0*/  STS.U8 [R24+UR10+0x280], R58 ;  /* 0x0002803a18007988 */ /* 0x000fe8000800000a */
[----:B------:R-:W-:Y:S04]  /*fee0*/  STS.U8 [R24+UR10+0x680], R57 ;  /* 0x0006803918007988 */ /* 0x000fe8000800000a */
[----:B------:R-:W-:Y:S04]  /*fef0*/  STL [R1+0x3b4], R23 ;  /* 0x0003b41701007387 */ /* 0x000fe80000100800 */
[----:B------:R-:W-:Y:S04]  /*ff00*/  STS.U8 [R24+UR10+0xa80], R59 ;  /* 0x000a803b18007988 */ /* 0x000fe8000800000a */
[----:B------:R-:W-:Y:S04]  /*ff10*/  STS.U8 [R24+UR10+0xe80], R55 ;  /* 0x000e803718007988 */ /* 0x000fe8000800000a */
[----:B------:R-:W-:Y:S04]  /*ff20*/  STS.U8 [R24+UR10+0x1280], R56 ;  /* 0x0012803818007988 */ /* 0x000fe8000800000a */
[----:B------:R-:W-:Y:S04]  /*ff30*/  STS.U8 [R24+UR10+0x1680], R52 ;  /* 0x0016803418007988 */ /* 0x000fe8000800000a */
[----:B------:R-:W-:Y:S04]  /*ff40*/  STS.U8 [R24+UR10+0x1a80], R54 ;  /* 0x001a803618007988 */ /* 0x000fe8000800000a */
[----:B------:R-:W-:Y:S04]  /*ff50*/  STS.U8 [R24+UR10+0x1e80], R50 ;  /* 0x001e803218007988 */ /* 0x000fe8000800000a */
[----:B------:R-:W-:Y:S04]  /*ff60*/  STS.U8 [R24+UR10+0x2280], R51 ;  /* 0x0022803318007988 */ /* 0x000fe8000800000a */
[----:B------:R0:W-:Y:S02]  /*ff70*/  STS.U8 [R24+UR10+0x2680], R18 ;  /* 0x0026801218007988 */ /* 0x0001e4000800000a */
[----:B0-----:R-:W-:-:S02]  /*ff80*/  PRMT R18, RZ, 0x7610, R18 ;  /* 0x00007610ff127816 */ /* 0x001fc40000000012 */
[----:B------:R-:W-:Y:S04]  /*ff90*/  STS.U8 [R24+UR10+0x2a80], R49 ;  /* 0x002a803118007988 */ /* 0x000fe8000800000a */
[----:B------:R0:W-:Y:S02]  /*ffa0*/  STS.U8 [R24+UR10+0x2e80], R21 ;  /* 0x002e801518007988 */ /* 0x0001e4000800000a */
[----:B0-----:R-:W-:Y:S01]  /*ffb0*/  PRMT R21, RZ, 0x7610, R21 ;  /* 0x00007610ff157816 */ /* 0x001fe20000000015 */
[----:B--2---:R-:W-:-:S05]  /*ffc0*/  IMAD R22, R76, UR14, RZ ;  /* 0x0000000e4c167c24 */ /* 0x004fca000f8e02ff */
[----:B------:R-:W-:-:S04]  /*ffd0*/  IADD3 R23, P0, PT, R22, R3, RZ ;  /* 0x0000000316177210 */ /* 0x000fc80007f1e0ff */
[----:B------:R-:W-:Y:S01]  /*ffe0*/  LEA.HI.X.SX32 R25, R22, R2, 0x1, P0 ;  /* 0x0000000216197211 */ /* 0x000fe200000f0eff */
[----:B------:R0:W-:Y:S01]  /*fff0*/  STL [R1+0x3e8], R23 ;  /* 0x0003e81701007387 */ /* 0x0001e20000100800 */
[----:B------:R-:W-:-:S03]  /*10000*/  @P3 IMAD.MOV.U32 R22, RZ, RZ, R23 ;  /* 0x000000ffff163224 */ /* 0x000fc600078e0017 */
[----:B------:R1:W-:Y:S04]  /*10010*/  STL [R1+0x3e4], R25 ;  /* 0x0003e41901007387 */ /* 0x0003e80000100800 */
[----:B------:R-:W2:Y:S01]  /*10020*/  LDL.LU R76, [R1+0x2c4] ;  /* 0x0002c400014c7983 */ /* 0x000ea20000300800 */
[----:B0-----:R-:W-:-:S05]  /*10030*/  @P3 IMAD.MOV.U32 R23, RZ, RZ, R25 ;  /* 0x000000ffff173224 */ /* 0x001fca00078e0019 */
[----:B------:R3:W2:Y:S02]  /*10040*/  @P3 LDG.E.U8 R18, desc[UR22][R22.64] ;  /* 0x0000001616123981 */ /* 0x0006a4000c1e1100 */
[----:B---3--:R-:W-:-:S05]  /*10050*/  IMAD R22, R83, UR14, RZ ;  /* 0x0000000e53167c24 */ /* 0x008fca000f8e02ff */
[----:B------:R-:W-:-:S04]  /*10060*/  IADD3 R23, P0, PT, R22, R3, RZ ;  /* 0x0000000316177210 */ /* 0x000fc80007f1e0ff */
[----:B-1----:R-:W-:Y:S01]  /*10070*/  LEA.HI.X.SX32 R25, R22, R2, 0x1, P0 ;  /* 0x0000000216197211 */ /* 0x002fe200000f0eff */
[----:B------:R0:W-:Y:S01]  /*10080*/  STL [R1+0x418], R23 ;  /* 0x0004181701007387 */ /* 0x0001e20000100800 */
[----:B------:R-:W-:-:S03]  /*10090*/  @P3 IMAD.MOV.U32 R22, RZ, RZ, R23 ;  /* 0x000000ffff163224 */ /* 0x000fc600078e0017 */
[----:B------:R1:W-:Y:S04]  /*100a0*/  STL [R1+0x414], R25 ;  /* 0x0004141901007387 */ /* 0x0003e80000100800 */
[----:B------:R-:W3:Y:S01]  /*100b0*/  LDL.LU R83, [R1+0x384] ;  /* 0x0003840001537983 */ /* 0x000ee20000300800 */
[----:B0-----:R-:W-:-:S05]  /*100c0*/  @P3 IMAD.MOV.U32 R23, RZ, RZ, R25 ;  /* 0x000000ffff173224 */ /* 0x001fca00078e0019 */
[----:B------:R4:W3:Y:S02]  /*100d0*/  @P3 LDG.E.U8 R21, desc[UR22][R22.64] ;  /* 0x0000001616153981 */ /* 0x0008e4000c1e1100 */
[----:B----4-:R-:W-:-:S05]  /*100e0*/  IMAD R22, R66, UR14, RZ ;  /* 0x0000000e42167c24 */ /* 0x010fca000f8e02ff */
[----:B------:R-:W-:-:S04]  /*100f0*/  IADD3 R23, P0, PT, R22, R3, RZ ;  /* 0x0000000316177210 */ /* 0x000fc80007f1e0ff */
[----:B-1----:R-:W-:Y:S01]  /*10100*/  LEA.HI.X.SX32 R25, R22, R2, 0x1, P0 ;  /* 0x0000000216197211 */ /* 0x002fe200000f0eff */
[----:B------:R0:W-:Y:S04]  /*10110*/  STL [R1+0x448], R23 ;  /* 0x0004481701007387 */ /* 0x0001e80000100800 */
[----:B------:R-:W-:Y:S04]  /*10120*/  STL [R1+0x444], R25 ;  /* 0x0004441901007387 */ /* 0x000fe80000100800 */
[----:B------:R-:W4:Y:S01]  /*10130*/  LDL.LU R68, [R1+0x380] ;  /* 0x0003800001447983 */ /* 0x000f220000300800 */
[----:B------:R-:W-:-:S03]  /*10140*/  @P3 IMAD.MOV.U32 R22, RZ, RZ, R23 ;  /* 0x000000ffff163224 */ /* 0x000fc600078e0017 */
[----:B------:R-:W4:Y:S01]  /*10150*/  LDL.LU R66, [R1+0x344] ;  /* 0x0003440001427983 */ /* 0x000f220000300800 */
[----:B0-----:R-:W-:-:S03]  /*10160*/  @P3 IMAD.MOV.U32 R23, RZ, RZ, R25 ;  /* 0x000000ffff173224 */ /* 0x001fc600078e0019 */
[----:B------:R-:W-:Y:S04]  /*10170*/  STS.U8 [R24+UR10+0x3280], R20 ;  /* 0x0032801418007988 */ /* 0x000fe8000800000a */
[----:B------:R0:W-:Y:S04]  /*10180*/  STS.U8 [R24+UR10+0x3680], R17 ;  /* 0x0036801118007988 */ /* 0x0001e8000800000a */
[----:B------:R-:W-:Y:S04]  /*10190*/  STS.U8 [R24+UR10+0x3a80], R16 ;  /* 0x003a801018007988 */ /* 0x000fe8000800000a */
[----:B------:R1:W-:Y:S01]  /*101a0*/  STS.U8 [R24+UR10+0x3e80], R11 ;  /* 0x003e800b18007988 */ /* 0x0003e2000800000a */
[----:B0-----:R-:W-:-:S06]  /*101b0*/  PRMT R17, RZ, 0x7610, R17 ;  /* 0x00007610ff117816 */ /* 0x001fcc0000000011 */
[----:B------:R0:W4:Y:S01]  /*101c0*/  @P3 LDG.E.U8 R17, desc[UR22][R22.64] ;  /* 0x0000001616113981 */ /* 0x000122000c1e1100 */
[----:B-1----:R-:W-:Y:S01]  /*101d0*/  IMAD R11, R90, UR14, RZ ;  /* 0x0000000e5a0b7c24 */ /* 0x002fe2000f8e02ff */
[----:B------:R-:W-:-:S04]  /*101e0*/  LOP3.LUT R24, R82, 0x60, RZ, 0x3c, !PT ;  /* 0x0000006052187812 */ /* 0x000fc800078e3cff */
[----:B0-----:R-:W-:-:S04]  /*101f0*/  IADD3 R22, P0, PT, R11, R3, RZ ;  /* 0x000000030b167210 */ /* 0x001fc80007f1e0ff */
[----:B------:R-:W-:Y:S01]  /*10200*/  LEA.HI.X.SX32 R23, R11, R2, 0x1, P0 ;  /* 0x000000020b177211 */ /* 0x000fe200000f0eff */
[----:B------:R2:W-:Y:S04]  /*10210*/  STS.U8 [R24+UR10+0x300], R8 ;  /* 0x0003000818007988 */ /* 0x0005e8000800000a */
[----:B------:R0:W-:Y:S01]  /*10220*/  STL [R1+0x470], R22 ;  /* 0x0004701601007387 */ /* 0x0001e20000100800 */
[----:B------:R-:W-:-:S03]  /*10230*/  PRMT R16, RZ, 0x7610, R16 ;  /* 0x00007610ff107816 */ /* 0x000fc60000000010 */
[----:B------:R1:W-:Y:S04]  /*10240*/  STL [R1+0x46c], R23 ;  /* 0x00046c1701007387 */ /* 0x0003e80000100800 */
[----:B------:R0:W4:Y:S01]  /*10250*/  @P3 LDG.E.U8 R16, desc[UR22][R22.64] ;  /* 0x0000001616103981 */ /* 0x000122000c1e1100 */
[----:B------:R-:W-:-:S03]  /*10260*/  PRMT R11, RZ, 0x7610, R11 ;  /* 0x00007610ff0b7816 */ /* 0x000fc6000000000b */
[----:B------:R-:W-:Y:S04]  /*10270*/  STS.U8 [R24+UR10+0x700], R7 ;  /* 0x0007000718007988 */ /* 0x000fe8000800000a */
[----:B------:R3:W-:Y:S01]  /*10280*/  STS.U8 [R24+UR10+0xb00], R4 ;  /* 0x000b000418007988 */ /* 0x0007e2000800000a */
[----:B------:R-:W-:-:S03]  /*10290*/  PRMT R20, RZ, 0x7610, R20 ;  /* 0x00007610ff147816 */ /* 0x000fc60000000014 */
[----:B------:R-:W-:Y:S04]  /*102a0*/  STS.U8 [R24+UR10+0xf00], R6 ;  /* 0x000f000618007988 */ /* 0x000fe8000800000a */
[----:B------:R-:W-:Y:S01]  /*102b0*/  STS.U8 [R24+UR10+0x1300], R5 ;  /* 0x0013000518007988 */ /* 0x000fe2000800000a */
[----:B--2---:R-:W-:-:S03]  /*102c0*/  IMAD R8, R76, UR14, RZ ;  /* 0x0000000e4c087c24 */ /* 0x004fc6000f8e02ff */
[----:B------:R-:W2:Y:S02]  /*102d0*/  LDL.LU R76, [R1+0x340] ;  /* 0x00034000014c7983 */ /* 0x000ea40000300800 */
[----:B0-----:R-:W-:-:S04]  /*102e0*/  IADD3 R22, P0, PT, R8, R3, RZ ;  /* 0x0000000308167210 */ /* 0x001fc80007f1e0ff */
[----:B-1----:R-:W-:Y:S01]  /*102f0*/  LEA.HI.X.SX32 R23, R8, R2, 0x1, P0 ;  /* 0x0000000208177211 */ /* 0x002fe200000f0eff */
[----:B------:R0:W-:Y:S04]  /*10300*/  STL [R1+0xfc], R22 ;  /* 0x0000fc1601007387 */ /* 0x0001e80000100800 */
[----:B------:R0:W2:Y:S04]  /*10310*/  @P3 LDG.E.U8 R11, desc[UR22][R22.64] ;  /* 0x00000016160b3981 */ /* 0x0000a8000c1e1100 */
[----:B------:R1:W-:Y:S01]  /*10320*/  STL [R1+0xf8], R23 ;  /* 0x0000f81701007387 */ /* 0x0003e20000100800 */
[----:B---3--:R-:W-:-:S03]  /*10330*/  IMAD R4, R83, UR14, RZ ;  /* 0x0000000e53047c24 */ /* 0x008fc6000f8e02ff */
[----:B------:R-:W3:Y:S02]  /*10340*/  LDL.LU R83, [R1+0x304] ;  /* 0x0003040001537983 */ /* 0x000ee40000300800 */
[----:B0-----:R-:W-:-:S04]  /*10350*/  IADD3 R22, P0, PT, R4, R3, RZ ;  /* 0x0000000304167210 */ /* 0x001fc80007f1e0ff */
[----:B-1----:R-:W-:Y:S01]  /*10360*/  LEA.HI.X.SX32 R23, R4, R2, 0x1, P0 ;  /* 0x0000000204177211 */ /* 0x002fe200000f0eff */
[----:B------:R-:W-:-:S04]  /*10370*/  @P3 IMAD.MOV.U32 R4, RZ, RZ, R22 ;  /* 0x000000ffff043224 */ /* 0x000fc800078e0016 */
[----:B------:R-:W-:Y:S01]  /*10380*/  @P3 IMAD.MOV.U32 R5, RZ, RZ, R23 ;  /* 0x000000ffff053224 */ /* 0x000fe200078e0017 */
[----:B------:R0:W-:Y:S04]  /*10390*/  STL [R1+0x13c], R22 ;  /* 0x00013c1601007387 */ /* 0x0001e80000100800 */
[----:B------:R4:W3:Y:S04]  /*103a0*/  @P3 LDG.E.U8 R20, desc[UR22][R4.64] ;  /* 0x0000001604143981 */ /* 0x0008e8000c1e1100 */
[----:B------:R-:W-:Y:S01]  /*103b0*/  STL [R1+0x138], R23 ;  /* 0x0001381701007387 */ /* 0x000fe20000100800 */
[----:B----4-:R-:W-:-:S03]  /*103c0*/  IMAD R4, R68, UR14, RZ ;  /* 0x0000000e44047c24 */ /* 0x010fc6000f8e02ff */
[----:B------:R-:W4:Y:S02]  /*103d0*/  LDL.LU R68, [R1+0x300] ;  /* 0x0003000001447983 */ /* 0x000f240000300800 */
[----:B------:R-:W-:-:S04]  /*103e0*/  IADD3 R5, P0, PT, R4, R3, RZ ;  /* 0x0000000304057210 */ /* 0x000fc80007f1e0ff */
[----:B0-----:R-:W-:Y:S01]  /*103f0*/  LEA.HI.X.SX32 R22, R4, R2, 0x1, P0 ;  /* 0x0000000204167211 */ /* 0x001fe200000f0eff */
[----:B------:R0:W-:Y:S01]  /*10400*/  STL [R1+0x184], R5 ;  /* 0x0001840501007387 */ /* 0x0001e20000100800 */
[----:B------:R-:W-:Y:S01]  /*10410*/  PRMT R7, RZ, 0x7610, R7 ;  /* 0x00007610ff077816 */ /* 0x000fe20000000007 */
[----:B------:R-:W-:Y:S02]  /*10420*/  @P3 IMAD.MOV.U32 R4, RZ, RZ, R5 ;  /* 0x000000ffff043224 */ /* 0x000fe400078e0005 */
[----:B0-----:R-:W-:-:S05]  /*10430*/  @P3 IMAD.MOV.U32 R5, RZ, RZ, R22 ;  /* 0x000000ffff053224 */ /* 0x001fca00078e0016 */
[----:B------:R0:W4:Y:S02]  /*10440*/  @P3 LDG.E.U8 R7, desc[UR22][R4.64] ;  /* 0x0000001604073981 */ /* 0x000124000c1e1100 */
[----:B0-----:R-:W-:Y:S02]  /*10450*/  IMAD R4, R66, UR14, RZ ;  /* 0x0000000e42047c24 */ /* 0x001fe4000f8e02ff */
[----:B------:R-:W-:Y:S03]  /*10460*/  STS.U8 [R24+UR10+0x1700], R10 ;  /* 0x0017000a18007988 */ /* 0x000fe6000800000a */
[----:B------:R-:W-:Y:S01]  /*10470*/  IADD3 R5, P0, PT, R4, R3, RZ ;  /* 0x0000000304057210 */ /* 0x000fe20007f1e0ff */
[----:B------:R0:W-:Y:S01]  /*10480*/  STS.U8 [R24+UR10+0x1b00], R9 ;  /* 0x001b000918007988 */ /* 0x0001e2000800000a */
[----:B------:R-:W-:-:S03]  /*10490*/  PRMT R8, RZ, 0x7610, R8 ;  /* 0x00007610ff087816 */ /* 0x000fc60000000008 */
[----:B------:R-:W-:Y:S01]  /*104a0*/  STL [R1+0x178], R22 ;  /* 0x0001781601007387 */ /* 0x000fe20000100800 */
[----:B0-----:R-:W-:-:S03]  /*104b0*/  LEA.HI.X.SX32 R9, R4, R2, 0x1, P0 ;  /* 0x0000000204097211 */ /* 0x001fc600000f0eff */
[----:B------:R0:W-:Y:S01]  /*104c0*/  STL [R1+0x1c4], R5 ;  /* 0x0001c40501007387 */ /* 0x0001e20000100800 */
[----:B------:R-:W-:-:S03]  /*104d0*/  @P3 IMAD.MOV.U32 R4, RZ, RZ, R5 ;  /* 0x000000ffff043224 */ /* 0x000fc600078e0005 */
[----:B------:R1:W-:Y:S04]  /*104e0*/  STL [R1+0x1c0], R9 ;  /* 0x0001c00901007387 */ /* 0x0003e80000100800 */
[----:B------:R-:W4:Y:S01]  /*104f0*/  LDL.LU R89, [R1+0x714] ;  /* 0x0007140001597983 */ /* 0x000f220000300800 */
[----:B0-----:R-:W-:-:S03]  /*10500*/  @P3 IMAD.MOV.U32 R5, RZ, RZ, R9 ;  /* 0x000000ffff053224 */ /* 0x001fc600078e0009 */
[----:B------:R-:W4:Y:S04]  /*10510*/  LDL.LU R66, [R1+0x2c0] ;  /* 0x0002c00001427983 */ /* 0x000f280000300800 */
[----:B------:R2:W4:Y:S04]  /*10520*/  @P3 LDG.E.U8 R8, desc[UR22][R4.64] ;  /* 0x0000001604083981 */ /* 0x000528000c1e1100 */
[----:B------:R-:W-:Y:S04]  /*10530*/  STS.U8 [R24+UR10+0x1f00], R13 ;  /* 0x001f000d18007988 */ /* 0x000fe8000800000a */
[----:B------:R0:W-:Y:S01]  /*10540*/  STS.U8 [R24+UR10+0x2300], R12 ;  /* 0x0023000c18007988 */ /* 0x0001e2000800000a */
[----:B--2---:R-:W-:-:S05]  /*10550*/  IMAD R4, R76, UR14, RZ ;  /* 0x0000000e4c047c24 */ /* 0x004fca000f8e02ff */
[----:B------:R-:W-:-:S04]  /*10560*/  IADD3 R5, P0, PT, R4, R3, RZ ;  /* 0x0000000304057210 */ /* 0x000fc80007f1e0ff */
[----:B-1----:R-:W-:Y:S01]  /*10570*/  LEA.HI.X.SX32 R9, R4, R2, 0x1, P0 ;  /* 0x0000000204097211 */ /* 0x002fe200000f0eff */
[----:B------:R3:W-:Y:S04]  /*10580*/  STL [R1+0x204], R5 ;  /* 0x0002040501007387 */ /* 0x0007e80000100800 */
[----:B------:R1:W-:Y:S04]  /*10590*/  STL [R1+0x200], R9 ;  /* 0x0002000901007387 */ /* 0x0003e80000100800 */
[----:B------:R-:W2:Y:S01]  /*105a0*/  LDL.LU R76, [R1+0x710] ;  /* 0x00071000014c7983 */ /* 0x000ea20000300800 */
[----:B0-----:R-:W-:-:S02]  /*105b0*/  @P3 IMAD.MOV.U32 R12, RZ, RZ, R5 ;  /* 0x000000ffff0c3224 */ /* 0x001fc400078e0005 */
[----:B------:R-:W-:Y:S01]  /*105c0*/  @P3 IMAD.MOV.U32 R13, RZ, RZ, R9 ;  /* 0x000000ffff0d3224 */ /* 0x000fe200078e0009 */
[----:B------:R-:W-:-:S06]  /*105d0*/  PRMT R4, RZ, 0x7610, R4 ;  /* 0x00007610ff047816 */ /* 0x000fcc0000000004 */
[----:B------:R0:W2:Y:S01]  /*105e0*/  @P3 LDG.E.U8 R4, desc[UR22][R12.64] ;  /* 0x000000160c043981 */ /* 0x0000a2000c1e1100 */
[----:B---3--:R-:W-:-:S05]  /*105f0*/  IMAD R5, R83, UR14, RZ ;  /* 0x0000000e53057c24 */ /* 0x008fca000f8e02ff */
[----:B-1----:R-:W-:-:S04]  /*10600*/  IADD3 R9, P0, PT, R5, R3, RZ ;  /* 0x0000000305097210 */ /* 0x002fc80007f1e0ff */
[----:B------:R-:W-:Y:S01]  /*10610*/  LEA.HI.X.SX32 R10, R5, R2, 0x1, P0 ;  /* 0x00000002050a7211 */ /* 0x000fe200000f0eff */
[----:B------:R1:W-:Y:S04]  /*10620*/  STL [R1+0x244], R9 ;  /* 0x0002440901007387 */ /* 0x0003e80000100800 */
[----:B------:R3:W-:Y:S04]  /*10630*/  STL [R1+0x240], R10 ;  /* 0x0002400a01007387 */ /* 0x0007e80000100800 */
[----:B------:R-:W2:Y:S01]  /*10640*/  LDL.LU R83, [R1+0x3f0] ;  /* 0x0003f00001537983 */ /* 0x000ea20000300800 */
[----:B0-----:R-:W-:-:S02]  /*10650*/  @P3 IMAD.MOV.U32 R12, RZ, RZ, R9 ;  /* 0x000000ffff0c3224 */ /* 0x001fc400078e0009 */
[----:B------:R-:W-:Y:S02]  /*10660*/  @P3 IMAD.MOV.U32 R13, RZ, RZ, R10 ;  /* 0x000000ffff0d3224 */ /* 0x000fe400078e000a */
[----:B----4-:R-:W-:-:S05]  /*10670*/  IMAD R5, R68, UR14, RZ ;  /* 0x0000000e44057c24 */ /* 0x010fca000f8e02ff */
[----:B-1----:R-:W-:-:S04]  /*10680*/  IADD3 R9, P0, PT, R5, R3, RZ ;  /* 0x0000000305097210 */ /* 0x002fc80007f1e0ff */
[----:B---3--:R-:W-:Y:S01]  /*10690*/  LEA.HI.X.SX32 R10, R5, R2, 0x1, P0 ;  /* 0x00000002050a7211 */ /* 0x008fe200000f0eff */
[----:B------:R0:W-:Y:S04]  /*106a0*/  STL [R1+0x284], R9 ;  /* 0x0002840901007387 */ /* 0x0001e80000100800 */
[----:B------:R1:W-:Y:S04]  /*106b0*/  STL [R1+0x280], R10 ;  /* 0x0002800a01007387 */ /* 0x0003e80000100800 */
[----:B------:R-:W3:Y:S01]  /*106c0*/  LDL.LU R68, [R1+0x3c0] ;  /* 0x0003c00001447983 */ /* 0x000ee20000300800 */
[----:B------:R-:W-:-:S02]  /*106d0*/  PRMT R6, RZ, 0x7610, R6 ;  /* 0x00007610ff067816 */ /* 0x000fc40000000006 */
[----:B------:R-:W-:-:S04]  /*106e0*/  PRMT R5, RZ, 0x7610, R5 ;  /* 0x00007610ff057816 */ /* 0x000fc80000000005 */
[----:B------:R4:W3:Y:S04]  /*106f0*/  @P3 LDG.E.U8 R6, desc[UR22][R12.64] ;  /* 0x000000160c063981 */ /* 0x0008e8000c1e1100 */
[----:B------:R-:W-:Y:S01]  /*10700*/  STS.U8 [R24+UR10+0x2700], R15 ;  /* 0x0027000f18007988 */ /* 0x000fe2000800000a */
[----:B----4-:R-:W-:Y:S02]  /*10710*/  @P3 IMAD.MOV.U32 R12, RZ, RZ, R9 ;  /* 0x000000ffff0c3224 */ /* 0x010fe400078e0009 */
[----:B------:R-:W-:Y:S01]  /*10720*/  @P3 IMAD.MOV.U32 R13, RZ, RZ, R10 ;  /* 0x000000ffff0d3224 */ /* 0x000fe200078e000a */
[----:B------:R-:W-:Y:S04]  /*10730*/  STS.U8 [R24+UR10+0x2b00], R14 ;  /* 0x002b000e18007988 */ /* 0x000fe8000800000a */
[----:B------:R4:W3:Y:S04]  /*10740*/  @P3 LDG.E.U8 R5, desc[UR22][R12.64] ;  /* 0x000000160c053981 */ /* 0x0008e8000c1e1100 */
[----:B------:R-:W-:Y:S04]  /*10750*/  STS.U8 [R24+UR10+0x2f00], R19 ;  /* 0x002f001318007988 */ /* 0x000fe8000800000a */
[----:B------:R-:W-:Y:S01]  /*10760*/  STS.U8 [R24+UR10+0x3300], R18 ;  /* 0x0033001218007988 */ /* 0x000fe2000800000a */
[----:B0-----:R-:W-:Y:S01]  /*10770*/  IMAD R9, R89, UR14, RZ ;  /* 0x0000000e59097c24 */ /* 0x001fe2000f8e02ff */
[----:B----4-:R-:W-:-:S04]  /*10780*/  LOP3.LUT R12, R82, 0x70, RZ, 0x3c, !PT ;  /* 0x00000070520c7812 */ /* 0x010fc800078e3cff */
[C---:B-1----:R-:W-:Y:S01]  /*10790*/  IADD3 R10, P0, PT, R9.reuse, R3, RZ ;  /* 0x00000003090a7210 */ /* 0x042fe20007f1e0ff */
[----:B------:R-:W-:Y:S03]  /*107a0*/  STS.U8 [R24+UR10+0x3700], R21 ;  /* 0x0037001518007988 */ /* 0x000fe6000800000a */
[----:B------:R-:W-:Y:S01]  /*107b0*/  LEA.HI.X.SX32 R13, R9, R2, 0x1, P0 ;  /* 0x00000002090d7211 */ /* 0x000fe200000f0eff */
[----:B------:R-:W-:Y:S01]  /*107c0*/  STS.U8 [R24+UR10+0x3b00], R17 ;  /* 0x003b001118007988 */ /* 0x000fe2000800000a */
[----:B------:R-:W-:-:S03]  /*107d0*/  PRMT R9, RZ, 0x7610, R9 ;  /* 0x00007610ff097816 */ /* 0x000fc60000000009 */
[----:B------:R-:W-:Y:S04]  /*107e0*/  STS.U8 [R24+UR10+0x3f00], R16 ;  /* 0x003f001018007988 */ /* 0x000fe8000800000a */
[----:B------:R0:W-:Y:S04]  /*107f0*/  STS.U8 [R12+UR10+0x3f80], R66 ;  /* 0x003f80420c007988 */ /* 0x0001e8000800000a */
[----:B------:R1:W-:Y:S04]  /*10800*/  STS.U8 [R12+UR10+0x380], R11 ;  /* 0x0003800b0c007988 */ /* 0x0003e8000800000a */
[----:B0-----:R-:W4:Y:S01]  /*10810*/  LDL.LU R66, [R1+0x3bc] ;  /* 0x0003bc0001427983 */ /* 0x001f220000300800 */
[----:B-1----:R-:W-:-:S03]  /*10820*/  @P3 IMAD.MOV.U32 R11, RZ, RZ, R13 ;  /* 0x000000ffff0b3224 */ /* 0x002fc600078e000d */
[----:B------:R-:W-:Y:S04]  /*10830*/  STL [R1+0x2c4], R10 ;  /* 0x0002c40a01007387 */ /* 0x000fe80000100800 */
[----:B------:R2:W4:Y:S04]  /*10840*/  @P3 LDG.E.U8 R9, desc[UR22][R10.64] ;  /* 0x000000160a093981 */ /* 0x000528000c1e1100 */
[----:B------:R-:W-:Y:S04]  /*10850*/  STL [R1+0x2c0], R13 ;  /* 0x0002c00d01007387 */ /* 0x000fe80000100800 */
[----:B------:R-:W-:Y:S04]  /*10860*/  STS.U8 [R12+UR10+0x780], R20 ;  /* 0x000780140c007988 */ /* 0x000fe8000800000a */
[----:B------:R0:W-:Y:S02]  /*10870*/  STS.U8 [R12+UR10+0xb80], R7 ;  /* 0x000b80070c007988 */ /* 0x0001e4000800000a */
[----:B0-----:R-:W-:-:S02]  /*10880*/  PRMT R7, RZ, 0x7610, R7 ;  /* 0x00007610ff077816 */ /* 0x001fc40000000007 */
[----:B------:R0:W-:Y:S02]  /*10890*/  STS.U8 [R12+UR10+0xf80], R8 ;  /* 0x000f80080c007988 */ /* 0x0001e4000800000a */
[----:B0-----:R-:W-:Y:S01]  /*108a0*/  PRMT R8, RZ, 0x7610, R8 ;  /* 0x00007610ff087816 */ /* 0x001fe20000000008 */
[----:B--2---:R-:W-:Y:S02]  /*108b0*/  IMAD R10, R76, UR14, RZ ;  /* 0x0000000e4c0a7c24 */ /* 0x004fe4000f8e02ff */
[----:B------:R-:W2:Y:S03]  /*108c0*/  LDL.LU R76, [R1+0x3ec] ;  /* 0x0003ec00014c7983 */ /* 0x000ea60000300800 */
[----:B------:R-:W-:-:S04]  /*108d0*/  IADD3 R11, P0, PT, R10, R3, RZ ;  /* 0x000000030a0b7210 */ /* 0x000fc80007f1e0ff */
[----:B------:R-:W-:Y:S01]  /*108e0*/  LEA.HI.X.SX32 R13, R10, R2, 0x1, P0 ;  /* 0x000000020a0d7211 */ /* 0x000fe200000f0eff */
[----:B------:R0:W-:Y:S01]  /*108f0*/  STL [R1+0x304], R11 ;  /* 0x0003040b01007387 */ /* 0x0001e20000100800 */
[----:B------:R-:W-:-:S03]  /*10900*/  @P3 IMAD.MOV.U32 R10, RZ, RZ, R11 ;  /* 0x000000ffff0a3224 */ /* 0x000fc600078e000b */
[----:B0-----:R-:W-:-:S05]  /*10910*/  @P3 IMAD.MOV.U32 R11, RZ, RZ, R13 ;  /* 0x000000ffff0b3224 */ /* 0x001fca00078e000d */
[----:B------:R0:W2:Y:S02]  /*10920*/  @P3 LDG.E.U8 R7, desc[UR22][R10.64] ;  /* 0x000000160a073981 */ /* 0x0000a4000c1e1100 */
[----:B0-----:R-:W-:Y:S02]  /*10930*/  IMAD R10, R83, UR14, RZ ;  /* 0x0000000e530a7c24 */ /* 0x001fe4000f8e02ff */
[----:B------:R0:W-:Y:S03]  /*10940*/  STL [R1+0x300], R13 ;  /* 0x0003000d01007387 */ /* 0x0001e60000100800 */
[C---:B------:R-:W-:Y:S01]  /*10950*/  IADD3 R11, P0, PT, R10.reuse, R3, RZ ;  /* 0x000000030a0b7210 */ /* 0x040fe20007f1e0ff */
[----:B------:R-:W2:Y:S03]  /*10960*/  LDL.LU R83, [R1+0x420] ;  /* 0x0004200001537983 */ /* 0x000ea60000300800 */
[----:B0-----:R-:W-:Y:S01]  /*10970*/  LEA.HI.X.SX32 R13, R10, R2, 0x1, P0 ;  /* 0x000000020a0d7211 */ /* 0x001fe200000f0eff */
[----:B------:R0:W-:Y:S01]  /*10980*/  STL [R1+0x344], R11 ;  /* 0x0003440b01007387 */ /* 0x0001e20000100800 */
[----:B------:R-:W-:-:S03]  /*10990*/  @P3 IMAD.MOV.U32 R10, RZ, RZ, R11 ;  /* 0x000000ffff0a3224 */ /* 0x000fc600078e000b */
[----:B------:R3:W-:Y:S01]  /*109a0*/  STS.U8 [R12+UR10+0x1380], R4 ;  /* 0x001380040c007988 */ /* 0x0007e2000800000a */
[----:B0-----:R-:W-:-:S05]  /*109b0*/  @P3 IMAD.MOV.U32 R11, RZ, RZ, R13 ;  /* 0x000000ffff0b3224 */ /* 0x001fca00078e000d */
[----:B------:R0:W2:Y:S01]  /*109c0*/  @P3 LDG.E.U8 R8, desc[UR22][R10.64] ;  /* 0x000000160a083981 */ /* 0x0000a2000c1e1100 */
[----:B---3--:R-:W-:-:S05]  /*109d0*/  IMAD R4, R68, UR14, RZ ;  /* 0x0000000e44047c24 */ /* 0x008fca000f8e02ff */
[----:B0-----:R-:W-:-:S04]  /*109e0*/  IADD3 R10, P0, PT, R4, R3, RZ ;  /* 0x00000003040a7210 */ /* 0x001fc80007f1e0ff */
[----:B------:R-:W-:Y:S02]  /*109f0*/  LEA.HI.X.SX32 R11, R4, R2, 0x1, P0 ;  /* 0x00000002040b7211 */ /* 0x000fe400000f0eff */
[----:B------:R-:W-:-:S06]  /*10a00*/  PRMT R4, RZ, 0x7610, R4 ;  /* 0x00007610ff047816 */ /* 0x000fcc0000000004 */
[----:B------:R0:W3:Y:S04]  /*10a10*/  @P3 LDG.E.U8 R4, desc[UR22][R10.64] ;  /* 0x000000160a043981 */ /* 0x0000e8000c1e1100 */
[----:B------:R-:W-:Y:S04]  /*10a20*/  STS.U8 [R12+UR10+0x1780], R6 ;  /* 0x001780060c007988 */ /* 0x000fe8000800000a */
[----:B------:R4:W-:Y:S04]  /*10a30*/  STS.U8 [R12+UR10+0x1b80], R5 ;  /* 0x001b80050c007988 */ /* 0x0009e8000800000a */
[----:B------:R-:W-:Y:S04]  /*10a40*/  STL [R1+0x340], R13 ;  /* 0x0003400d01007387 */ /* 0x000fe80000100800 */
[----:B------:R0:W-:Y:S04]  /*10a50*/  STL [R1+0x384], R10 ;  /* 0x0003840a01007387 */ /* 0x0001e80000100800 */
[----:B------:R-:W-:Y:S01]  /*10a60*/  STL [R1+0x380], R11 ;  /* 0x0003800b01007387 */ /* 0x000fe20000100800 */
[----:B----4-:R-:W-:-:S05]  /*10a70*/  IMAD R5, R66, UR14, RZ ;  /* 0x0000000e42057c24 */ /* 0x010fca000f8e02ff */
[----:B------:R-:W-:-:S04]  /*10a80*/  IADD3 R6, P0, PT, R5, R3, RZ ;  /* 0x0000000305067210 */ /* 0x000fc80007f1e0ff */
[----:B0-----:R-:W-:Y:S01]  /*10a90*/  LEA.HI.X.SX32 R10, R5, R2, 0x1, P0 ;  /* 0x00000002050a7211 */ /* 0x001fe200000f0eff */
[----:B------:R-:W-:Y:S01]  /*10aa0*/  STS.U8 [R12+UR10+0x1f80], R9 ;  /* 0x001f80090c007988 */ /* 0x000fe2000800000a */
[----:B------:R-:W-:-:S03]  /*10ab0*/  PRMT R5, RZ, 0x7610, R5 ;  /* 0x00007610ff057816 */ /* 0x000fc60000000005 */
[----:B------:R-:W-:Y:S04]  /*10ac0*/  STL [R1+0x3c0], R6 ;  /* 0x0003c00601007387 */ /* 0x000fe80000100800 */
[----:B------:R-:W-:Y:S04]  /*10ad0*/  STL [R1+0x3bc], R10 ;  /* 0x0003bc0a01007387 */ /* 0x000fe80000100800 */
[----:B--2---:R0:W-:Y:S02]  /*10ae0*/  STS.U8 [R12+UR10+0x2380], R7 ;  /* 0x002380070c007988 */ /* 0x0041e4000800000a */
[----:B0-----:R-:W-:-:S05]  /*10af0*/  @P3 IMAD.MOV.U32 R7, RZ, RZ, R10 ;  /* 0x000000ffff073224 */ /* 0x001fca00078e000a */
[----:B------:R0:W2:Y:S02]  /*10b00*/  @P3 LDG.E.U8 R5, desc[UR22][R6.64] ;  /* 0x0000001606053981 */ /* 0x0000a4000c1e1100 */
[----:B0-----:R-:W-:-:S05]  /*10b10*/  IMAD R6, R76, UR14, RZ ;  /* 0x0000000e4c067c24 */ /* 0x001fca000f8e02ff */
[----:B------:R-:W-:-:S04]  /*10b20*/  IADD3 R7, P0, PT, R6, R3, RZ ;  /* 0x0000000306077210 */ /* 0x000fc80007f1e0ff */
[----:B------:R-:W-:Y:S01]  /*10b30*/  LEA.HI.X.SX32 R9, R6, R2, 0x1, P0 ;  /* 0x0000000206097211 */ /* 0x000fe200000f0eff */
[----:B------:R0:W-:Y:S01]  /*10b40*/  STL [R1+0x3f0], R7 ;  /* 0x0003f00701007387 */ /* 0x0001e20000100800 */
[----:B------:R-:W-:-:S03]  /*10b50*/  @P3 IMAD.MOV.U32 R6, RZ, RZ, R7 ;  /* 0x000000ffff063224 */ /* 0x000fc600078e0007 */
[----:B------:R-:W-:Y:S01]  /*10b60*/  STS.U8 [R12+UR10+0x2780], R8 ;  /* 0x002780080c007988 */ /* 0x000fe2000800000a */
[----:B0-----:R-:W-:-:S03]  /*10b70*/  @P3 IMAD.MOV.U32 R7, RZ, RZ, R9 ;  /* 0x000000ffff073224 */ /* 0x001fc600078e0009 */
[----:B---3--:R0:W-:Y:S02]  /*10b80*/  STS.U8 [R12+UR10+0x2b80], R4 ;  /* 0x002b80040c007988 */ /* 0x0081e4000800000a */
[----:B0-----:R-:W-:-:S06]  /*10b90*/  PRMT R4, RZ, 0x7610, R4 ;  /* 0x00007610ff047816 */ /* 0x001fcc0000000004 */
[----:B------:R0:W3:Y:S02]  /*10ba0*/  @P3 LDG.E.U8 R4, desc[UR22][R6.64] ;  /* 0x0000001606043981 */ /* 0x0000e4000c1e1100 */
[----:B0-----:R-:W-:-:S05]  /*10bb0*/  IMAD R6, R83, UR14, RZ ;  /* 0x0000000e53067c24 */ /* 0x001fca000f8e02ff */
[CC--:B------:R-:W-:Y:S01]  /*10bc0*/  IADD3 R7, P0, PT, R6.reuse, R3.reuse, RZ ;  /* 0x0000000306077210 */ /* 0x0c0fe20007f1e0ff */
[----:B------:R-:W-:Y:S03]  /*10bd0*/  STL [R1+0x3ec], R9 ;  /* 0x0003ec0901007387 */ /* 0x000fe60000100800 */
[----:B------:R-:W-:Y:S01]  /*10be0*/  LEA.HI.X.SX32 R6, R6, R2, 0x1, P0 ;  /* 0x0000000206067211 */ /* 0x000fe200000f0eff */
[----:B--2---:R0:W-:Y:S02]  /*10bf0*/  STS.U8 [R12+UR10+0x2f80], R5 ;  /* 0x002f80050c007988 */ /* 0x0041e4000800000a */
[----:B0-----:R-:W-:Y:S02]  /*10c00*/  IMAD R5, R0, UR14, RZ ;  /* 0x0000000e00057c24 */ /* 0x001fe4000f8e02ff */
[----:B------:R-:W5:Y:S04]  /*10c10*/  LDL.LU R0, [R1+0x71c] ;  /* 0x00071c0001007983 */ /* 0x000f680000300800 */
[----:B------:R0:W-:Y:S01]  /*10c20*/  STL [R1+0x420], R7 ;  /* 0x0004200701007387 */ /* 0x0001e20000100800 */
[----:B------:R-:W-:-:S03]  /*10c30*/  IADD3 R3, P0, PT, R5, R3, RZ ;  /* 0x0000000305037210 */ /* 0x000fc60007f1e0ff */
[----:B------:R1:W-:Y:S01]  /*10c40*/  STL [R1+0x41c], R6 ;  /* 0x00041c0601007387 */ /* 0x0003e20000100800 */
[----:B0-----:R-:W-:-:S04]  /*10c50*/  @P3 LOP3.LUT R7, R7, R6, RZ, 0x3c, !PT ;  /* 0x0000000607073212 */ /* 0x001fc800078e3cff */
[----:B-1----:R-:W-:Y:S02]  /*10c60*/  @P3 LOP3.LUT R6, R7, R6, RZ, 0x3c, !PT ;  /* 0x0000000607063212 */ /* 0x002fe400078e3cff */
[----:B------:R-:W-:Y:S02]  /*10c70*/  LEA.HI.X.SX32 R8, R5, R2, 0x1, P0 ;  /* 0x0000000205087211 */ /* 0x000fe400000f0eff */
[----:B------:R-:W-:Y:S02]  /*10c80*/  @P3 LOP3.LUT R7, R7, R6, RZ, 0x3c, !PT ;  /* 0x0000000607073212 */ /* 0x000fe400078e3cff */
[----:B------:R-:W-:Y:S01]  /*10c90*/  PRMT R2, RZ, 0x7610, R2 ;  /* 0x00007610ff027816 */ /* 0x000fe20000000002 */
[----:B---3--:R0:W-:Y:S02]  /*10ca0*/  STS.U8 [R12+UR10+0x3380], R4 ;  /* 0x003380040c007988 */ /* 0x0081e4000800000a */
[----:B0-----:R-:W-:-:S06]  /*10cb0*/  PRMT R4, RZ, 0x7610, R4 ;  /* 0x00007610ff047816 */ /* 0x001fcc0000000004 */
[----:B------:R0:W2:Y:S02]  /*10cc0*/  @P3 LDG.E.U8 R4, desc[UR22][R6.64] ;  /* 0x0000001606043981 */ /* 0x0000a4000c1e1100 */
[----:B0-----:R-:W-:Y:S02]  /*10cd0*/  @P3 IMAD.MOV.U32 R6, RZ, RZ, R3 ;  /* 0x000000ffff063224 */ /* 0x001fe400078e0003 */
[----:B------:R-:W-:-:S05]  /*10ce0*/  @P3 IMAD.MOV.U32 R7, RZ, RZ, R8 ;  /* 0x000000ffff073224 */ /* 0x000fca00078e0008 */
[----:B------:R-:W3:Y:S04]  /*10cf0*/  @P3 LDG.E.U8 R2, desc[UR22][R6.64] ;  /* 0x0000001606023981 */ /* 0x000ee8000c1e1100 */
[----:B------:R0:W-:Y:S04]  /*10d00*/  STL [R1+0x180], R3 ;  /* 0x0001800301007387 */ /* 0x0001e80000100800 */
[----:B------:R0:W-:Y:S01]  /*10d10*/  STL [R1+0x17c], R8 ;  /* 0x00017c0801007387 */ /* 0x0001e20000100800 */
[----:B------:R-:W-:-:S04]  /*10d20*/  UISETP.NE.U32.AND UP1, UPT, UR9, URZ, UPT ;  /* 0x000000ff0900728c */ /* 0x000fc8000bf25070 */
[----:B------:R-:W-:Y:S02]  /*10d30*/  UISETP.LT.OR UP3, UPT, UR25, 0x80, UP1 ;  /* 0x000000801900788c */ /* 0x000fe40008f61670 */
[----:B------:R-:W-:Y:S01]  /*10d40*/  UISETP.GE.AND UP2, UPT, UR25, 0x100, UPT ;  /* 0x000001001900788c */ /* 0x000fe2000bf46270 */
[----:B--2---:R0:W-:Y:S04]  /*10d50*/  STS.U8 [R12+UR10+0x3780], R4 ;  /* 0x003780040c007988 */ /* 0x0041e8000800000a */
[----:B---3--:R0:W-:Y:S01]  /*10d60*/  STS.U8 [R12+UR10+0x3b80], R2 ;  /* 0x003b80020c007988 */ /* 0x0081e2000800000a */
[----:B------:R1:W-:Y:S06]  /*10d70*/  MEMBAR.ALL.CTA ;  /* 0x0000000000007992 */ /* 0x0003ec0000008000 */
[----:B-1----:R-:W1:Y:S02]  /*10d80*/  FENCE.VIEW.ASYNC.S ;  /* 0x00000000000073c6 */ /* 0x002e640000000000 */
[----:B-1----:R-:W-:Y:S06]  /*10d90*/  BAR.SYNC.DEFER_BLOCKING 0x0 ;  /* 0x0000000000007b1d */ /* 0x002fec0000010000 */
[----:B------:R-:W-:Y:S05]  /*10da0*/  BRA.U UP3, `(.L_x_6) ;  /* 0x0000000103847547 */ /* 0x000fea000b800000 */
[----:B------:R-:W-:Y:S02]  /*10db0*/  UIADD3 UR4, UPT, UPT, UR10, 0x8000, URZ ;  /* 0x000080000a047890 */ /* 0x000fe4000fffe0ff */
[----:B------:R-:W-:Y:S02]  /*10dc0*/  USHF.R.U32.HI UR16, URZ, 0x4, UR10 ;  /* 0x00000004ff107899 */ /* 0x000fe4000801160a */
[----:B------:R-:W-:Y:S02]  /*10dd0*/  USHF.R.U32.HI UR4, URZ, 0x4, UR4 ;  /* 0x00000004ff047899 */ /* 0x000fe40008011604 */
[----:B------:R-:W-:Y:S02]  /*10de0*/  USGXT.U32 UR16, UR16, 0xe ;  /* 0x0000000e1010789a */ /* 0x000fe40008000000 */
[----:B------:R-:W-:Y:S02]  /*10df0*/  USGXT.U32 UR14, UR4, 0xe ;  /* 0x0000000e040e789a */ /* 0x000fe40008000000 */
[----:B------:R-:W-:-:S02]  /*10e00*/  UIADD3 UR30, UP4, UPT, UR16, 0x2, URZ ;  /* 0x00000002101e7890 */ /* 0x000fc4000ff9e0ff */
[----:B------:R-:W-:Y:S01]  /*10e10*/  UIADD3 UR32, UP3, UPT, UR14, 0x80, URZ ;  /* 0x000000800e207890 */ /* 0x000fe2000ff7e0ff */
[----:B------:R-:W-:Y:S01]  /*10e20*/  UMOV UR4, URZ ;  /* 0x000000ff00047c82 */ /* 0x000fe20008000000 */
[----:B------:R-:W-:Y:S01]  /*10e30*/  UMOV UR34, 0x0 ;  /* 0x0000000000227882 */ /* 0x000fe20000000000 */
[----:B------:R-:W-:Y:S02]  /*10e40*/  UIADD3.X UR31, UPT, UPT, UR4, 0x40004040, URZ, UP4, !UPT ;  /* 0x40004040041f7890 */ /* 0x000fe4000a7fe4ff */
[----:B------:R-:W-:Y:S02]  /*10e50*/  UIADD3.X UR33, UPT, UPT, UR4, -0x7fffbfe0, URZ, UP3, !UPT ;  /* 0x8000402004217890 */ /* 0x000fe40009ffe4ff */
[----:B------:R-:W-:Y:S02]  /*10e60*/  UIADD3.64 UR20, UPT, UPT, UR30, 0x2, URZ ;  /* 0x000000021e147897 */ /* 0x000fe4000fffe0ff */
[----:B------:R-:W-:Y:S02]  /*10e70*/  UIADD3.64 UR18, UPT, UPT, UR32, 0x80, URZ ;  /* 0x0000008020127897 */ /* 0x000fe4000fffe0ff */
[----:B------:R-:W-:-:S02]  /*10e80*/  UIADD3.64 UR28, UPT, UPT, UR30, 0x4, URZ ;  /* 0x000000041e1c7897 */ /* 0x000fc4000fffe0ff */
[----:B------:R-:W-:Y:S01]  /*10e90*/  UIADD3.64 UR26, UPT, UPT, UR32, 0x100, URZ ;  /* 0x00000100201a7897 */ /* 0x000fe2000fffe0ff */
[----:B------:R-:W-:Y:S01]  /*10ea0*/  UMOV UR35, 0x4208010 ;  /* 0x0420801000237882 */ /* 0x000fe20000000000 */
[----:B------:R-:W-:Y:S01]  /*10eb0*/  UMOV UR17, 0x40004040 ;  /* 0x4000404000117882 */ /* 0x000fe20000000000 */
[----:B------:R-:W-:Y:S01]  /*10ec0*/  UMOV UR15, 0x80004020 ;  /* 0x80004020000f7882 */ /* 0x000fe20000000000 */
[----:B------:R-:W-:Y:S01]  /*10ed0*/  UMOV UR36, 0x0 ;  /* 0x0000000000247882 */ /* 0x000fe20000000000 */
[----:B------:R-:W-:Y:S01]  /*10ee0*/  UMOV UR37, 0x4208010 ;  /* 0x0420801000257882 */ /* 0x000fe20000000000 */
[----:B------:R-:W-:Y:S01]  /*10ef0*/  UMOV UR38, 0x0 ;  /* 0x0000000000267882 */ /* 0x000fe20000000000 */
[----:B------:R-:W-:Y:S01]  /*10f00*/  UMOV UR39, 0x4208010 ;  /* 0x0420801000277882 */ /* 0x000fe20000000000 */
[----:B------:R-:W-:Y:S01]  /*10f10*/  UMOV UR4, UR8 ;  /* 0x0000000800047c82 */ /* 0x000fe20008000000 */
[----:B------:R-:W-:Y:S01]  /*10f20*/  UMOV UR5, URZ ;  /* 0x000000ff00057c82 */ /* 0x000fe20008000000 */
[----:B------:R1:W-:Y:S01]  /*10f30*/  UTCQMMA gdesc[UR14], gdesc[UR16], tmem[UR7], tmem[UR34], idesc[UR35], !UPT ;  /* 0x00ff22100e0075ea */ /* 0x0003e2000f800307 */
[----:B------:R-:W-:Y:S01]  /*10f40*/  UMOV UR40, 0x0 ;  /* 0x0000000000287882 */ /* 0x000fe20000000000 */
[----:B------:R-:W-:Y:S01]  /*10f50*/  UMOV UR41, 0x4208010 ;  /* 0x0420801000297882 */ /* 0x000fe20000000000 */
[----:B------:R1:W-:Y:S01]  /*10f60*/  UTCQMMA gdesc[UR32], gdesc[UR30], tmem[UR7], tmem[UR36], idesc[UR37], UPT ;  /* 0x00ff241e200075ea */ /* 0x0003e2000b800307 */
[----:B------:R-:W-:Y:S01]  /*10f70*/  UMOV UR4, UR4 ;  /* 0x0000000400047c82 */ /* 0x000fe20008000000 */
[----:B------:R1:W-:Y:S01]  /*10f80*/  UTCQMMA gdesc[UR18], gdesc[UR20], tmem[UR7], tmem[UR38], idesc[UR39], UPT ;  /* 0x00ff2614120075ea */ /* 0x0003e2000b800307 */
[----:B------:R1:W-:Y:S01]  /*10f90*/  UTCQMMA gdesc[UR26], gdesc[UR28], tmem[UR7], tmem[UR40], idesc[UR41], UPT ;  /* 0x00ff281c1a0075ea */ /* 0x0003e2000b800307 */
[----:B------:R1:W-:Y:S01]  /*10fa0*/  UTCBAR [UR4], URZ ;  /* 0x000000ff040073e9 */ /* 0x0003e200080000ff */
[----:B------:R-:W-:Y:S01]  /*10fb0*/  NOP ;  /* 0x0000000000007918 */ /* 0x000fe20000000000 */
.L_x_6:
[----:B-1----:R-:W-:Y:S01]  /*10fc0*/  UMOV UR4, URZ ;  /* 0x000000ff00047c82 */ /* 0x002fe20008000000 */
[----:B------:R-:W-:Y:S05]  /*10fd0*/  BRA.U !UP2, `(.L_x_7) ;  /* 0x000000b90a087547 */ /* 0x000fea000b800000 */
[----:B------:R-:W-:Y:S01]  /*10fe0*/  USHF.R.S32.HI UR6, URZ, 0x1f, UR25 ;  /* 0x0000001fff067899 */ /* 0x000fe20008011419 */
[----:B0-----:R-:W-:Y:S01]  /*10ff0*/  IMAD.MOV.U32 R2, RZ, RZ, RZ ;  /* 0x000000ffff027224 */ /* 0x001fe200078e00ff */
[----:B------:R-:W-:Y:S02]  /*11000*/  USHF.L.U32 UR18, UR12, 0x7, URZ ;  /* 0x000000070c127899 */ /* 0x000fe400080006ff */
[----:B------:R-:W-:Y:S02]  /*11010*/  UIADD3 UR9, UPT, UPT, UR10, 0xa000, URZ ;  /* 0x0000a0000a097890 */ /* 0x000fe4000fffe0ff */
[----:B------:R-:W-:Y:S02]  /*11020*/  UIADD3 UR12, UPT, UPT, UR10, 0x4000, URZ ;  /* 0x000040000a0c7890 */ /* 0x000fe4000fffe0ff */
[----:B------:R-:W-:Y:S02]  /*11030*/  ULEA.HI UR6, UR6, UR25, URZ, 0x7 ;  /* 0x0000001906067291 */ /* 0x000fe4000f8f38ff */
[----:B------:R-:W-:-:S02]  /*11040*/  USHF.R.U32.HI UR9, URZ, 0x4, UR9 ;  /* 0x00000004ff097899 */ /* 0x000fc40008011609 */
[----:B------:R-:W-:Y:S02]  /*11050*/  USHF.R.U32.HI UR14, URZ, 0x4, UR12 ;  /* 0x00000004ff0e7899 */ /* 0x000fe4000801160c */
[----:B------:R-:W-:Y:S02]  /*11060*/  USHF.R.S32.HI UR6, URZ, 0x7, UR6 ;  /* 0x00000007ff067899 */ /* 0x000fe40008011406 */
[----:B------:R-:W-:Y:S02]  /*11070*/  USGXT.U32 UR12, UR9, 0xe ;  /* 0x0000000e090c789a */ /* 0x000fe40008000000 */
[----:B------:R-:W-:Y:S02]  /*11080*/  USGXT.U32 UR14, UR14, 0xe ;  /* 0x0000000e0e0e789a */ /* 0x000fe40008000000 */
[----:B------:R-:W-:Y:S02]  /*11090*/  UISETP.LT.AND UP4, UPT, UR6, 0x2, UPT ;  /* 0x000000020600788c */ /* 0x000fe4000bf81270 */
[----:B------:R-:W-:-:S02]  /*110a0*/  UIADD3 UR28, UP2, UPT, UR12, 0x80, URZ ;  /* 0x000000800c1c7890 */ /* 0x000fc4000ff5e0ff */
[----:B------:R-:W-:Y:S02]  /*110b0*/  UIADD3 UR26, UP3, UPT, UR14, 0x2, URZ ;  /* 0x000000020e1a7890 */ /* 0x000fe4000ff7e0ff */
[----:B------:R-:W-:Y:S01]  /*110c0*/  USEL UR6, UR6, 0x2, !UP4 ;  /* 0x0000000206067887 */ /* 0x000fe2000e000000 */
[----:B------:R-:W-:Y:S01]  /*110d0*/  UMOV UR4, URZ ;  /* 0x000000ff00047c82 */ /* 0x000fe20008000000 */
[----:B------:R-:W-:Y:S01]  /*110e0*/  UMOV UR5, URZ ;  /* 0x000000ff00057c82 */ /* 0x000fe20008000000 */
[----:B------:R-:W-:Y:S02]  /*110f0*/  USHF.L.U32 UR19, UR13, 0x7, URZ ;  /* 0x000000070d137899 */ /* 0x000fe400080006ff */
[----:B------:R-:W-:Y:S02]  /*11100*/  UIADD3.X UR29, UPT, UPT, UR4, -0x7fffbfe0, URZ, UP2, !UPT ;  /* 0x80004020041d7890 */ /* 0x000fe400097fe4ff */
[----:B------:R-:W-:Y:S02]  /*11110*/  UIADD3.X UR27, UPT, UPT, UR5, 0x40004040, URZ, UP3, !UPT ;  /* 0x40004040051b7890 */ /* 0x000fe40009ffe4ff */
[----:B------:R-:W-:Y:S01]  /*11120*/  UIADD3 UR20, UPT, UPT, UR6, -0x2, URZ ;  /* 0xfffffffe06147890 */ /* 0x000fe2000fffe0ff */
[----:B------:R-:W0:Y:S01]  /*11130*/  LDCU UR40, c[0x0][0x3a0] ;  /* 0x00007400ff2877ac */ /* 0x000e220008000800 */
[----:B------:R-:W-:-:S02]  /*11140*/  USHF.R.S32.HI UR38, URZ, 0x1f, UR18 ;  /* 0x0000001fff267899 */ /* 0x000fc40008011412 */
[----:B------:R-:W-:Y:S02]  /*11150*/  USHF.R.S32.HI UR39, URZ, 0x1f, UR19 ;  /* 0x0000001fff277899 */ /* 0x000fe40008011413 */
[----:B------:R-:W-:Y:S02]  /*11160*/  UIADD3.64 UR30, UPT, UPT, UR28, 0x80, URZ ;  /* 0x000000801c1e7897 */ /* 0x000fe4000fffe0ff */
[----:B------:R-:W-:Y:S02]  /*11170*/  UIADD3.64 UR32, UPT, UPT, UR26, 0x2, URZ ;  /* 0x000000021a207897 */ /* 0x000fe4000fffe0ff */
[----:B------:R-:W-:Y:S02]  /*11180*/  UIADD3.64 UR34, UPT, UPT, UR28, 0x100, URZ ;  /* 0x000001001c227897 */ /* 0x000fe4000fffe0ff */
[----:B------:R-:W-:Y:S01]  /*11190*/  UIADD3.64 UR36, UPT, UPT, UR26, 0x4, URZ ;  /* 0x000000041a247897 */ /* 0x000fe2000fffe0ff */
[----:B------:R-:W-:Y:S01]  /*111a0*/  UMOV UR21, 0x1 ;  /* 0x0000000100157882 */ /* 0x000fe20000000000 */
[----:B------:R-:W-:-:S10]  /*111b0*/  UMOV UR6, URZ ;  /* 0x000000ff00067c82 */ /* 0x000fd40008000000 */
.L_x_10:
[----:B------:R-:W2:Y:S04]  /*111c0*/  LDL.LU R17, [R1+0x4bc] ;  /* 0x0004bc0001117983 */ /* 0x000ea80000300800 */
[----:B------:R-:W3:Y:S04]  /*111d0*/  LDL.LU R16, [R1+0x470] ;  /* 0x0004700001107983 */ /* 0x000ee80000300800 */
[----:B------:R-:W4:Y:S04]  /*111e0*/  LDL.LU R15, [R1+0x468] ;  /* 0x00046800010f7983 */ /* 0x000f280000300800 */
[----:B------:R-:W4:Y:S04]  /*111f0*/  LDL.LU R14, [R1+0x460] ;  /* 0x00046000010e7983 */ /* 0x000f280000300800 */
[----:B------:R-:W4:Y:S04]  /*11200*/  LDL.LU R13, [R1+0x458] ;  /* 0x00045800010d7983 */ /* 0x000f280000300800 */
[----:B------:R-:W4:Y:S04]  /*11210*/  LDL.LU R12, [R1+0x4b8] ;  /* 0x0004b800010c7983 */ /* 0x000f280000300800 */
[----:B------:R-:W4:Y:S04]  /*11220*/  LDL.LU R9, [R1+0x450] ;  /* 0x0004500001097983 */ /* 0x000f280000300800 */
[----:B------:R-:W4:Y:S04]  /*11230*/  LDL.LU R5, [R1+0x46c] ;  /* 0x00046c0001057983 */ /* 0x000f280000300800 */
[----:B------:R-:W4:Y:S04]  /*11240*/  LDL.LU R11, [R1+0x47c] ;  /* 0x00047c00010b7983 */ /* 0x000f280000300800 */
[----:B------:R-:W4:Y:S04]  /*11250*/  LDL.LU R10, [R1+0x464] ;  /* 0x00046400010a7983 */ /* 0x000f280000300800 */
[----:B------:R-:W4:Y:S01]  /*11260*/  LDL.LU R4, [R1+0x4b4] ;  /* 0x0004b40001047983 */ /* 0x000f220000300800 */
[----:B------:R-:W1:Y:S03]  /*11270*/  S2R R8, SR_TID.X ;  /* 0x0000000000087919 */ /* 0x000e660000002100 */
[----:B------:R-:W4:Y:S04]  /*11280*/  LDL.LU R7, [R1+0x45c] ;  /* 0x00045c0001077983 */ /* 0x000f280000300800 */
[----:B------:R-:W4:Y:S01]  /*11290*/  LDL.LU R6, [R1+0x180] ;  /* 0x0001800001067983 */ /* 0x000f220000300800 */
[----:B------:R-:W-:Y:S01]  /*112a0*/  UIADD3 UR24, UPT, UPT, UR6, 0x1, URZ ;  /* 0x0000000106187890 */ /* 0x000fe2000fffe0ff */
[----:B------:R-:W-:-:S03]  /*112b0*/  IMAD.U32 R2, R2, -0x80000000, RZ ;  /* 0x8000000002027824 */ /* 0x000fc600078e00ff */
[----:B0-----:R-:W-:Y:S01]  /*112c0*/  UIMAD UR4, UR24, -0x80, UR40 ;  /* 0xffffff80180478a4 */ /* 0x001fe2000f8e0228 */
[----:B-1----:R-:W-:-:S04]  /*112d0*/  SHF.R.U32.HI R3, RZ, 0x6, R8 ;  /* 0x00000006ff037819 */ /* 0x002fc80000011608 */
[----:B------:R-:W-:-:S04]  /*112e0*/  SGXT.U32 R3, R3, 0x1 ;  /* 0x000000010303781a */ /* 0x000fc80000000000 */
[----:B------:R-:W-:Y:S02]  /*112f0*/  ISETP.GE.AND P0, PT, R3, UR4, PT ;  /* 0x0000000403007c0c */ /* 0x000fe4000bf06270 */
[----:B--2---:R-:W-:Y:S02]  /*11300*/  IADD3 R17, P6, PT, R17, UR19, RZ ;  /* 0x0000001311117c10 */ /* 0x004fe4000ffde0ff */
[----:B---3--:R-:W-:-:S03]  /*11310*/  IADD3 R16, P1, PT, R16, UR19, RZ ;  /* 0x0000001310107c10 */ /* 0x008fc6000ff3e0ff */
[----:B------:R-:W-:Y:S01]  /*11320*/  STL [R1+0x4bc], R17 ;  /* 0x0004bc1101007387 */ /* 0x000fe20000100800 */
[----:B----4-:R-:W-:-:S03]  /*11330*/  IADD3 R15, P3, PT, R15, UR19, RZ ;  /* 0x000000130f0f7c10 */ /* 0x010fc6000ff7e0ff */
[----:B------:R-:W-:Y:S01]  /*11340*/  STL [R1+0x470], R16 ;  /* 0x0004701001007387 */ /* 0x000fe20000100800 */
[----:B------:R-:W-:-:S03]  /*11350*/  IADD3 R14, P4, PT, R14, UR19, RZ ;  /* 0x000000130e0e7c10 */ /* 0x000fc6000ff9e0ff */
[----:B------:R-:W-:Y:S01]  /*11360*/  STL [R1+0x468], R15 ;  /* 0x0004680f01007387 */ /* 0x000fe20000100800 */
[----:B------:R-:W-:-:S03]  /*11370*/  IADD3 R13, P5, PT, R13, UR19, RZ ;  /* 0x000000130d0d7c10 */ /* 0x000fc6000ffbe0ff */
[----:B------:R-:W-:Y:S01]  /*11380*/  STL [R1+0x460], R14 ;  /* 0x0004600e01007387 */ /* 0x000fe20000100800 */
[----:B------:R-:W-:-:S03]  /*11390*/  IADD3.X R12, PT, PT, R12, UR39, RZ, P6, !PT ;  /* 0x000000270c0c7c10 */ /* 0x000fc6000b7fe4ff */
[----:B------:R-:W-:Y:S01]  /*113a0*/  STL [R1+0x458], R13 ;  /* 0x0004580d01007387 */ /* 0x000fe20000100800 */
[----:B------:R-:W-:Y:S02]  /*113b0*/  IADD3 R9, P6, PT, R9, UR19, RZ ;  /* 0x0000001309097c10 */ /* 0x000fe4000ffde0ff */
[----:B------:R-:W-:-:S03]  /*113c0*/  IADD3.X R5, PT, PT, R5, UR39, RZ, P1, !PT ;  /* 0x0000002705057c10 */ /* 0x000fc60008ffe4ff */
[----:B------:R0:W-:Y:S01]  /*113d0*/  STL [R1+0x450], R9 ;  /* 0x0004500901007387 */ /* 0x0001e20000100800 */
[----:B------:R-:W-:-:S03]  /*113e0*/  IADD3 R11, P1, PT, R11, UR19, RZ ;  /* 0x000000130b0b7c10 */ /* 0x000fc6000ff3e0ff */
[----:B------:R-:W-:Y:S01]  /*113f0*/  STL [R1+0x4b8], R12 ;  /* 0x0004b80c01007387 */ /* 0x000fe20000100800 */
[----:B------:R-:W-:-:S03]  /*11400*/  IADD3.X R10, PT, PT, R10, UR39, RZ, P3, !PT ;  /* 0x000000270a0a7c10 */ /* 0x000fc60009ffe4ff */
[----:B0-----:R-:W2:Y:S01]  /*11410*/  LDL.LU R9, [R1+0x454] ;  /* 0x0004540001097983 */ /* 0x001ea20000300800 */
[----:B------:R-:W-:-:S03]  /*11420*/  IADD3 R4, P3, PT, R4, UR19, RZ ;  /* 0x0000001304047c10 */ /* 0x000fc6000ff7e0ff */
[----:B------:R0:W-:Y:S04]  /*11430*/  STL [R1+0x46c], R5 ;  /* 0x00046c0501007387 */ /* 0x0001e80000100800 */
[----:B0-----:R-:W3:Y:S04]  /*11440*/  LDL.LU R5, [R1+0x448] ;  /* 0x0004480001057983 */ /* 0x001ee80000300800 */
[----:B------:R-:W4:Y:S04]  /*11450*/  LDL.LU R30, [R1+0x44c] ;  /* 0x00044c00011e7983 */ /* 0x000f280000300800 */
[----:B------:R-:W-:Y:S04]  /*11460*/  STL [R1+0x47c], R11 ;  /* 0x00047c0b01007387 */ /* 0x000fe80000100800 */
[----:B------:R0:W-:Y:S04]  /*11470*/  STL [R1+0x4b4], R4 ;  /* 0x0004b40401007387 */ /* 0x0001e80000100800 */
[----:B------:R-:W-:Y:S04]  /*11480*/  STL [R1+0x464], R10 ;  /* 0x0004640a01007387 */ /* 0x000fe80000100800 */
[----:B0-----:R-:W4:Y:S01]  /*11490*/  LDL.LU R4, [R1+0x440] ;  /* 0x0004400001047983 */ /* 0x001f220000300800 */
[----:B------:R-:W-:-:S03]  /*114a0*/  IADD3.X R7, PT, PT, R7, UR39, RZ, P4, !PT ;  /* 0x0000002707077c10 */ /* 0x000fc6000a7fe4ff */
[----:B------:R-:W4:Y:S01]  /*114b0*/  LDL.LU R3, [R1+0x478] ;  /* 0x0004780001037983 */ /* 0x000f220000300800 */
[----:B------:R-:W-:-:S03]  /*114c0*/  IADD3 R6, P4, PT, R6, UR19, RZ ;  /* 0x0000001306067c10 */ /* 0x000fc6000ff9e0ff */
[----:B------:R-:W4:Y:S04]  /*114d0*/  LDL.LU R29, [R1+0x438] ;  /* 0x00043800011d7983 */ /* 0x000f280000300800 */
[----:B------:R0:W-:Y:S04]  /*114e0*/  STL [R1+0x45c], R7 ;  /* 0x00045c0701007387 */ /* 0x0001e80000100800 */
[----:B------:R-:W4:Y:S04]  /*114f0*/  LDL.LU R28, [R1+0x4b0] ;  /* 0x0004b000011c7983 */ /* 0x000f280000300800 */
[----:B------:R-:W4:Y:S04]  /*11500*/  LDL.LU R27, [R1+0x430] ;  /* 0x00043000011b7983 */ /* 0x000f280000300800 */
[----:B------:R1:W-:Y:S04]  /*11510*/  STL [R1+0x180], R6 ;  /* 0x0001800601007387 */ /* 0x0003e80000100800 */
        /* <DEDUP_REMOVED lines=16> */
[----:B0-----:R-:W4:Y:S04]  /*11620*/  LDL.LU R7, [R1+0x41c] ;  /* 0x00041c0001077983 */ /* 0x001f280000300800 */
[----:B-1----:R-:W4:Y:S04]  /*11630*/  LDL.LU R6, [R1+0x3f8] ;  /* 0x0003f80001067983 */ /* 0x002f280000300800 */
[----:B------:R-:W4:Y:S01]  /*11640*/  LDL.LU R10, [R1+0x414] ;  /* 0x00041400010a7983 */ /* 0x000f220000300800 */
[----:B--2---:R-:W-:-:S05]  /*11650*/  IADD3.X R9, PT, PT, R9, UR39, RZ, P5, !PT ;  /* 0x0000002709097c10 */ /* 0x004fca000affe4ff */
[----:B------:R0:W-:Y:S01]  /*11660*/  STL [R1+0x454], R9 ;  /* 0x0004540901007387 */ /* 0x0001e20000100800 */
[----:B---3--:R-:W-:-:S03]  /*11670*/  IADD3 R5, P5, PT, R5, UR19, RZ ;  /* 0x0000001305057c10 */ /* 0x008fc6000ffbe0ff */
[----:B0-----:R-:W2:Y:S01]  /*11680*/  LDL.LU R9, [R1+0x49c] ;  /* 0x00049c0001097983 */ /* 0x001ea20000300800 */
[----:B----4-:R-:W-:-:S03]  /*11690*/  IADD3.X R30, PT, PT, R30, UR39, RZ, P6, !PT ;  /* 0x000000271e1e7c10 */ /* 0x010fc6000b7fe4ff */
[----:B------:R0:W-:Y:S04]  /*116a0*/  STL [R1+0x448], R5 ;  /* 0x0004480501007387 */ /* 0x0001e80000100800 */
[----:B0-----:R-:W3:Y:S01]  /*116b0*/  LDL.LU R5, [R1+0x40c] ;  /* 0x00040c0001057983 */ /* 0x001ee20000300800 */
[----:B------:R-:W-:Y:S02]  /*116c0*/  IADD3 R4, P6, PT, R4, UR19, RZ ;  /* 0x0000001304047c10 */ /* 0x000fe4000ffde0ff */
[----:B------:R-:W-:-:S03]  /*116d0*/  IADD3.X R3, PT, PT, R3, UR39, RZ, P1, !PT ;  /* 0x0000002703037c10 */ /* 0x000fc60008ffe4ff */
[----:B------:R0:W-:Y:S04]  /*116e0*/  STL [R1+0x440], R4 ;  /* 0x0004400401007387 */ /* 0x0001e80000100800 */
[----:B0-----:R-:W4:Y:S04]  /*116f0*/  LDL.LU R4, [R1+0x494] ;  /* 0x0004940001047983 */ /* 0x001f280000300800 */
[----:B------:R-:W-:Y:S04]  /*11700*/  STL [R1+0x44c], R30 ;  /* 0x00044c1e01007387 */ /* 0x000fe80000100800 */
[----:B------:R0:W-:Y:S04]  /*11710*/  STL [R1+0x478], R3 ;  /* 0x0004780301007387 */ /* 0x0001e80000100800 */
[----:B0-----:R-:W4:Y:S01]  /*11720*/  LDL.LU R3, [R1+0x404] ;  /* 0x0004040001037983 */ /* 0x001f220000300800 */
[----:B------:R-:W-:-:S02]  /*11730*/  IADD3 R29, P1, PT, R29, UR19, RZ ;  /* 0x000000131d1d7c10 */ /* 0x000fc4000ff3e0ff */
[----:B------:R-:W-:Y:S02]  /*11740*/  IADD3.X R28, PT, PT, R28, UR39, RZ, P3, !PT ;  /* 0x000000271c1c7c10 */ /* 0x000fe40009ffe4ff */
[----:B------:R-:W-:Y:S02]  /*11750*/  IADD3 R27, P3, PT, R27, UR19, RZ ;  /* 0x000000131b1b7c10 */ /* 0x000fe4000ff7e0ff */
[----:B------:R-:W-:Y:S01]  /*11760*/  IADD3.X R26, PT, PT, R26, UR39, RZ, P4, !PT ;  /* 0x000000271a1a7c10 */ /* 0x000fe2000a7fe4ff */
[----:B------:R-:W-:Y:S01]  /*11770*/  STL [R1+0x438], R29 ;  /* 0x0004381d01007387 */ /* 0x000fe20000100800 */
[----:B------:R-:W-:Y:S02]  /*11780*/  IADD3 R25, P4, PT, R25, UR19, RZ ;  /* 0x0000001319197c10 */ /* 0x000fe4000ff9e0ff */
[----:B------:R-:W-:Y:S01]  /*11790*/  IADD3.X R24, PT, PT, R24, UR39, RZ, P5, !PT ;  /* 0x0000002718187c10 */ /* 0x000fe2000affe4ff */
[----:B------:R-:W-:Y:S01]  /*117a0*/  STL [R1+0x4b0], R28 ;  /* 0x0004b01c01007387 */ /* 0x000fe20000100800 */
[----:B------:R-:W-:-:S02]  /*117b0*/  IADD3 R23, P5, PT, R23, UR19, RZ ;  /* 0x0000001317177c10 */ /* 0x000fc4000ffbe0ff */
[----:B------:R-:W-:Y:S01]  /*117c0*/  IADD3.X R22, PT, PT, R22, UR39, RZ, P6, !PT ;  /* 0x0000002716167c10 */ /* 0x000fe2000b7fe4ff */
[----:B------:R-:W-:Y:S01]  /*117d0*/  STL [R1+0x430], R27 ;  /* 0x0004301b01007387 */ /* 0x000fe20000100800 */
[----:B------:R-:W-:Y:S02]  /*117e0*/  IADD3 R21, P6, PT, R21, UR19, RZ ;  /* 0x0000001315157c10 */ /* 0x000fe4000ffde0ff */
[----:B------:R-:W-:Y:S01]  /*117f0*/  IADD3.X R20, PT, PT, R20, UR39, RZ, P1, !PT ;  /* 0x0000002714147c10 */ /* 0x000fe20008ffe4ff */
[----:B------:R-:W-:Y:S01]  /*11800*/  STL [R1+0x17c], R26 ;  /* 0x00017c1a01007387 */ /* 0x000fe20000100800 */
[----:B------:R-:W-:-:S03]  /*11810*/  IADD3 R19, P1, PT, R19, UR19, RZ ;  /* 0x0000001313137c10 */ /* 0x000fc6000ff3e0ff */
[----:B------:R-:W-:Y:S01]  /*11820*/  STL [R1+0x428], R25 ;  /* 0x0004281901007387 */ /* 0x000fe20000100800 */
[----:B------:R-:W-:-:S03]  /*11830*/  IADD3.X R18, PT, PT, R18, UR39, RZ, P3, !PT ;  /* 0x0000002712127c10 */ /* 0x000fc60009ffe4ff */
        /* <DEDUP_REMOVED lines=12> */
[----:B------:R-:W-:Y:S04]  /*11900*/  STL [R1+0x42c], R18 ;  /* 0x00042c1201007387 */ /* 0x000fe80000100800 */
[----:B------:R-:W-:Y:S01]  /*11910*/  STL [R1+0x418], R17 ;  /* 0x0004181101007387 */ /* 0x000fe20000100800 */
[----:B------:R-:W-:Y:S02]  /*11920*/  IADD3 R11, P6, PT, R11, UR19, RZ ;  /* 0x000000130b0b7c10 */ /* 0x000fe4000ffde0ff */
[----:B------:R-:W-:Y:S01]  /*11930*/  IADD3.X R7, PT, PT, R7, UR39, RZ, P1, !PT ;  /* 0x0000002707077c10 */ /* 0x000fe20008ffe4ff */
[----:B------:R-:W-:Y:S04]  /*11940*/  STL [R1+0x424], R16 ;  /* 0x0004241001007387 */ /* 0x000fe80000100800 */
[----:B------:R-:W-:Y:S01]  /*11950*/  STL [R1+0x410], R15 ;  /* 0x0004100f01007387 */ /* 0x000fe20000100800 */
[----:B------:R-:W-:-:S03]  /*11960*/  IADD3 R6, P1, PT, R6, UR19, RZ ;  /* 0x0000001306067c10 */ /* 0x000fc6000ff3e0ff */
[----:B------:R-:W-:Y:S04]  /*11970*/  STL [R1+0x4a8], R14 ;  /* 0x0004a80e01007387 */ /* 0x000fe80000100800 */
[----:B------:R-:W-:Y:S01]  /*11980*/  STL [R1+0x408], R13 ;  /* 0x0004080d01007387 */ /* 0x000fe20000100800 */
[----:B------:R-:W-:-:S03]  /*11990*/  IADD3.X R10, PT, PT, R10, UR39, RZ, P3, !PT ;  /* 0x000000270a0a7c10 */ /* 0x000fc60009ffe4ff */
[----:B------:R-:W-:Y:S04]  /*119a0*/  STL [R1+0x4a0], R12 ;  /* 0x0004a00c01007387 */ /* 0x000fe80000100800 */
[----:B------:R0:W-:Y:S04]  /*119b0*/  STL [R1+0x41c], R7 ;  /* 0x00041c0701007387 */ /* 0x0001e80000100800 */
[----:B------:R-:W-:Y:S04]  /*119c0*/  STL [R1+0x400], R11 ;  /* 0x0004000b01007387 */ /* 0x000fe80000100800 */
[----:B0-----:R-:W4:Y:S04]  /*119d0*/  LDL.LU R7, [R1+0x3f0] ;  /* 0x0003f00001077983 */ /* 0x001f280000300800 */
[----:B------:R0:W-:Y:S04]  /*119e0*/  STL [R1+0x3f8], R6 ;  /* 0x0003f80601007387 */ /* 0x0001e80000100800 */
[----:B0-----:R-:W4:Y:S04]  /*119f0*/  LDL.LU R6, [R1+0x3fc] ;  /* 0x0003fc0001067983 */ /* 0x001f280000300800 */
[----:B------:R-:W4:Y:S04]  /*11a00*/  LDL.LU R30, [R1+0x3e8] ;  /* 0x0003e800011e7983 */ /* 0x000f280000300800 */
[----:B------:R-:W-:Y:S01]  /*11a10*/  STL [R1+0x414], R10 ;  /* 0x0004140a01007387 */ /* 0x000fe20000100800 */
[----:B--2---:R-:W-:-:S02]  /*11a20*/  IADD3 R9, P3, PT, R9, UR19, RZ ;  /* 0x0000001309097c10 */ /* 0x004fc4000ff7e0ff */
[----:B---3--:R-:W-:-:S05]  /*11a30*/  IADD3.X R5, PT, PT, R5, UR39, RZ, P4, !PT ;  /* 0x0000002705057c10 */ /* 0x008fca000a7fe4ff */
[----:B------:R0:W-:Y:S04]  /*11a40*/  STL [R1+0x40c], R5 ;  /* 0x00040c0501007387 */ /* 0x0001e80000100800 */
[----:B------:R-:W-:Y:S04]  /*11a50*/  STL [R1+0x49c], R9 ;  /* 0x00049c0901007387 */ /* 0x000fe80000100800 */
[----:B0-----:R-:W2:Y:S01]  /*11a60*/  LDL.LU R5, [R1+0x3f4] ;  /* 0x0003f40001057983 */ /* 0x001ea20000300800 */
[----:B----4-:R-:W-:-:S05]  /*11a70*/  IADD3 R4, P4, PT, R4, UR19, RZ ;  /* 0x0000001304047c10 */ /* 0x010fca000ff9e0ff */
[----:B------:R0:W-:Y:S04]  /*11a80*/  STL [R1+0x494], R4 ;  /* 0x0004940401007387 */ /* 0x0001e80000100800 */
[----:B0-----:R-:W3:Y:S01]  /*11a90*/  LDL.LU R4, [R1+0x3e0] ;  /* 0x0003e00001047983 */ /* 0x001ee20000300800 */
[----:B------:R-:W-:-:S03]  /*11aa0*/  IADD3.X R3, PT, PT, R3, UR39, RZ, P5, !PT ;  /* 0x0000002703037c10 */ /* 0x000fc6000affe4ff */
[----:B------:R-:W4:Y:S04]  /*11ab0*/  LDL.LU R29, [R1+0x498] ;  /* 0x00049800011d7983 */ /* 0x000f280000300800 */
        /* <DEDUP_REMOVED lines=21> */
[----:B------:R-:W4:Y:S01]  /*11c10*/  LDL.LU R10, [R1+0x398] ;  /* 0x00039800010a7983 */ /* 0x000f220000300800 */
[----:B------:R-:W-:-:S05]  /*11c20*/  IADD3 R7, P5, PT, R7, UR19, RZ ;  /* 0x0000001307077c10 */ /* 0x000fca000ffbe0ff */
[----:B------:R0:W-:Y:S01]  /*11c30*/  STL [R1+0x3f0], R7 ;  /* 0x0003f00701007387 */ /* 0x0001e20000100800 */
[----:B------:R-:W-:-:S03]  /*11c40*/  IADD3.X R6, PT, PT, R6, UR39, RZ, P6, !PT ;  /* 0x0000002706067c10 */ /* 0x000fc6000b7fe4ff */
[----:B0-----:R-:W4:Y:S04]  /*11c50*/  LDL.LU R7, [R1+0x3b4] ;  /* 0x0003b40001077983 */ /* 0x001f280000300800 */
[----:B------:R0:W-:Y:S01]  /*11c60*/  STL [R1+0x3fc], R6 ;  /* 0x0003fc0601007387 */ /* 0x0001e20000100800 */
[----:B------:R-:W-:-:S03]  /*11c70*/  IADD3 R30, P6, PT, R30, UR19, RZ ;  /* 0x000000131e1e7c10 */ /* 0x000fc6000ffde0ff */
[----:B0-----:R-:W4:Y:S01]  /*11c80*/  LDL.LU R6, [R1+0x474] ;  /* 0x0004740001067983 */ /* 0x001f220000300800 */
[----:B--2---:R-:W-:-:S05]  /*11c90*/  IADD3.X R5, PT, PT, R5, UR39, RZ, P1, !PT ;  /* 0x0000002705057c10 */ /* 0x004fca0008ffe4ff */
[----:B------:R0:W-:Y:S04]  /*11ca0*/  STL [R1+0x3f4], R5 ;  /* 0x0003f40501007387 */ /* 0x0001e80000100800 */
[----:B0-----:R-:W2:Y:S01]  /*11cb0*/  LDL.LU R5, [R1+0x3ac] ;  /* 0x0003ac0001057983 */ /* 0x001ea20000300800 */
[----:B---3--:R-:W-:-:S03]  /*11cc0*/  IADD3 R4, P1, PT, R4, UR19, RZ ;  /* 0x0000001304047c10 */ /* 0x008fc6000ff3e0ff */
[----:B------:R-:W-:Y:S01]  /*11cd0*/  STL [R1+0x3e8], R30 ;  /* 0x0003e81e01007387 */ /* 0x000fe20000100800 */
[----:B----4-:R-:W-:-:S03]  /*11ce0*/  IADD3.X R29, PT, PT, R29, UR39, RZ, P3, !PT ;  /* 0x000000271d1d7c10 */ /* 0x010fc60009ffe4ff */
[----:B------:R0:W-:Y:S01]  /*11cf0*/  STL [R1+0x3e0], R4 ;  /* 0x0003e00401007387 */ /* 0x0001e20000100800 */
[----:B------:R-:W-:Y:S02]  /*11d00*/  IADD3 R28, P3, PT, R28, UR19, RZ ;  /* 0x000000131c1c7c10 */ /* 0x000fe4000ff7e0ff */
[----:B------:R-:W-:Y:S01]  /*11d10*/  IADD3.X R27, PT, PT, R27, UR39, RZ, P4, !PT ;  /* 0x000000271b1b7c10 */ /* 0x000fe2000a7fe4ff */
[----:B0-----:R-:W3:Y:S01]  /*11d20*/  LDL.LU R4, [R1+0x38c] ;  /* 0x00038c0001047983 */ /* 0x001ee20000300800 */
        /* <DEDUP_REMOVED lines=36> */
[----:B------:R0:W-:Y:S04]  /*11f70*/  STL [R1+0x3a0], R9 ;  /* 0x0003a00901007387 */ /* 0x0001e80000100800 */
[----:B------:R-:W-:Y:S04]  /*11f80*/  STL [R1+0x480], R11 ;  /* 0x0004800b01007387 */ /* 0x000fe80000100800 */
[----:B0-----:R-:W4:Y:S04]  /*11f90*/  LDL.LU R9, [R1+0x3a4] ;  /* 0x0003a40001097983 */ /* 0x001f280000300800 */
[----:B------:R0:W-:Y:S04]  /*11fa0*/  STL [R1+0x3bc], R3 ;  /* 0x0003bc0301007387 */ /* 0x0001e80000100800 */
[----:B0-----:R-:W4:Y:S01]  /*11fb0*/  LDL.LU R3, [R1+0x384] ;  /* 0x0003840001037983 */ /* 0x001f220000300800 */
[----:B------:R-:W-:-:S02]  /*11fc0*/  IADD3 R10, P3, PT, R10, UR19, RZ ;  /* 0x000000130a0a7c10 */ /* 0x000fc4000ff7e0ff */
[----:B------:R-:W-:Y:S01]  /*11fd0*/  IADD3.X R7, PT, PT, R7, UR39, RZ, P4, !PT ;  /* 0x0000002707077c10 */ /* 0x000fe2000a7fe4ff */
[----:B------:R-:W4:Y:S01]  /*11fe0*/  LDL.LU R30, [R1+0x39c] ;  /* 0x00039c00011e7983 */ /* 0x000f220000300800 */
[----:B------:R-:W-:-:S03]  /*11ff0*/  IADD3 R6, P4, PT, R6, UR19, RZ ;  /* 0x0000001306067c10 */ /* 0x000fc6000ff9e0ff */
[----:B------:R-:W-:Y:S04]  /*12000*/  STL [R1+0x398], R10 ;  /* 0x0003980a01007387 */ /* 0x000fe80000100800 */
[----:B------:R0:W-:Y:S04]  /*12010*/  STL [R1+0x474], R6 ;  /* 0x0004740601007387 */ /* 0x0001e80000100800 */
[----:B------:R-:W-:Y:S04]  /*12020*/  STL [R1+0x3b4], R7 ;  /* 0x0003b40701007387 */ /* 0x000fe80000100800 */
[----:B0-----:R-:W4:Y:S01]  /*12030*/  LDL.LU R6, [R1+0x37c] ;  /* 0x00037c0001067983 */ /* 0x001f220000300800 */
[----:B--2---:R-:W-:-:S05]  /*12040*/  IADD3.X R5, PT, PT, R5, UR39, RZ, P5, !PT ;  /* 0x0000002705057c10 */ /* 0x004fca000affe4ff */
[----:B------:R0:W-:Y:S04]  /*12050*/  STL [R1+0x3ac], R5 ;  /* 0x0003ac0501007387 */ /* 0x0001e80000100800 */
[----:B0-----:R-:W2:Y:S04]  /*12060*/  LDL.LU R5, [R1+0x394] ;  /* 0x0003940001057983 */ /* 0x001ea80000300800 */
[----:B------:R-:W2:Y:S01]  /*12070*/  LDL.LU R29, [R1+0x374] ;  /* 0x00037400011d7983 */ /* 0x000ea20000300800 */
[----:B---3--:R-:W-:-:S03]  /*12080*/  IADD3 R4, P5, PT, R4, UR19, RZ ;  /* 0x0000001304047c10 */ /* 0x008fc6000ffbe0ff */
[----:B------:R-:W3:Y:S04]  /*12090*/  LDL.LU R28, [R1+0x390] ;  /* 0x00039000011c7983 */ /* 0x000ee80000300800 */
[----:B------:R-:W3:Y:S04]  /*120a0*/  LDL.LU R27, [R1+0x36c] ;  /* 0x00036c00011b7983 */ /* 0x000ee80000300800 */
[----:B------:R0:W-:Y:S04]  /*120b0*/  STL [R1+0x38c], R4 ;  /* 0x00038c0401007387 */ /* 0x0001e80000100800 */
[----:B------:R-:W3:Y:S04]  /*120c0*/  LDL.LU R26, [R1+0x388] ;  /* 0x00038800011a7983 */ /* 0x000ee80000300800 */
        /* <DEDUP_REMOVED lines=16> */
[----:B0-----:R-:W3:Y:S04]  /*121d0*/  LDL.LU R4, [R1+0x324] ;  /* 0x0003240001047983 */ /* 0x001ee80000300800 */
[----:B------:R-:W3:Y:S01]  /*121e0*/  LDL.LU R10, [R1+0x340] ;  /* 0x00034000010a7983 */ /* 0x000ee20000300800 */
[----:B----4-:R-:W-:-:S05]  /*121f0*/  IADD3.X R9, PT, PT, R9, UR39, RZ, P6, !PT ;  /* 0x0000002709097c10 */ /* 0x010fca000b7fe4ff */
[----:B------:R0:W-:Y:S01]  /*12200*/  STL [R1+0x3a4], R9 ;  /* 0x0003a40901007387 */ /* 0x0001e20000100800 */
[----:B------:R-:W-:-:S03]  /*12210*/  IADD3 R3, P6, PT, R3, UR19, RZ ;  /* 0x0000001303037c10 */ /* 0x000fc6000ffde0ff */
[----:B0-----:R-:W4:Y:S04]  /*12220*/  LDL.LU R9, [R1+0x31c] ;  /* 0x00031c0001097983 */ /* 0x001f280000300800 */
[----:B------:R0:W-:Y:S04]  /*12230*/  STL [R1+0x384], R3 ;  /* 0x0003840301007387 */ /* 0x0001e80000100800 */
[----:B0-----:R-:W4:Y:S01]  /*12240*/  LDL.LU R3, [R1+0x338] ;  /* 0x0003380001037983 */ /* 0x001f220000300800 */
[----:B------:R-:W-:Y:S02]  /*12250*/  IADD3.X R30, PT, PT, R30, UR39, RZ, P1, !PT ;  /* 0x000000271e1e7c10 */ /* 0x000fe40008ffe4ff */
[----:B------:R-:W-:-:S05]  /*12260*/  IADD3 R6, P1, PT, R6, UR19, RZ ;  /* 0x0000001306067c10 */ /* 0x000fca000ff3e0ff */
[----:B------:R0:W-:Y:S04]  /*12270*/  STL [R1+0x37c], R6 ;  /* 0x00037c0601007387 */ /* 0x0001e80000100800 */
[----:B0-----:R-:W4:Y:S04]  /*12280*/  LDL.LU R6, [R1+0x314] ;  /* 0x0003140001067983 */ /* 0x001f280000300800 */
[----:B------:R-:W-:Y:S01]  /*12290*/  STL [R1+0x39c], R30 ;  /* 0x00039c1e01007387 */ /* 0x000fe20000100800 */
[----:B--2---:R-:W-:Y:S02]  /*122a0*/  IADD3.X R5, PT, PT, R5, UR39, RZ, P3, !PT ;  /* 0x0000002705057c10 */ /* 0x004fe40009ffe4ff */
[----:B------:R-:W-:-:S03]  /*122b0*/  IADD3 R29, P3, PT, R29, UR19, RZ ;  /* 0x000000131d1d7c10 */ /* 0x000fc6000ff7e0ff */
[----:B------:R0:W-:Y:S01]  /*122c0*/  STL [R1+0x394], R5 ;  /* 0x0003940501007387 */ /* 0x0001e20000100800 */
[----:B---3--:R-:W-:Y:S02]  /*122d0*/  IADD3.X R28, PT, PT, R28, UR39, RZ, P4, !PT ;  /* 0x000000271c1c7c10 */ /* 0x008fe4000a7fe4ff */
[----:B------:R-:W-:Y:S01]  /*122e0*/  IADD3 R27, P4, PT, R27, UR19, RZ ;  /* 0x000000131b1b7c10 */ /* 0x000fe2000ff9e0ff */
[----:B0-----:R-:W2:Y:S01]  /*122f0*/  LDL.LU R5, [R1+0x330] ;  /* 0x0003300001057983 */ /* 0x001ea20000300800 */
        /* <DEDUP_REMOVED lines=35> */
[----:B------:R-:W-:Y:S04]  /*12530*/  STL [R1+0x350], R12 ;  /* 0x0003500c01007387 */ /* 0x000fe80000100800 */
[----:B------:R0:W-:Y:S01]  /*12540*/  STL [R1+0x348], R7 ;  /* 0x0003480701007387 */ /* 0x0001e20000100800 */
[----:B------:R-:W-:-:S03]  /*12550*/  IADD3.X R10, PT, PT, R10, UR39, RZ, P4, !PT ;  /* 0x000000270a0a7c10 */ /* 0x000fc6000a7fe4ff */
[----:B------:R-:W-:Y:S04]  /*12560*/  STL [R1+0x32c], R11 ;  /* 0x00032c0b01007387 */ /* 0x000fe80000100800 */
[----:B0-----:R-:W3:Y:S04]  /*12570*/  LDL.LU R7, [R1+0x30c] ;  /* 0x00030c0001077983 */ /* 0x001ee80000300800 */
[----:B------:R0:W-:Y:S01]  /*12580*/  STL [R1+0x324], R4 ;  /* 0x0003240401007387 */ /* 0x0001e20000100800 */
[----:B----4-:R-:W-:-:S03]  /*12590*/  IADD3 R9, P4, PT, R9, UR19, RZ ;  /* 0x0000001309097c10 */ /* 0x010fc6000ff9e0ff */
[----:B0-----:R-:W4:Y:S04]  /*125a0*/  LDL.LU R4, [R1+0x328] ;  /* 0x0003280001047983 */ /* 0x001f280000300800 */
[----:B------:R-:W4:Y:S01]  /*125b0*/  LDL.LU R30, [R1+0x304] ;  /* 0x00030400011e7983 */ /* 0x000f220000300800 */
[----:B------:R-:W-:-:S03]  /*125c0*/  IADD3.X R3, PT, PT, R3, UR39, RZ, P5, !PT ;  /* 0x0000002703037c10 */ /* 0x000fc6000affe4ff */
[----:B------:R-:W-:Y:S04]  /*125d0*/  STL [R1+0x340], R10 ;  /* 0x0003400a01007387 */ /* 0x000fe80000100800 */
[----:B------:R0:W-:Y:S04]  /*125e0*/  STL [R1+0x338], R3 ;  /* 0x0003380301007387 */ /* 0x0001e80000100800 */
[----:B------:R-:W-:Y:S04]  /*125f0*/  STL [R1+0x31c], R9 ;  /* 0x00031c0901007387 */ /* 0x000fe80000100800 */
[----:B0-----:R-:W4:Y:S01]  /*12600*/  LDL.LU R3, [R1+0x320] ;  /* 0x0003200001037983 */ /* 0x001f220000300800 */
[----:B------:R-:W-:-:S05]  /*12610*/  IADD3 R6, P5, PT, R6, UR19, RZ ;  /* 0x0000001306067c10 */ /* 0x000fca000ffbe0ff */
[----:B------:R0:W-:Y:S04]  /*12620*/  STL [R1+0x314], R6 ;  /* 0x0003140601007387 */ /* 0x0001e80000100800 */
[----:B0-----:R-:W4:Y:S04]  /*12630*/  LDL.LU R6, [R1+0x2fc] ;  /* 0x0002fc0001067983 */ /* 0x001f280000300800 */
[----:B------:R-:W4:Y:S04]  /*12640*/  LDL.LU R29, [R1+0x318] ;  /* 0x00031800011d7983 */ /* 0x000f280000300800 */
[----:B------:R-:W4:Y:S04]  /*12650*/  LDL.LU R28, [R1+0x2f4] ;  /* 0x0002f400011c7983 */ /* 0x000f280000300800 */
[----:B------:R-:W4:Y:S01]  /*12660*/  LDL.LU R27, [R1+0x310] ;  /* 0x00031000011b7983 */ /* 0x000f220000300800 */
[----:B--2---:R-:W-:-:S05]  /*12670*/  IADD3.X R5, PT, PT, R5, UR39, RZ, P6, !PT ;  /* 0x0000002705057c10 */ /* 0x004fca000b7fe4ff */
[----:B------:R0:W-:Y:S04]  /*12680*/  STL [R1+0x330], R5 ;  /* 0x0003300501007387 */ /* 0x0001e80000100800 */
[----:B------:R-:W2:Y:S04]  /*12690*/  LDL.LU R26, [R1+0x2ec] ;  /* 0x0002ec00011a7983 */ /* 0x000ea80000300800 */
        /* <DEDUP_REMOVED lines=16> */
[----:B0-----:R-:W2:Y:S04]  /*127a0*/  LDL.LU R5, [R1+0x2c8] ;  /* 0x0002c80001057983 */ /* 0x001ea80000300800 */
[----:B------:R-:W2:Y:S01]  /*127b0*/  LDL.LU R10, [R1+0x2a4] ;  /* 0x0002a400010a7983 */ /* 0x000ea20000300800 */
[----:B---3--:R-:W-:-:S05]  /*127c0*/  IADD3 R7, P6, PT, R7, UR19, RZ ;  /* 0x0000001307077c10 */ /* 0x008fca000ffde0ff */
[----:B------:R0:W-:Y:S01]  /*127d0*/  STL [R1+0x30c], R7 ;  /* 0x00030c0701007387 */ /* 0x0001e20000100800 */
[----:B----4-:R-:W-:-:S03]  /*127e0*/  IADD3.X R4, PT, PT, R4, UR39, RZ, P1, !PT ;  /* 0x0000002704047c10 */ /* 0x010fc60008ffe4ff */
[----:B0-----:R-:W3:Y:S04]  /*127f0*/  LDL.LU R7, [R1+0x2c0] ;  /* 0x0002c00001077983 */ /* 0x001ee80000300800 */
[----:B------:R0:W-:Y:S04]  /*12800*/  STL [R1+0x328], R4 ;  /* 0x0003280401007387 */ /* 0x0001e80000100800 */
[----:B0-----:R-:W4:Y:S01]  /*12810*/  LDL.LU R4, [R1+0x29c] ;  /* 0x00029c0001047983 */ /* 0x001f220000300800 */
[----:B------:R-:W-:-:S05]  /*12820*/  IADD3.X R3, PT, PT, R3, UR39, RZ, P3, !PT ;  /* 0x0000002703037c10 */ /* 0x000fca0009ffe4ff */
[----:B------:R0:W-:Y:S04]  /*12830*/  STL [R1+0x320], R3 ;  /* 0x0003200301007387 */ /* 0x0001e80000100800 */
[----:B0-----:R-:W4:Y:S01]  /*12840*/  LDL.LU R3, [R1+0x2b8] ;  /* 0x0002b80001037983 */ /* 0x001f220000300800 */
[----:B------:R-:W-:Y:S02]  /*12850*/  IADD3 R30, P1, PT, R30, UR19, RZ ;  /* 0x000000131e1e7c10 */ /* 0x000fe4000ff3e0ff */
[----:B------:R-:W-:-:S03]  /*12860*/  IADD3 R6, P3, PT, R6, UR19, RZ ;  /* 0x0000001306067c10 */ /* 0x000fc6000ff7e0ff */
[----:B------:R-:W-:Y:S01]  /*12870*/  STL [R1+0x304], R30 ;  /* 0x0003041e01007387 */ /* 0x000fe20000100800 */
[----:B------:R-:W-:-:S03]  /*12880*/  IADD3.X R29, PT, PT, R29, UR39, RZ, P4, !PT ;  /* 0x000000271d1d7c10 */ /* 0x000fc6000a7fe4ff */
[----:B------:R0:W-:Y:S01]  /*12890*/  STL [R1+0x2fc], R6 ;  /* 0x0002fc0601007387 */ /* 0x0001e20000100800 */
[----:B------:R-:W-:Y:S02]  /*128a0*/  IADD3 R28, P4, PT, R28, UR19, RZ ;  /* 0x000000131c1c7c10 */ /* 0x000fe4000ff9e0ff */
[----:B------:R-:W-:Y:S01]  /*128b0*/  IADD3.X R27, PT, PT, R27, UR39, RZ, P5, !PT ;  /* 0x000000271b1b7c10 */ /* 0x000fe2000affe4ff */
[----:B0-----:R-:W4:Y:S04]  /*128c0*/  LDL.LU R6, [R1+0x294] ;  /* 0x0002940001067983 */ /* 0x001f280000300800 */
[----:B------:R-:W-:Y:S04]  /*128d0*/  STL [R1+0x318], R29 ;  /* 0x0003181d01007387 */ /* 0x000fe80000100800 */
[----:B------:R-:W-:Y:S04]  /*128e0*/  STL [R1+0x2f4], R28 ;  /* 0x0002f41c01007387 */ /* 0x000fe80000100800 */
[----:B------:R-:W-:Y:S01]  /*128f0*/  STL [R1+0x310], R27 ;  /* 0x0003101b01007387 */ /* 0x000fe20000100800 */
[----:B--2---:R-:W-:-:S02]  /*12900*/  IADD3 R26, P5, PT, R26, UR19, RZ ;  /* 0x000000131a1a7c10 */ /* 0x004fc4000ffbe0ff */
        /* <DEDUP_REMOVED lines=26> */
[----:B------:R-:W-:Y:S02]  /*12ab0*/  IADD3 R12, P1, PT, R12, UR19, RZ ;  /* 0x000000130c0c7c10 */ /* 0x000fe4000ff3e0ff */
[----:B------:R-:W-:Y:S01]  /*12ac0*/  IADD3.X R11, PT, PT, R11, UR39, RZ, P3, !PT ;  /* 0x000000270b0b7c10 */ /* 0x000fe20009ffe4ff */
[----:B------:R-:W-:Y:S01]  /*12ad0*/  STL [R1+0x2d8], R13 ;  /* 0x0002d80d01007387 */ /* 0x000fe20000100800 */
[----:B------:R-:W-:-:S03]  /*12ae0*/  IADD3 R9, P3, PT, R9, UR19, RZ ;  /* 0x0000001309097c10 */ /* 0x000fc6000ff7e0ff */
[----:B------:R-:W-:Y:S01]  /*12af0*/  STL [R1+0x2b4], R12 ;  /* 0x0002b40c01007387 */ /* 0x000fe20000100800 */
[----:B------:R-:W-:-:S03]  /*12b00*/  IADD3.X R5, PT, PT, R5, UR39, RZ, P4, !PT ;  /* 0x0000002705057c10 */ /* 0x000fc6000a7fe4ff */
[----:B------:R0:W-:Y:S01]  /*12b10*/  STL [R1+0x2ac], R9 ;  /* 0x0002ac0901007387 */ /* 0x0001e20000100800 */
[----:B------:R-:W-:-:S03]  /*12b20*/  IADD3 R10, P4, PT, R10, UR19, RZ ;  /* 0x000000130a0a7c10 */ /* 0x000fc6000ff9e0ff */
[----:B------:R-:W-:Y:S04]  /*12b30*/  STL [R1+0x2d0], R11 ;  /* 0x0002d00b01007387 */ /* 0x000fe80000100800 */
[----:B0-----:R-:W2:Y:S04]  /*12b40*/  LDL.LU R9, [R1+0x2b0] ;  /* 0x0002b00001097983 */ /* 0x001ea80000300800 */
[----:B------:R0:W-:Y:S04]  /*12b50*/  STL [R1+0x2c8], R5 ;  /* 0x0002c80501007387 */ /* 0x0001e80000100800 */
[----:B0-----:R-:W2:Y:S01]  /*12b60*/  LDL.LU R5, [R1+0x28c] ;  /* 0x00028c0001057983 */ /* 0x001ea20000300800 */
[----:B---3--:R-:W-:-:S03]  /*12b70*/  IADD3.X R7, PT, PT, R7, UR39, RZ, P5, !PT ;  /* 0x0000002707077c10 */ /* 0x008fc6000affe4ff */
[----:B------:R-:W3:Y:S04]  /*12b80*/  LDL.LU R30, [R1+0x2a8] ;  /* 0x0002a800011e7983 */ /* 0x000ee80000300800 */
[----:B------:R-:W-:Y:S01]  /*12b90*/  STL [R1+0x2a4], R10 ;  /* 0x0002a40a01007387 */ /* 0x000fe20000100800 */
[----:B----4-:R-:W-:-:S05]  /*12ba0*/  IADD3 R4, P5, PT, R4, UR19, RZ ;  /* 0x0000001304047c10 */ /* 0x010fca000ffbe0ff */
[----:B------:R0:W-:Y:S04]  /*12bb0*/  STL [R1+0x29c], R4 ;  /* 0x00029c0401007387 */ /* 0x0001e80000100800 */
[----:B------:R-:W-:Y:S04]  /*12bc0*/  STL [R1+0x2c0], R7 ;  /* 0x0002c00701007387 */ /* 0x000fe80000100800 */
[----:B0-----:R-:W4:Y:S01]  /*12bd0*/  LDL.LU R4, [R1+0x284] ;  /* 0x0002840001047983 */ /* 0x001f220000300800 */
[----:B------:R-:W-:-:S05]  /*12be0*/  IADD3.X R3, PT, PT, R3, UR39, RZ, P6, !PT ;  /* 0x0000002703037c10 */ /* 0x000fca000b7fe4ff */
[----:B------:R0:W-:Y:S04]  /*12bf0*/  STL [R1+0x2b8], R3 ;  /* 0x0002b80301007387 */ /* 0x0001e80000100800 */
[----:B0-----:R-:W4:Y:S04]  /*12c00*/  LDL.LU R3, [R1+0x2a0] ;  /* 0x0002a00001037983 */ /* 0x001f280000300800 */
[----:B------:R-:W4:Y:S01]  /*12c10*/  LDL.LU R29, [R1+0x27c] ;  /* 0x00027c00011d7983 */ /* 0x000f220000300800 */
[----:B------:R-:W-:-:S03]  /*12c20*/  IADD3 R6, P6, PT, R6, UR19, RZ ;  /* 0x0000001306067c10 */ /* 0x000fc6000ffde0ff */
        /* <DEDUP_REMOVED lines=22> */
[----:B--2---:R-:W-:-:S05]  /*12d90*/  IADD3.X R9, PT, PT, R9, UR39, RZ, P1, !PT ;  /* 0x0000002709097c10 */ /* 0x004fca0008ffe4ff */
[----:B------:R0:W-:Y:S01]  /*12da0*/  STL [R1+0x2b0], R9 ;  /* 0x0002b00901007387 */ /* 0x0001e20000100800 */
[----:B------:R-:W-:-:S03]  /*12db0*/  IADD3 R5, P1, PT, R5, UR19, RZ ;  /* 0x0000001305057c10 */ /* 0x000fc6000ff3e0ff */
[----:B0-----:R-:W2:Y:S01]  /*12dc0*/  LDL.LU R9, [R1+0x224] ;  /* 0x0002240001097983 */ /* 0x001ea20000300800 */
[----:B---3--:R-:W-:-:S03]  /*12dd0*/  IADD3.X R30, PT, PT, R30, UR39, RZ, P3, !PT ;  /* 0x000000271e1e7c10 */ /* 0x008fc60009ffe4ff */
[----:B------:R0:W-:Y:S04]  /*12de0*/  STL [R1+0x28c], R5 ;  /* 0x00028c0501007387 */ /* 0x0001e80000100800 */
[----:B0-----:R-:W3:Y:S01]  /*12df0*/  LDL.LU R5, [R1+0x240] ;  /* 0x0002400001057983 */ /* 0x001ee20000300800 */
[----:B----4-:R-:W-:-:S05]  /*12e00*/  IADD3 R4, P3, PT, R4, UR19, RZ ;  /* 0x0000001304047c10 */ /* 0x010fca000ff7e0ff */
[----:B------:R0:W-:Y:S04]  /*12e10*/  STL [R1+0x284], R4 ;  /* 0x0002840401007387 */ /* 0x0001e80000100800 */
[----:B0-----:R-:W4:Y:S01]  /*12e20*/  LDL.LU R4, [R1+0x21c] ;  /* 0x00021c0001047983 */ /* 0x001f220000300800 */
[----:B------:R-:W-:-:S03]  /*12e30*/  IADD3.X R3, PT, PT, R3, UR39, RZ, P4, !PT ;  /* 0x0000002703037c10 */ /* 0x000fc6000a7fe4ff */
[----:B------:R-:W-:Y:S04]  /*12e40*/  STL [R1+0x2a8], R30 ;  /* 0x0002a81e01007387 */ /* 0x000fe80000100800 */
[----:B------:R0:W-:Y:S04]  /*12e50*/  STL [R1+0x2a0], R3 ;  /* 0x0002a00301007387 */ /* 0x0001e80000100800 */
[----:B0-----:R-:W4:Y:S01]  /*12e60*/  LDL.LU R3, [R1+0x238] ;  /* 0x0002380001037983 */ /* 0x001f220000300800 */
[----:B------:R-:W-:Y:S02]  /*12e70*/  IADD3 R29, P4, PT, R29, UR19, RZ ;  /* 0x000000131d1d7c10 */ /* 0x000fe4000ff9e0ff */
[----:B------:R-:W-:-:S02]  /*12e80*/  IADD3.X R28, PT, PT, R28, UR39, RZ, P5, !PT ;  /* 0x000000271c1c7c10 */ /* 0x000fc4000affe4ff */
        /* <DEDUP_REMOVED lines=35> */
[----:B------:R-:W-:Y:S04]  /*130c0*/  STL [R1+0x23c], R13 ;  /* 0x00023c0d01007387 */ /* 0x000fe80000100800 */
[----:B------:R-:W-:Y:S01]  /*130d0*/  STL [R1+0x258], R12 ;  /* 0x0002580c01007387 */ /* 0x000fe20000100800 */
[----:B------:R-:W-:-:S03]  /*130e0*/  IADD3.X R10, PT, PT, R10, UR39, RZ, P5, !PT ;  /* 0x000000270a0a7c10 */ /* 0x000fc6000affe4ff */
        /* <DEDUP_REMOVED lines=14> */
[----:B0-----:R-:W3:Y:S04]  /*131d0*/  LDL.LU R4, [R1+0x204] ;  /* 0x0002040001047983 */ /* 0x001ee80000300800 */
[----:B------:R-:W4:Y:S01]  /*131e0*/  LDL.LU R29, [R1+0x220] ;  /* 0x00022000011d7983 */ /* 0x000f220000300800 */
[----:B------:R-:W-:-:S03]  /*131f0*/  IADD3.X R3, PT, PT, R3, UR39, RZ, P1, !PT ;  /* 0x0000002703037c10 */ /* 0x000fc60008ffe4ff */
        /* <DEDUP_REMOVED lines=31> */
[----:B0-----:R-:W2:Y:S04]  /*133f0*/  LDL.LU R5, [R1+0x1c0] ;  /* 0x0001c00001057983 */ /* 0x001ea80000300800 */
[----:B------:R-:W-:Y:S01]  /*13400*/  STL [R1+0x20c], R30 ;  /* 0x00020c1e01007387 */ /* 0x000fe20000100800 */
[----:B---3--:R-:W-:Y:S02]  /*13410*/  IADD3 R4, P4, PT, R4, UR19, RZ ;  /* 0x0000001304047c10 */ /* 0x008fe4000ff9e0ff */
        /* <DEDUP_REMOVED lines=57> */
[----:B------:R-:W2:Y:S04]  /*137b0*/  LDL.LU R29, [R1+0x184] ;  /* 0x00018400011d7983 */ /* 0x000ea80000300800 */
[----:B------:R-:W2:Y:S04]  /*137c0*/  LDL.LU R28, [R1+0x1a0] ;  /* 0x0001a000011c7983 */ /* 0x000ea80000300800 */
[----:B------:R-:W2:Y:S01]  /*137d0*/  LDL.LU R27, [R1+0x174] ;  /* 0x00017400011b7983 */ /* 0x000ea20000300800 */
[----:B---3--:R-:W-:-:S05]  /*137e0*/  IADD3 R4, P1, PT, R4, UR19, RZ ;  /* 0x0000001304047c10 */ /* 0x008fca000ff3e0ff */
        /* <DEDUP_REMOVED lines=34> */
[----:B------:R-:W-:Y:S02]  /*13a10*/  IADD3.X R28, PT, PT, R28, UR39, RZ, P6, !PT ;  /* 0x000000271c1c7c10 */ /* 0x000fe4000b7fe4ff */
[----:B------:R-:W-:Y:S01]  /*13a20*/  IADD3 R27, P6, PT, R27, UR19, RZ ;  /* 0x000000131b1b7c10 */ /* 0x000fe2000ffde0ff */
[----:B0-----:R-:W2:Y:S04]  /*13a30*/  LDL.LU R5, [R1+0x138] ;  /* 0x0001380001057983 */ /* 0x001ea80000300800 */
[----:B------:R-:W-:Y:S01]  /*13a40*/  STL [R1+0x184], R29 ;  /* 0x0001841d01007387 */ /* 0x000fe20000100800 */
[----:B---3--:R-:W-:-:S03]  /*13a50*/  IADD3.X R26, PT, PT, R26, UR39, RZ, P1, !PT ;  /* 0x000000271a1a7c10 */ /* 0x008fc60008ffe4ff */
        /* <DEDUP_REMOVED lines=34> */
[----:B------:R0:W-:Y:S01]  /*13c80*/  STL [R1+0x150], R7 ;  /* 0x0001500701007387 */ /* 0x0001e20000100800 */
[----:B------:R-:W-:-:S03]  /*13c90*/  IADD3.X R10, PT, PT, R10, UR39, RZ, P6, !PT ;  /* 0x000000270a0a7c10 */ /* 0x000fc6000b7fe4ff */
[----:B------:R-:W-:Y:S04]  /*13ca0*/  STL [R1+0x134], R11 ;  /* 0x0001340b01007387 */ /* 0x000fe80000100800 */
[----:B0-----:R-:W3:Y:S04]  /*13cb0*/  LDL.LU R7, [R1+0x114] ;  /* 0x0001140001077983 */ /* 0x001ee80000300800 */
[----:B------:R0:W-:Y:S04]  /*13cc0*/  STL [R1+0x12c], R4 ;  /* 0x00012c0401007387 */ /* 0x0001e80000100800 */
[----:B0-----:R-:W3:Y:S01]  /*13cd0*/  LDL.LU R4, [R1+0x130] ;  /* 0x0001300001047983 */ /* 0x001ee20000300800 */
[----:B----4-:R-:W-:-:S03]  /*13ce0*/  IADD3 R9, P6, PT, R9, UR19, RZ ;  /* 0x0000001309097c10 */ /* 0x010fc6000ffde0ff */
[----:B------:R-:W4:Y:S04]  /*13cf0*/  LDL.LU R30, [R1+0x10c] ;  /* 0x00010c00011e7983 */ /* 0x000f280000300800 */
[----:B------:R-:W-:Y:S01]  /*13d00*/  STL [R1+0x148], R10 ;  /* 0x0001480a01007387 */ /* 0x000fe20000100800 */
[----:B------:R-:W-:-:S05]  /*13d10*/  IADD3.X R3, PT, PT, R3, UR39, RZ, P1, !PT ;  /* 0x0000002703037c10 */ /* 0x000fca0008ffe4ff */
        /* <DEDUP_REMOVED lines=32> */
[----:B------:R-:W-:-:S03]  /*13f20*/  IADD3.X R4, PT, PT, R4, UR39, RZ, P4, !PT ;  /* 0x0000002704047c10 */ /* 0x000fc6000a7fe4ff */
[----:B0-----:R-:W3:Y:S04]  /*13f30*/  LDL.LU R7, [R1+0xc8] ;  /* 0x0000c80001077983 */ /* 0x001ee80000300800 */
[----:B------:R0:W-:Y:S04]  /*13f40*/  STL [R1+0x130], R4 ;  /* 0x0001300401007387 */ /* 0x0001e80000100800 */
[----:B0-----:R-:W3:Y:S01]  /*13f50*/  LDL.LU R4, [R1+0x60c] ;  /* 0x00060c0001047983 */ /* 0x001ee20000300800 */
[----:B----4-:R-:W-:-:S05]  /*13f60*/  IADD3.X R3, PT, PT, R3, UR39, RZ, P5, !PT ;  /* 0x0000002703037c10 */ /* 0x010fca000affe4ff */
[----:B------:R0:W-:Y:S04]  /*13f70*/  STL [R1+0x128], R3 ;  /* 0x0001280301007387 */ /* 0x0001e80000100800 */
[----:B0-----:R-:W4:Y:S01]  /*13f80*/  LDL.LU R3, [R1+0xc0] ;  /* 0x0000c00001037983 */ /* 0x001f220000300800 */
[----:B------:R-:W-:-:S05]  /*13f90*/  IADD3 R30, P4, PT, R30, UR19, RZ ;  /* 0x000000131e1e7c10 */ /* 0x000fca000ff9e0ff */
[----:B------:R-:W-:Y:S01]  /*13fa0*/  STL [R1+0x10c], R30 ;  /* 0x00010c1e01007387 */ /* 0x000fe20000100800 */
[----:B------:R-:W-:Y:S02]  /*13fb0*/  IADD3 R6, P5, PT, R6, UR19, RZ ;  /* 0x0000001306067c10 */ /* 0x000fe4000ffbe0ff */
        /* <DEDUP_REMOVED lines=50> */
[----:B------:R-:W-:-:S05]  /*142e0*/  IADD3 R4, P1, PT, R4, UR18, RZ ;  /* 0x0000001204047c10 */ /* 0x000fca000ff3e0ff */
[----:B------:R0:W-:Y:S04]  /*142f0*/  STL [R1+0x60c], R4 ;  /* 0x00060c0401007387 */ /* 0x0001e80000100800 */
[----:B------:R-:W-:Y:S04]  /*14300*/  STL [R1+0xc8], R7 ;  /* 0x0000c80701007387 */ /* 0x000fe80000100800 */
[----:B0-----:R-:W3:Y:S01]  /*14310*/  LDL.LU R4, [R1+0x5fc] ;  /* 0x0005fc0001047983 */ /* 0x001ee20000300800 */
[----:B----4-:R-:W-:-:S05]  /*14320*/  IADD3.X R3, PT, PT, R3, UR39, RZ, P3, !PT ;  /* 0x0000002703037c10 */ /* 0x010fca0009ffe4ff */
[----:B------:R0:W-:Y:S04]  /*14330*/  STL [R1+0xc0], R3 ;  /* 0x0000c00301007387 */ /* 0x0001e80000100800 */
[----:B0-----:R-:W4:Y:S04]  /*14340*/  LDL.LU R3, [R1+0x610] ;  /* 0x0006100001037983 */ /* 0x001f280000300800 */
[----:B------:R-:W4:Y:S04]  /*14350*/  LDL.LU R29, [R1+0x5f4] ;  /* 0x0005f400011d7983 */ /* 0x000f280000300800 */
[----:B------:R-:W4:Y:S01]  /*14360*/  LDL.LU R28, [R1+0x608] ;  /* 0x00060800011c7983 */ /* 0x000f220000300800 */
[----:B------:R-:W-:-:S03]  /*14370*/  IADD3 R6, P3, PT, R6, UR18, RZ ;  /* 0x0000001206067c10 */ /* 0x000fc6000ff7e0ff */
        /* <DEDUP_REMOVED lines=28> */
[----:B------:R-:W-:-:S05]  /*14540*/  IADD3 R4, P5, PT, R4, UR18, RZ ;  /* 0x0000001204047c10 */ /* 0x000fca000ffbe0ff */
[----:B------:R0:W-:Y:S04]  /*14550*/  STL [R1+0x5fc], R4 ;  /* 0x0005fc0401007387 */ /* 0x0001e80000100800 */
[----:B0-----:R-:W3:Y:S04]  /*14560*/  LDL.LU R4, [R1+0x58c] ;  /* 0x00058c0001047983 */ /* 0x001ee80000300800 */
[----:B------:R-:W-:Y:S01]  /*14570*/  STL [R1+0x618], R30 ;  /* 0x0006181e01007387 */ /* 0x000fe20000100800 */
[----:B----4-:R-:W-:-:S05]  /*14580*/  IADD3.X R3, PT, PT, R3, UR38, RZ, P6, !PT ;  /* 0x0000002603037c10 */ /* 0x010fca000b7fe4ff */
[----:B------:R0:W-:Y:S04]  /*14590*/  STL [R1+0x610], R3 ;  /* 0x0006100301007387 */ /* 0x0001e80000100800 */
[----:B0-----:R-:W4:Y:S01]  /*145a0*/  LDL.LU R3, [R1+0x5a8] ;  /* 0x0005a80001037983 */ /* 0x001f220000300800 */
[----:B------:R-:W-:Y:S02]  /*145b0*/  IADD3 R29, P6, PT, R29, UR18, RZ ;  /* 0x000000121d1d7c10 */ /* 0x000fe4000ffde0ff */
[----:B------:R-:W-:Y:S02]  /*145c0*/  IADD3.X R28, PT, PT, R28, UR38, RZ, P1, !PT ;  /* 0x000000261c1c7c10 */ /* 0x000fe40008ffe4ff */
        /* <DEDUP_REMOVED lines=50> */
[----:B------:R-:W-:-:S05]  /*148f0*/  IADD3 R4, P3, PT, R4, UR18, RZ ;  /* 0x0000001204047c10 */ /* 0x000fca000ff7e0ff */
[----:B------:R0:W-:Y:S04]  /*14900*/  STL [R1+0x58c], R4 ;  /* 0x00058c0401007387 */ /* 0x0001e80000100800 */
[----:B0-----:R-:W3:Y:S04]  /*14910*/  LDL.LU R4, [R1+0x574] ;  /* 0x0005740001047983 */ /* 0x001ee80000300800 */
[----:B------:R-:W3:Y:S04]  /*14920*/  LDL.LU R29, [R1+0x590] ;  /* 0x00059000011d7983 */ /* 0x000ee80000300800 */
[----:B------:R-:W3:Y:S04]  /*14930*/  LDL.LU R28, [R1+0x564] ;  /* 0x00056400011c7983 */ /* 0x000ee80000300800 */
[----:B------:R-:W3:Y:S01]  /*14940*/  LDL.LU R27, [R1+0x588] ;  /* 0x00058800011b7983 */ /* 0x000ee20000300800 */
[----:B----4-:R-:W-:-:S05]  /*14950*/  IADD3.X R3, PT, PT, R3, UR38, RZ, P4, !PT ;  /* 0x0000002603037c10 */ /* 0x010fca000a7fe4ff */
        /* <DEDUP_REMOVED lines=23> */
[----:B0-----:R-:W4:Y:S01]  /*14ad0*/  LDL.LU R7, [R1+0x530] ;  /* 0x0005300001077983 */ /* 0x001f220000300800 */
[----:B------:R-:W-:-:S03]  /*14ae0*/  IADD3 R30, P5, PT, R30, UR18, RZ ;  /* 0x000000121e1e7c10 */ /* 0x000fc6000ffbe0ff */
[----:B------:R0:W-:Y:S04]  /*14af0*/  STL [R1+0x5a0], R6 ;  /* 0x0005a00601007387 */ /* 0x0001e80000100800 */
[----:B0-----:R-:W4:Y:S01]  /*14b00*/  LDL.LU R6, [R1+0x50c] ;  /* 0x00050c0001067983 */ /* 0x001f220000300800 */
[----:B--2---:R-:W-:-:S05]  /*14b10*/  IADD3.X R5, PT, PT, R5, UR38, RZ, P6, !PT ;  /* 0x0000002605057c10 */ /* 0x004fca000b7fe4ff */
[----:B------:R0:W-:Y:S04]  /*14b20*/  STL [R1+0x598], R5 ;  /* 0x0005980501007387 */ /* 0x0001e80000100800 */
[----:B0-----:R-:W2:Y:S04]  /*14b30*/  LDL.LU R5, [R1+0x528] ;  /* 0x0005280001057983 */ /* 0x001ea80000300800 */
[----:B------:R-:W-:Y:S01]  /*14b40*/  STL [R1+0x57c], R30 ;  /* 0x00057c1e01007387 */ /* 0x000fe20000100800 */
[----:B---3--:R-:W-:Y:S02]  /*14b50*/  IADD3 R4, P6, PT, R4, UR18, RZ ;  /* 0x0000001204047c10 */ /* 0x008fe4000ffde0ff */
[----:B------:R-:W-:-:S03]  /*14b60*/  IADD3.X R29, PT, PT, R29, UR38, RZ, P1, !PT ;  /* 0x000000261d1d7c10 */ /* 0x000fc60008ffe4ff */
[----:B------:R0:W-:Y:S01]  /*14b70*/  STL [R1+0x574], R4 ;  /* 0x0005740401007387 */ /* 0x0001e20000100800 */
[----:B------:R-:W-:Y:S02]  /*14b80*/  IADD3 R28, P1, PT, R28, UR18, RZ ;  /* 0x000000121c1c7c10 */ /* 0x000fe4000ff3e0ff */
[----:B------:R-:W-:Y:S01]  /*14b90*/  IADD3.X R27, PT, PT, R27, UR38, RZ, P3, !PT ;  /* 0x000000261b1b7c10 */ /* 0x000fe20009ffe4ff */
[----:B0-----:R-:W3:Y:S04]  /*14ba0*/  LDL.LU R4, [R1+0x504] ;  /* 0x0005040001047983 */ /* 0x001ee80000300800 */
[----:B------:R-:W-:Y:S01]  /*14bb0*/  STL [R1+0x590], R29 ;  /* 0x0005901d01007387 */ /* 0x000fe20000100800 */
[----:B----4-:R-:W-:-:S03]  /*14bc0*/  IADD3 R26, P3, PT, R26, UR18, RZ ;  /* 0x000000121a1a7c10 */ /* 0x010fc6000ff7e0ff */
        /* <DEDUP_REMOVED lines=34> */
[----:B------:R0:W-:Y:S04]  /*14df0*/  STL [R1+0x51c], R9 ;  /* 0x00051c0901007387 */ /* 0x0001e80000100800 */
[----:B------:R-:W-:Y:S04]  /*14e00*/  STL [R1+0x540], R11 ;  /* 0x0005400b01007387 */ /* 0x000fe80000100800 */
[----:B0-----:R-:W4:Y:S04]  /*14e10*/  LDL.LU R9, [R1+0x520] ;  /* 0x0005200001097983 */ /* 0x001f280000300800 */
[----:B------:R0:W-:Y:S04]  /*14e20*/  STL [R1+0x538], R3 ;  /* 0x0005380301007387 */ /* 0x0001e80000100800 */
[----:B0-----:R-:W4:Y:S01]  /*14e30*/  LDL.LU R3, [R1+0x4fc] ;  /* 0x0004fc0001037983 */ /* 0x001f220000300800 */
[----:B------:R-:W-:-:S03]  /*14e40*/  IADD3 R10, P1, PT, R10, UR18, RZ ;  /* 0x000000120a0a7c10 */ /* 0x000fc6000ff3e0ff */
[----:B------:R-:W4:Y:S01]  /*14e50*/  LDL.LU R30, [R1+0x518] ;  /* 0x00051800011e7983 */ /* 0x000f220000300800 */
[----:B------:R-:W-:-:S03]  /*14e60*/  IADD3.X R7, PT, PT, R7, UR38, RZ, P3, !PT ;  /* 0x0000002607077c10 */ /* 0x000fc60009ffe4ff */
[----:B------:R-:W-:Y:S04]  /*14e70*/  STL [R1+0x514], R10 ;  /* 0x0005140a01007387 */ /* 0x000fe80000100800 */
[----:B------:R0:W-:Y:S01]  /*14e80*/  STL [R1+0x530], R7 ;  /* 0x0005300701007387 */ /* 0x0001e20000100800 */
[----:B------:R-:W-:-:S03]  /*14e90*/  IADD3 R6, P3, PT, R6, UR18, RZ ;  /* 0x0000001206067c10 */ /* 0x000fc6000ff7e0ff */
[----:B0-----:R-:W4:Y:S04]  /*14ea0*/  LDL.LU R7, [R1+0x4f4] ;  /* 0x0004f40001077983 */ /* 0x001f280000300800 */
[----:B------:R0:W-:Y:S04]  /*14eb0*/  STL [R1+0x50c], R6 ;  /* 0x00050c0601007387 */ /* 0x0001e80000100800 */
[----:B0-----:R-:W4:Y:S04]  /*14ec0*/  LDL.LU R6, [R1+0x510] ;  /* 0x0005100001067983 */ /* 0x001f280000300800 */
[----:B------:R-:W4:Y:S01]  /*14ed0*/  LDL.LU R29, [R1+0x4ec] ;  /* 0x0004ec00011d7983 */ /* 0x000f220000300800 */
[----:B--2---:R-:W-:-:S05]  /*14ee0*/  IADD3.X R5, PT, PT, R5, UR38, RZ, P4, !PT ;  /* 0x0000002605057c10 */ /* 0x004fca000a7fe4ff */
[----:B------:R0:W-:Y:S04]  /*14ef0*/  STL [R1+0x528], R5 ;  /* 0x0005280501007387 */ /* 0x0001e80000100800 */
        /* <DEDUP_REMOVED lines=21> */
[----:B-1----:R-:W3:Y:S04]  /*15050*/  LDL.LU R4, [R1+0x9c] ;  /* 0x00009c0001047983 */ /* 0x002ee80000300800 */
        /* <DEDUP_REMOVED lines=9> */
[----:B------:R0:W-:Y:S01]  /*150f0*/  STL [R1+0x4f4], R7 ;  /* 0x0004f40701007387 */ /* 0x0001e20000100800 */
[----:B------:R-:W-:-:S03]  /*15100*/  IADD3.X R6, PT, PT, R6, UR38, RZ, P1, !PT ;  /* 0x0000002606067c10 */ /* 0x000fc60008ffe4ff */
[----:B0-----:R-:W4:Y:S01]  /*15110*/  LDL.LU R7, [R1+0x8c] ;  /* 0x00008c0001077983 */ /* 0x001f220000300800 */
[----:B------:R-:W-:-:S03]  /*15120*/  IADD3 R29, P1, PT, R29, UR18, RZ ;  /* 0x000000121d1d7c10 */ /* 0x000fc6000ff3e0ff */
[----:B------:R-:W-:Y:S04]  /*15130*/  STL [R1+0x518], R30 ;  /* 0x0005181e01007387 */ /* 0x000fe80000100800 */
[----:B------:R0:W-:Y:S04]  /*15140*/  STL [R1+0x510], R6 ;  /* 0x0005100601007387 */ /* 0x0001e80000100800 */
[----:B0-----:R-:W4:Y:S04]  /*15150*/  LDL.LU R6, [R1+0xa8] ;  /* 0x0000a80001067983 */ /* 0x001f280000300800 */
[----:B------:R-:W-:Y:S01]  /*15160*/  STL [R1+0x4ec], R29 ;  /* 0x0004ec1d01007387 */ /* 0x000fe20000100800 */
[----:B--2---:R-:W-:-:S02]  /*15170*/  IADD3.X R28, PT, PT, R28, UR38, RZ, P3, !PT ;  /* 0x000000261c1c7c10 */ /* 0x004fc40009ffe4ff */
[----:B------:R-:W-:-:S03]  /*15180*/  IADD3 R27, P3, PT, R27, UR18, RZ ;  /* 0x000000121b1b7c10 */ /* 0x000fc6000ff7e0ff */
[----:B------:R-:W-:Y:S04]  /*15190*/  STL [R1+0x508], R28 ;  /* 0x0005081c01007387 */ /* 0x000fe80000100800 */
[----:B------:R-:W-:Y:S01]  /*151a0*/  STL [R1+0x4e4], R27 ;  /* 0x0004e41b01007387 */ /* 0x000fe20000100800 */
[----:B---3--:R-:W-:Y:S02]  /*151b0*/  IADD3.X R26, PT, PT, R26, UR38, RZ, P4, !PT ;  /* 0x000000261a1a7c10 */ /* 0x008fe4000a7fe4ff */
        /* <DEDUP_REMOVED lines=32> */
[----:B------:R0:W-:Y:S01]  /*153c0*/  STL [R1+0x4c0], R5 ;  /* 0x0004c00501007387 */ /* 0x0001e20000100800 */
[----:B------:R-:W-:-:S03]  /*153d0*/  IADD3.X R10, PT, PT, R10, UR38, RZ, P3, !PT ;  /* 0x000000260a0a7c10 */ /* 0x000fc60009ffe4ff */
[----:B------:R-:W-:Y:S04]  /*153e0*/  STL [R1+0xa4], R11 ;  /* 0x0000a40b01007387 */ /* 0x000fe80000100800 */
[----:B0-----:R-:W2:Y:S04]  /*153f0*/  LDL.LU R5, [R1+0x84] ;  /* 0x0000840001057983 */ /* 0x001ea80000300800 */
[----:B------:R0:W-:Y:S04]  /*15400*/  STL [R1+0x9c], R4 ;  /* 0x00009c0401007387 */ /* 0x0001e80000100800 */
[----:B0-----:R-:W3:Y:S01]  /*15410*/  LDL.LU R4, [R1+0xa0] ;  /* 0x0000a00001047983 */ /* 0x001ee20000300800 */
[----:B----4-:R-:W-:-:S03]  /*15420*/  IADD3 R9, P3, PT, R9, UR18, RZ ;  /* 0x0000001209097c10 */ /* 0x010fc6000ff7e0ff */
[----:B------:R-:W4:Y:S04]  /*15430*/  LDL.LU R29, [R1+0x98] ;  /* 0x00009800011d7983 */ /* 0x000f280000300800 */
[----:B------:R-:W-:Y:S01]  /*15440*/  STL [R1+0xb8], R10 ;  /* 0x0000b80a01007387 */ /* 0x000fe20000100800 */
[----:B------:R-:W-:-:S05]  /*15450*/  IADD3.X R3, PT, PT, R3, UR38, RZ, P4, !PT ;  /* 0x0000002603037c10 */ /* 0x000fca000a7fe4ff */
[----:B------:R0:W-:Y:S04]  /*15460*/  STL [R1+0xb0], R3 ;  /* 0x0000b00301007387 */ /* 0x0001e80000100800 */
[----:B------:R1:W-:Y:S04]  /*15470*/  STL [R1+0x94], R9 ;  /* 0x0000940901007387 */ /* 0x0003e80000100800 */
[----:B0-----:R-:W4:Y:S04]  /*15480*/  LDL.LU R3, [R1+0x7c] ;  /* 0x00007c0001037983 */ /* 0x001f280000300800 */
[----:B-1----:R-:W4:Y:S01]  /*15490*/  LDL.LU R9, [R1+0x90] ;  /* 0x0000900001097983 */ /* 0x002f220000300800 */
[----:B------:R-:W-:-:S03]  /*154a0*/  IADD3 R7, P4, PT, R7, UR18, RZ ;  /* 0x0000001207077c10 */ /* 0x000fc6000ff9e0ff */
[----:B------:R-:W4:Y:S04]  /*154b0*/  LDL.LU R28, [R1+0x74] ;  /* 0x00007400011c7983 */ /* 0x000f280000300800 */
[----:B------:R0:W-:Y:S04]  /*154c0*/  STL [R1+0x8c], R7 ;  /* 0x00008c0701007387 */ /* 0x0001e80000100800 */
[----:B------:R-:W4:Y:S04]  /*154d0*/  LDL.LU R27, [R1+0x88] ;  /* 0x00008800011b7983 */ /* 0x000f280000300800 */
[----:B------:R-:W4:Y:S01]  /*154e0*/  LDL.LU R26, [R1+0x6c] ;  /* 0x00006c00011a7983 */ /* 0x000f220000300800 */
[----:B------:R-:W-:-:S05]  /*154f0*/  IADD3.X R6, PT, PT, R6, UR38, RZ, P5, !PT ;  /* 0x0000002606067c10 */ /* 0x000fca000affe4ff */
        /* <DEDUP_REMOVED lines=18> */
[----:B-1----:R-:W4:Y:S01]  /*15620*/  LDL.LU R6, [R1+0x38] ;  /* 0x0000380001067983 */ /* 0x002f220000300800 */
[----:B--2---:R-:W-:-:S05]  /*15630*/  IADD3 R5, P5, PT, R5, UR18, RZ ;  /* 0x0000001205057c10 */ /* 0x004fca000ffbe0ff */
[----:B------:R0:W-:Y:S01]  /*15640*/  STL [R1+0x84], R5 ;  /* 0x0000840501007387 */ /* 0x0001e20000100800 */
[----:B---3--:R-:W-:-:S03]  /*15650*/  IADD3.X R4, PT, PT, R4, UR38, RZ, P6, !PT ;  /* 0x0000002604047c10 */ /* 0x008fc6000b7fe4ff */
[----:B0-----:R-:W2:Y:S01]  /*15660*/  LDL.LU R5, [R1+0x28] ;  /* 0x0000280001057983 */ /* 0x001ea20000300800 */
[----:B------:R-:W0:Y:S01]  /*15670*/  SYNCS.PHASECHK.TRANS64.TRYWAIT P6, [UR8], R2 ;  /* 0x00000002ff0075a7 */ /* 0x000e2200080c1108 */
[----:B----4-:R-:W-:Y:S02]  /*15680*/  IADD3.X R29, PT, PT, R29, UR38, RZ, P1, !PT ;  /* 0x000000261d1d7c10 */ /* 0x010fe40008ffe4ff */
[----:B------:R1:W-:Y:S04]  /*15690*/  STL [R1+0xa0], R4 ;  /* 0x0000a00401007387 */ /* 0x0003e80000100800 */
[----:B-1----:R-:W3:Y:S01]  /*156a0*/  LDL.LU R4, [R1+0x24] ;  /* 0x0000240001047983 */ /* 0x002ee20000300800 */
[----:B------:R-:W-:Y:S02]  /*156b0*/  IADD3 R3, P1, PT, R3, UR18, RZ ;  /* 0x0000001203037c10 */ /* 0x000fe4000ff3e0ff */
[----:B------:R-:W-:-:S03]  /*156c0*/  IADD3.X R9, PT, PT, R9, UR38, RZ, P3, !PT ;  /* 0x0000002609097c10 */ /* 0x000fc60009ffe4ff */
[----:B------:R1:W-:Y:S04]  /*156d0*/  STL [R1+0x7c], R3 ;  /* 0x00007c0301007387 */ /* 0x0003e80000100800 */
[----:B-1----:R-:W4:Y:S04]  /*156e0*/  LDL.LU R3, [R1+0x20] ;  /* 0x0000200001037983 */ /* 0x002f280000300800 */
[----:B------:R-:W-:Y:S04]  /*156f0*/  STL [R1+0x98], R29 ;  /* 0x0000981d01007387 */ /* 0x000fe80000100800 */
[----:B------:R1:W-:Y:S04]  /*15700*/  STL [R1+0x90], R9 ;  /* 0x0000900901007387 */ /* 0x0003e80000100800 */
[----:B-1----:R-:W4:Y:S01]  /*15710*/  LDL.LU R9, [R1+0x30] ;  /* 0x0000300001097983 */ /* 0x002f220000300800 */
        /* <DEDUP_REMOVED lines=35> */
[----:B------:R-:W-:-:S03]  /*15950*/  IADD3.X R6, PT, PT, R6, UR38, RZ, P1, !PT ;  /* 0x0000002606067c10 */ /* 0x000fc60008ffe4ff */
[----:B------:R-:W-:Y:S04]  /*15960*/  STL [R1+0x50], R13 ;  /* 0x0000500d01007387 */ /* 0x000fe80000100800 */
[----:B------:R-:W-:Y:S04]  /*15970*/  STL [R1+0x34], R12 ;  /* 0x0000340c01007387 */ /* 0x000fe80000100800 */
[----:B------:R-:W-:Y:S04]  /*15980*/  STL [R1+0x48], R11 ;  /* 0x0000480b01007387 */ /* 0x000fe80000100800 */
[----:B------:R1:W-:Y:S04]  /*15990*/  STL [R1+0x38], R6 ;  /* 0x0000380601007387 */ /* 0x0003e80000100800 */
[----:B------:R-:W-:Y:S04]  /*159a0*/  STL [R1+0x2c], R10 ;  /* 0x00002c0a01007387 */ /* 0x000fe80000100800 */
[----:B------:R0:W-:Y:S01]  /*159b0*/  STL [R1+0x40], R7 ;  /* 0x0000400701007387 */ /* 0x0001e20000100800 */
[----:B-1----:R-:W-:-:S02]  /*159c0*/  SHF.R.U32.HI R6, RZ, 0x6, R8 ;  /* 0x00000006ff067819 */ /* 0x002fc40000011608 */
[--C-:B0-----:R-:W-:Y:S02]  /*159d0*/  SHF.R.U32.HI R7, RZ, 0x6, R8.reuse ;  /* 0x00000006ff077819 */ /* 0x101fe40000011608 */
[----:B------:R-:W-:Y:S02]  /*159e0*/  SHF.R.U32.HI R8, RZ, 0x6, R8 ;  /* 0x00000006ff087819 */ /* 0x000fe40000011608 */
[----:B------:R-:W-:Y:S02]  /*159f0*/  SGXT.U32 R6, R6, 0x1 ;  /* 0x000000010606781a */ /* 0x000fe40000000000 */
[----:B------:R-:W-:Y:S02]  /*15a00*/  SGXT.U32 R7, R7, 0x1 ;  /* 0x000000010707781a */ /* 0x000fe40000000000 */
[----:B------:R-:W-:Y:S02]  /*15a10*/  SGXT.U32 R8, R8, 0x1 ;  /* 0x000000010808781a */ /* 0x000fe40000000000 */
[----:B------:R-:W-:-:S02]  /*15a20*/  LOP3.LUT R7, R7, 0x4, RZ, 0xfc, !PT ;  /* 0x0000000407077812 */ /* 0x000fc400078efcff */
[----:B------:R-:W-:Y:S02]  /*15a30*/  LOP3.LUT R8, R8, 0x2, RZ, 0xfc, !PT ;  /* 0x0000000208087812 */ /* 0x000fe400078efcff */
[----:B------:R-:W-:Y:S02]  /*15a40*/  LOP3.LUT R6, R6, 0x6, RZ, 0xfc, !PT ;  /* 0x0000000606067812 */ /* 0x000fe400078efcff */
[----:B------:R-:W-:Y:S02]  /*15a50*/  ISETP.GE.AND P5, PT, R8, UR4, PT ;  /* 0x0000000408007c0c */ /* 0x000fe4000bfa6270 */
[----:B------:R-:W-:Y:S02]  /*15a60*/  ISETP.GE.AND P1, PT, R7, UR4, PT ;  /* 0x0000000407007c0c */ /* 0x000fe4000bf26270 */
[----:B------:R-:W-:Y:S02]  /*15a70*/  PRMT R62, RZ, 0x7610, R62 ;  /* 0x00007610ff3e7816 */ /* 0x000fe4000000003e */
[----:B------:R-:W-:-:S02]  /*15a80*/  PRMT R53, RZ, 0x7610, R53 ;  /* 0x00007610ff357816 */ /* 0x000fc40000000035 */
[----:B--2---:R-:W-:Y:S02]  /*15a90*/  IADD3.X R5, PT, PT, R5, UR38, RZ, P4, !PT ;  /* 0x0000002605057c10 */ /* 0x004fe4000a7fe4ff */
[----:B---3--:R-:W-:-:S04]  /*15aa0*/  IADD3 R4, P4, PT, R4, UR18, RZ ;  /* 0x0000001204047c10 */ /* 0x008fc8000ff9e0ff */
[----:B----4-:R-:W-:Y:S02]  /*15ab0*/  IADD3.X R3, PT, PT, R3, UR38, RZ, P4, !PT ;  /* 0x0000002603037c10 */ /* 0x010fe4000a7fe4ff */
[----:B------:R-:W-:-:S05]  /*15ac0*/  IADD3.X R9, PT, PT, R9, UR38, RZ, P3, !PT ;  /* 0x0000002609097c10 */ /* 0x000fca0009ffe4ff */
[----:B------:R0:W-:Y:S04]  /*15ad0*/  STL [R1+0x30], R9 ;  /* 0x0000300901007387 */ /* 0x0001e80000100800 */
[----:B------:R0:W-:Y:S04]  /*15ae0*/  STL [R1+0x28], R5 ;  /* 0x0000280501007387 */ /* 0x0001e80000100800 */
[----:B------:R0:W-:Y:S04]  /*15af0*/  STL [R1+0x24], R4 ;  /* 0x0000240401007387 */ /* 0x0001e80000100800 */
[----:B------:R0:W-:Y:S01]  /*15b00*/  STL [R1+0x20], R3 ;  /* 0x0000200301007387 */ /* 0x0001e20000100800 */
[----:B------:R-:W-:Y:S01]  /*15b10*/  ISETP.GE.AND P3, PT, R6, UR4, PT ;  /* 0x0000000406007c0c */ /* 0x000fe2000bf66270 */
[----:B------:R-:W-:-:S12]  /*15b20*/  @!P6 BRA `(.L_x_8) ;  /* 0x0000009c00c8e947 */ /* 0x000fd80003800000 */
.L_x_16:
[----:B------:R-:W2:Y:S04]  /*15b30*/  LDL R2, [R1+0x20] ;  /* 0x0000200001027983 */ /* 0x000ea80000100800 */
[----:B0-----:R-:W2:Y:S04]  /*15b40*/  LDL R3, [R1+0x24] ;  /* 0x0000240001037983 */ /* 0x001ea80000100800 */
[----:B------:R0:W-:Y:S04]  /*15b50*/  STL [R1+0x754], R91 ;  /* 0x0007545b01007387 */ /* 0x0001e80000100800 */
[----:B0-----:R-:W3:Y:S04]  /*15b60*/  LDL R91, [R1+0x34] ;  /* 0x00003400015b7983 */ /* 0x001ee80000100800 */
[----:B------:R-:W-:Y:S04]  /*15b70*/  STL [R1+0x750], R89 ;  /* 0x0007505901007387 */ /* 0x000fe80000100800 */
[----:B------:R-:W-:Y:S04]  /*15b80*/  STL [R1+0x74c], R87 ;  /* 0x00074c5701007387 */ /* 0x000fe80000100800 */
[----:B------:R-:W-:Y:S04]  /*15b90*/  STL [R1+0x748], R85 ;  /* 0x0007485501007387 */ /* 0x000fe80000100800 */
[----:B------:R-:W-:Y:S04]  /*15ba0*/  STL [R1+0x744], R83 ;  /* 0x0007445301007387 */ /* 0x000fe80000100800 */
[----:B------:R-:W-:Y:S04]  /*15bb0*/  STL [R1+0x740], R81 ;  /* 0x0007405101007387 */ /* 0x000fe80000100800 */
[----:B------:R0:W-:Y:S04]  /*15bc0*/  STL [R1+0x73c], R63 ;  /* 0x00073c3f01007387 */ /* 0x0001e80000100800 */
[----:B0-----:R-:W4:Y:S04]  /*15bd0*/  LDL R63, [R1+0x2c] ;  /* 0x00002c00013f7983 */ /* 0x001f280000100800 */
[----:B------:R0:W-:Y:S04]  /*15be0*/  STL [R1+0x738], R69 ;  /* 0x0007384501007387 */ /* 0x0001e80000100800 */
[----:B0-----:R-:W3:Y:S04]  /*15bf0*/  LDL R69, [R1+0x28] ;  /* 0x0000280001457983 */ /* 0x001ee80000100800 */
[----:B------:R0:W-:Y:S04]  /*15c00*/  STL [R1+0x734], R71 ;  /* 0x0007344701007387 */ /* 0x0001e80000100800 */
[----:B0-----:R-:W3:Y:S04]  /*15c10*/  LDL R71, [R1+0x30] ;  /* 0x0000300001477983 */ /* 0x001ee80000100800 */
[----:B------:R-:W-:Y:S04]  /*15c20*/  STL [R1+0x730], R73 ;  /* 0x0007304901007387 */ /* 0x000fe80000100800 */
[----:B------:R0:W-:Y:S04]  /*15c30*/  STL [R1+0x72c], R74 ;  /* 0x00072c4a01007387 */ /* 0x0001e80000100800 */
[----:B------:R1:W-:Y:S04]  /*15c40*/  STL [R1+0x728], R72 ;  /* 0x0007284801007387 */ /* 0x0003e80000100800 */
[----:B------:R-:W-:Y:S04]  /*15c50*/  STL [R1+0x724], R70 ;  /* 0x0007244601007387 */ /* 0x000fe80000100800 */
[----:B-----5:R-:W-:Y:S04]  /*15c60*/  STL [R1+0x71c], R0 ;  /* 0x00071c0001007387 */ /* 0x020fe80000100800 */
[----:B------:R-:W3:Y:S04]  /*15c70*/  LDL R89, [R1+0x38] ;  /* 0x0000380001597983 */ /* 0x000ee80000100800 */
[----:B------:R-:W3:Y:S01]  /*15c80*/  LDL R87, [R1+0x3c] ;  /* 0x00003c0001577983 */ /* 0x000ee20000100800 */
[----:B------:R-:W0:Y:S01]  /*15c90*/  S2R R85, SR_TID.X ;  /* 0x0000000000557919 */ /* 0x000e220000002100 */
[----:B--2---:R-:W-:-:S04]  /*15ca0*/  @!P0 LOP3.LUT R3, R3, R2, RZ, 0x3c, !PT ;  /* 0x0000000203038212 */ /* 0x004fc800078e3cff */
[----:B------:R-:W-:-:S04]  /*15cb0*/  @!P0 LOP3.LUT R2, R3, R2, RZ, 0x3c, !PT ;  /* 0x0000000203028212 */ /* 0x000fc800078e3cff */
[----:B------:R-:W-:-:S05]  /*15cc0*/  @!P0 LOP3.LUT R3, R3, R2, RZ, 0x3c, !PT ;  /* 0x0000000203038212 */ /* 0x000fca00078e3cff */
[----:B------:R4:W2:Y:S02]  /*15cd0*/  @!P0 LDG.E.U8 R62, desc[UR22][R2.64] ;  /* 0x00000016023e8981 */ /* 0x0008a4000c1e1100 */
[----:B----4-:R-:W-:Y:S02]  /*15ce0*/  @!P5 IMAD.MOV.U32 R2, RZ, RZ, R63 ;  /* 0x000000ffff02d224 */ /* 0x010fe400078e003f */
[----:B------:R-:W4:Y:S01]  /*15cf0*/  LDL R63, [R1+0x44] ;  /* 0x00004400013f7983 */ /* 0x000f220000100800 */
[----:B---3--:R-:W-:-:S03]  /*15d00*/  @!P5 IMAD.MOV.U32 R3, RZ, RZ, R69 ;  /* 0x000000ffff03d224 */ /* 0x008fc600078e0045 */
[----:B------:R-:W3:Y:S01]  /*15d10*/  LDL R69, [R1+0x40] ;  /* 0x0000400001457983 */ /* 0x000ee20000100800 */
[----:B0-----:R-:W0:Y:S01]  /*15d20*/  S2R R74, SR_TID.X ;  /* 0x00000000004a7919 */ /* 0x001e220000002100 */
[----:B------:R-:W-:Y:S02]  /*15d30*/  SHF.R.U32.HI R85, RZ, 0x6, R85 ;  /* 0x00000006ff557819 */ /* 0x000fe40000011655 */
[----:B------:R0:W2:Y:S02]  /*15d40*/  @!P5 LDG.E.U8 R53, desc[UR22][R2.64] ;  /* 0x000000160235d981 */ /* 0x0000a4000c1e1100 */
[----:B------:R-:W-:-:S04]  /*15d50*/  SGXT.U32 R85, R85, 0x1 ;  /* 0x000000015555781a */ /* 0x000fc80000000000 */
[----:B------:R-:W-:-:S04]  /*15d60*/  LOP3.LUT R85, R85, 0x8, RZ, 0xfc, !PT ;  /* 0x0000000855557812 */ /* 0x000fc800078efcff */
[----:B------:R-:W-:Y:S02]  /*15d70*/  ISETP.GE.AND P5, PT, R85, UR4, PT ;  /* 0x0000000455007c0c */ /* 0x000fe4000bfa6270 */
[--C-:B0-----:R-:W-:Y:S02]  /*15d80*/  SHF.R.U32.HI R85, RZ, 0x6, R74.reuse ;  /* 0x00000006ff557819 */ /* 0x101fe4000001164a */
[----:B-1----:R-:W-:Y:S02]  /*15d90*/  SHF.R.U32.HI R72, RZ, 0x6, R74 ;  /* 0x00000006ff487819 */ /* 0x002fe4000001164a */
[----:B------:R-:W-:Y:S01]  /*15da0*/  SGXT.U32 R85, R85, 0x1 ;  /* 0x000000015555781a */ /* 0x000fe20000000000 */
[----:B------:R-:W2:Y:S03]  /*15db0*/  LDL R74, [R1+0x4c] ;  /* 0x00004c00014a7983 */ /* 0x000ea60000100800 */
[----:B------:R-:W-:-:S04]  /*15dc0*/  LOP3.LUT R85, R85, 0xa, RZ, 0xfc, !PT ;  /* 0x0000000a55557812 */ /* 0x000fc800078efcff */
[----:B------:R-:W-:Y:S02]  /*15dd0*/  ISETP.GE.AND P4, PT, R85, UR4, PT ;  /* 0x0000000455007c0c */ /* 0x000fe4000bf86270 */
[----:B------:R-:W2:Y:S01]  /*15de0*/  LDL R85, [R1+0x48] ;  /* 0x0000480001557983 */ /* 0x000ea20000100800 */
[----:B------:R-:W-:-:S04]  /*15df0*/  SGXT.U32 R72, R72, 0x1 ;  /* 0x000000014848781a */ /* 0x000fc80000000000 */
[----:B------:R-:W-:Y:S01]  /*15e00*/  LOP3.LUT R72, R72, 0xc, RZ, 0xfc, !PT ;  /* 0x0000000c48487812 */ /* 0x000fe200078efcff */
[----:B------:R-:W-:Y:S02]  /*15e10*/  @!P1 IMAD.MOV.U32 R3, RZ, RZ, R71 ;  /* 0x000000ffff039224 */ /* 0x000fe400078e0047 */
[----:B------:R-:W2:Y:S01]  /*15e20*/  LDL R71, [R1+0x54] ;  /* 0x0000540001477983 */ /* 0x000ea20000100800 */
[----:B------:R-:W-:-:S03]  /*15e30*/  ISETP.GE.AND P0, PT, R72, UR4, PT ;  /* 0x0000000448007c0c */ /* 0x000fc6000bf06270 */
[----:B------:R-:W2:Y:S01]  /*15e40*/  LDL R72, [R1+0x50] ;  /* 0x0000500001487983 */ /* 0x000ea20000100800 */
[----:B------:R-:W-:Y:S01]  /*15e50*/  PRMT R42, RZ, 0x7610, R42 ;  /* 0x00007610ff2a7816 */ /* 0x000fe2000000002a */
[----:B------:R-:W-:Y:S01]  /*15e60*/  @!P1 IMAD.MOV.U32 R2, RZ, RZ, R91 ;  /* 0x000000ffff029224 */ /* 0x000fe200078e005b */
[----:B------:R-:W-:-:S04]  /*15e70*/  PRMT R67, RZ, 0x7610, R67 ;  /* 0x00007610ff437816 */ /* 0x000fc80000000043 */
[----:B------:R0:W2:Y:S02]  /*15e80*/  @!P1 LDG.E.U8 R42, desc[UR22][R2.64] ;  /* 0x00000016022a9981 */ /* 0x0000a4000c1e1100 */
[----:B0-----:R-:W-:Y:S02]  /*15e90*/  @!P3 IMAD.MOV.U32 R2, RZ, RZ, R87 ;  /* 0x000000ffff02b224 */ /* 0x001fe400078e0057 */
[----:B------:R-:W-:-:S05]  /*15ea0*/  @!P3 IMAD.MOV.U32 R3, RZ, RZ, R89 ;  /* 0x000000ffff03b224 */ /* 0x000fca00078e0059 */
[----:B------:R4:W2:Y:S02]  /*15eb0*/  @!P3 LDG.E.U8 R67, desc[UR22][R2.64] ;  /* 0x000000160243b981 */ /* 0x0008a4000c1e1100 */
[----:B----4-:R-:W-:Y:S02]  /*15ec0*/  @!P5 IMAD.MOV.U32 R2, RZ, RZ, R63 ;  /* 0x000000ffff02d224 */ /* 0x010fe400078e003f */
[----:B------:R-:W4:Y:S01]  /*15ed0*/  LDL R63, [R1+0x5c] ;  /* 0x00005c00013f7983 */ /* 0x000f220000100800 */
[----:B---3--:R-:W-:-:S03]  /*15ee0*/  @!P5 IMAD.MOV.U32 R3, RZ, RZ, R69 ;  /* 0x000000ffff03d224 */ /* 0x008fc600078e0045 */
[----:B------:R-:W3:Y:S01]  /*15ef0*/  LDL R69, [R1+0x58] ;  /* 0x0000580001457983 */ /* 0x000ee20000100800 */
[----:B------:R-:W0:Y:S01]  /*15f00*/  S2R R91, SR_TID.X ;  /* 0x00000000005b7919 */ /* 0x000e220000002100 */
[----:B------:R-:W-:-:S06]  /*15f10*/  PRMT R15, RZ, 0x7610, R15 ;  /* 0x00007610ff0f7816 */ /* 0x000fcc000000000f */
[----:B------:R2:W3:Y:S01]  /*15f20*/  @!P5 LDG.E.U8 R15, desc[UR22][R2.64] ;  /* 0x00000016020fd981 */ /* 0x0004e2000c1e1100 */
[----:B------:R-:W-:Y:S01]  /*15f30*/  PRMT R47, RZ, 0x7610, R47 ;  /* 0x00007610ff2f7816 */ /* 0x000fe2000000002f */
[----:B--2---:R-:W-:Y:S02]  /*15f40*/  @!P4 IMAD.MOV.U32 R2, RZ, RZ, R74 ;  /* 0x000000ffff02c224 */ /* 0x004fe400078e004a */
[----:B------:R-:W2:Y:S01]  /*15f50*/  LDL R74, [R1+0x64] ;  /* 0x00006400014a7983 */ /* 0x000ea20000100800 */
[----:B------:R-:W-:-:S03]  /*15f60*/  @!P4 IMAD.MOV.U32 R3, RZ, RZ, R85 ;  /* 0x000000ffff03c224 */ /* 0x000fc600078e0055 */
[----:B------:R-:W2:Y:S01]  /*15f70*/  LDL R85, [R1+0x60] ;  /* 0x0000600001557983 */ /* 0x000ea20000100800 */
[----:B0-----:R-:W-:-:S03]  /*15f80*/  SHF.R.U32.HI R87, RZ, 0x6, R91 ;  /* 0x00000006ff577819 */ /* 0x001fc6000001165b */
[----:B------:R0:W2:Y:S01]  /*15f90*/  @!P4 LDG.E.U8 R47, desc[UR22][R2.64] ;  /* 0x00000016022fc981 */ /* 0x0000a2000c1e1100 */
[----:B------:R-:W-:Y:S02]  /*15fa0*/  SGXT.U32 R87, R87, 0x1 ;  /* 0x000000015757781a */ /* 0x000fe40000000000 */
[----:B------:R-:W-:Y:S02]  /*15fb0*/  LEA.HI R89, R91, 0xe, RZ, 0x1a ;  /* 0x0000000e5b597811 */ /* 0x000fe400078fd0ff */
[----:B------:R-:W-:Y:S01]  /*15fc0*/  LOP3.LUT R87, R87, 0x10, RZ, 0xfc, !PT ;  /* 0x0000001057577812 */ /* 0x000fe200078efcff */
[----:B0-----:R-:W-:Y:S01]  /*15fd0*/  @!P0 IMAD.MOV.U32 R2, RZ, RZ, R71 ;  /* 0x000000ffff028224 */ /* 0x001fe200078e0047 */
[--C-:B------:R-:W-:Y:S01]  /*15fe0*/  SHF.R.U32.HI R71, RZ, 0x6, R91.reuse ;  /* 0x00000006ff477819 */ /* 0x100fe2000001165b */
[----:B------:R-:W-:Y:S01]  /*15ff0*/  @!P0 IMAD.MOV.U32 R3, RZ, RZ, R72 ;  /* 0x000000ffff038224 */ /* 0x000fe200078e0048 */
[----:B------:R-:W-:Y:S02]  /*16000*/  SHF.R.U32.HI R72, RZ, 0x6, R91 ;  /* 0x00000006ff487819 */ /* 0x000fe4000001165b */
[----:B------:R-:W-:-:S02]  /*16010*/  SGXT.U32 R71, R71, 0x1 ;  /* 0x000000014747781a */ /* 0x000fc40000000000 */
[----:B------:R-:W-:Y:S02]  /*16020*/  SGXT.U32 R72, R72, 0x1 ;  /* 0x000000014848781a */ /* 0x000fe40000000000 */
[----:B------:R-:W-:Y:S02]  /*16030*/  ISETP.GE.AND P1, PT, R89, UR4, PT ;  /* 0x0000000459007c0c */ /* 0x000fe4000bf26270 */
[----:B------:R-:W-:Y:S01]  /*16040*/  ISETP.GE.AND P3, PT, R87, UR4, PT ;  /* 0x0000000457007c0c */ /* 0x000fe2000bf66270 */
[----:B------:R-:W2:Y:S01]  /*16050*/  LDL R89, [R1+0x68] ;  /* 0x0000680001597983 */ /* 0x000ea20000100800 */
[----:B------:R-:W-:Y:S02]  /*16060*/  LOP3.LUT R72, R72, 0x12, RZ, 0xfc, !PT ;  /* 0x0000001248487812 */ /* 0x000fe400078efcff */
[----:B------:R-:W-:Y:S01]  /*16070*/  LOP3.LUT R71, R71, 0x14, RZ, 0xfc, !PT ;  /* 0x0000001447477812 */ /* 0x000fe200078efcff */
[----:B------:R-:W2:Y:S01]  /*16080*/  LDL R87, [R1+0x6c] ;  /* 0x00006c0001577983 */ /* 0x000ea20000100800 */
[----:B------:R-:W-:-:S02]  /*16090*/  ISETP.GE.AND P5, PT, R72, UR4, PT ;  /* 0x0000000448007c0c */ /* 0x000fc4000bfa6270 */
[----:B------:R-:W-:Y:S01]  /*160a0*/  ISETP.GE.AND P4, PT, R71, UR4, PT ;  /* 0x0000000447007c0c */ /* 0x000fe2000bf86270 */
[----:B------:R-:W2:Y:S01]  /*160b0*/  LDL R72, [R1+0x70] ;  /* 0x0000700001487983 */ /* 0x000ea20000100800 */
[----:B------:R-:W-:-:S03]  /*160c0*/  PRMT R41, RZ, 0x7610, R41 ;  /* 0x00007610ff297816 */ /* 0x000fc60000000029 */
[----:B------:R-:W2:Y:S04]  /*160d0*/  LDL R71, [R1+0x74] ;  /* 0x0000740001477983 */ /* 0x000ea80000100800 */
[----:B------:R4:W2:Y:S02]  /*160e0*/  @!P0 LDG.E.U8 R41, desc[UR22][R2.64] ;  /* 0x0000001602298981 */ /* 0x0008a4000c1e1100 */
[----:B----4-:R-:W-:Y:S02]  /*160f0*/  @!P1 IMAD.MOV.U32 R2, RZ, RZ, R63 ;  /* 0x000000ffff029224 */ /* 0x010fe400078e003f */
[----:B------:R-:W4:Y:S01]  /*16100*/  LDL R63, [R1+0x7c] ;  /* 0x00007c00013f7983 */ /* 0x000f220000100800 */
[----:B---3--:R-:W-:-:S03]  /*16110*/  @!P1 IMAD.MOV.U32 R3, RZ, RZ, R69 ;  /* 0x000000ffff039224 */ /* 0x008fc600078e0045 */
[----:B------:R-:W3:Y:S01]  /*16120*/  LDL R69, [R1+0x78] ;  /* 0x0000780001457983 */ /* 0x000ee20000100800 */
[----:B------:R-:W-:-:S04]  /*16130*/  SHF.R.U32.HI R91, RZ, 0x6, R91 ;  /* 0x00000006ff5b7819 */ /* 0x000fc8000001165b */
[----:B------:R-:W-:-:S04]  /*16140*/  SGXT.U32 R91, R91, 0x1 ;  /* 0x000000015b5b781a */ /* 0x000fc80000000000 */
[----:B------:R-:W-:-:S04]  /*16150*/  LOP3.LUT R91, R91, 0x16, RZ, 0xfc, !PT ;  /* 0x000000165b5b7812 */ /* 0x000fc800078efcff */
[----:B------:R-:W-:Y:S02]  /*16160*/  ISETP.GE.AND P0, PT, R91, UR4, PT ;  /* 0x000000045b007c0c */ /* 0x000fe4000bf06270 */
[----:B------:R-:W0:Y:S01]  /*16170*/  S2R R91, SR_TID.X ;  /* 0x00000000005b7919 */ /* 0x000e220000002100 */
[----:B------:R-:W-:-:S06]  /*16180*/  PRMT R66, RZ, 0x7610, R66 ;  /* 0x00007610ff427816 */ /* 0x000fcc0000000042 */
[----:B------:R2:W3:Y:S01]  /*16190*/  @!P1 LDG.E.U8 R66, desc[UR22][R2.64] ;  /* 0x0000001602429981 */ /* 0x0004e2000c1e1100 */
[----:B------:R-:W-:Y:S01]  /*161a0*/  PRMT R14, RZ, 0x7610, R14 ;  /* 0x00007610ff0e7816 */ /* 0x000fe2000000000e */
[----:B--2---:R-:W-:Y:S01]  /*161b0*/  @!P3 IMAD.MOV.U32 R2, RZ, RZ, R74 ;  /* 0x000000ffff02b224 */ /* 0x004fe200078e004a */
[--C-:B0-----:R-:W-:Y:S02]  /*161c0*/  SHF.R.U32.HI R74, RZ, 0x6, R91.reuse ;  /* 0x00000006ff4a7819 */ /* 0x101fe4000001165b */
[----:B------:R-:W-:Y:S01]  /*161d0*/  SHF.R.U32.HI R91, RZ, 0x6, R91 ;  /* 0x00000006ff5b7819 */ /* 0x000fe2000001165b */
[----:B------:R-:W-:Y:S01]  /*161e0*/  @!P3 IMAD.MOV.U32 R3, RZ, RZ, R85 ;  /* 0x000000ffff03b224 */ /* 0x000fe200078e0055 */
[----:B------:R-:W-:Y:S01]  /*161f0*/  SGXT.U32 R74, R74, 0x1 ;  /* 0x000000014a4a781a */ /* 0x000fe20000000000 */
[----:B------:R-:W2:Y:S01]  /*16200*/  LDL R85, [R1+0x80] ;  /* 0x0000800001557983 */ /* 0x000ea20000100800 */
[----:B------:R-:W-:-:S03]  /*16210*/  SGXT.U32 R91, R91, 0x1 ;  /* 0x000000015b5b781a */ /* 0x000fc60000000000 */
[----:B------:R0:W2:Y:S01]  /*16220*/  @!P3 LDG.E.U8 R14, desc[UR22][R2.64] ;  /* 0x00000016020eb981 */ /* 0x0000a2000c1e1100 */
[----:B------:R-:W-:-:S04]  /*16230*/  LOP3.LUT R91, R91, 0x1a, RZ, 0xfc, !PT ;  /* 0x0000001a5b5b7812 */ /* 0x000fc800078efcff */
[----:B------:R-:W-:Y:S02]  /*16240*/  ISETP.GE.AND P3, PT, R91, UR4, PT ;  /* 0x000000045b007c0c */ /* 0x000fe4000bf66270 */
[----:B------:R-:W1:Y:S01]  /*16250*/  S2R R91, SR_TID.X ;  /* 0x00000000005b7919 */ /* 0x000e620000002100 */
[----:B------:R-:W-:Y:S02]  /*16260*/  LOP3.LUT R74, R74, 0x18, RZ, 0xfc, !PT ;  /* 0x000000184a4a7812 */ /* 0x000fe400078efcff */
[----:B------:R-:W-:Y:S02]  /*16270*/  PRMT R10, RZ, 0x7610, R10 ;  /* 0x00007610ff0a7816 */ /* 0x000fe4000000000a */
[----:B------:R-:W-:Y:S02]  /*16280*/  ISETP.GE.AND P1, PT, R74, UR4, PT ;  /* 0x000000044a007c0c */ /* 0x000fe4000bf26270 */
[----:B------:R-:W2:Y:S01]  /*16290*/  LDL R74, [R1+0x84] ;  /* 0x00008400014a7983 */ /* 0x000ea20000100800 */
[----:B0-----:R-:W-:Y:S01]  /*162a0*/  @!P5 IMAD.MOV.U32 R3, RZ, RZ, R89 ;  /* 0x000000ffff03d224 */ /* 0x001fe200078e0059 */
[----:B------:R-:W-:-:S02]  /*162b0*/  PRMT R40, RZ, 0x7610, R40 ;  /* 0x00007610ff287816 */ /* 0x000fc40000000028 */
[----:B------:R-:W2:Y:S01]  /*162c0*/  LDL R89, [R1+0x98] ;  /* 0x0000980001597983 */ /* 0x000ea20000100800 */
[----:B------:R-:W-:-:S05]  /*162d0*/  @!P5 IMAD.MOV.U32 R2, RZ, RZ, R87 ;  /* 0x000000ffff02d224 */ /* 0x000fca00078e0057 */
[----:B------:R0:W2:Y:S02]  /*162e0*/  @!P5 LDG.E.U8 R10, desc[UR22][R2.64] ;  /* 0x00000016020ad981 */ /* 0x0000a4000c1e1100 */
[----:B0-----:R-:W-:Y:S02]  /*162f0*/  @!P4 IMAD.MOV.U32 R2, RZ, RZ, R71 ;  /* 0x000000ffff02c224 */ /* 0x001fe400078e0047 */
[----:B------:R-:W-:Y:S01]  /*16300*/  @!P4 IMAD.MOV.U32 R3, RZ, RZ, R72 ;  /* 0x000000ffff03c224 */ /* 0x000fe200078e0048 */
[----:B------:R-:W2:Y:S04]  /*16310*/  LDL R71, [R1+0x8c] ;  /* 0x00008c0001477983 */ /* 0x000ea80000100800 */
[----:B------:R-:W2:Y:S04]  /*16320*/  LDL R72, [R1+0x88] ;  /* 0x0000880001487983 */ /* 0x000ea80000100800 */
[----:B------:R4:W2:Y:S02]  /*16330*/  @!P4 LDG.E.U8 R40, desc[UR22][R2.64] ;  /* 0x000000160228c981 */ /* 0x0008a4000c1e1100 */
[----:B----4-:R-:W-:Y:S01]  /*16340*/  @!P0 IMAD.MOV.U32 R2, RZ, RZ, R63 ;  /* 0x000000ffff028224 */ /* 0x010fe200078e003f */
[----:B-1----:R-:W-:-:S04]  /*16350*/  SHF.R.U32.HI R63, RZ, 0x6, R91 ;  /* 0x00000006ff3f7819 */ /* 0x002fc8000001165b */
[----:B------:R-:W-:-:S04]  /*16360*/  SGXT.U32 R63, R63, 0x1 ;  /* 0x000000013f3f781a */ /* 0x000fc80000000000 */
[----:B------:R-:W-:-:S04]  /*16370*/  LOP3.LUT R63, R63, 0x1c, RZ, 0xfc, !PT ;  /* 0x0000001c3f3f7812 */ /* 0x000fc800078efcff */
[----:B------:R-:W-:Y:S02]  /*16380*/  ISETP.GE.AND P5, PT, R63, UR4, PT ;  /* 0x000000043f007c0c */ /* 0x000fe4000bfa6270 */
[----:B------:R-:W-:-:S04]  /*16390*/  LEA.HI R63, R91, 0x1e, RZ, 0x1a ;  /* 0x0000001e5b3f7811 */ /* 0x000fc800078fd0ff */
[----:B------:R-:W-:Y:S02]  /*163a0*/  ISETP.GE.AND P4, PT, R63, UR4, PT ;  /* 0x000000043f007c0c */ /* 0x000fe4000bf86270 */
[----:B------:R-:W4:Y:S01]  /*163b0*/  LDL R63, [R1+0x94] ;  /* 0x00009400013f7983 */ /* 0x000f220000100800 */
[----:B---3--:R-:W-:-:S03]  /*163c0*/  @!P0 IMAD.MOV.U32 R3, RZ, RZ, R69 ;  /* 0x000000ffff038224 */ /* 0x008fc600078e0045 */
[----:B------:R-:W3:Y:S01]  /*163d0*/  LDL R69, [R1+0x90] ;  /* 0x0000900001457983 */ /* 0x000ee20000100800 */
[----:B------:R-:W-:Y:S02]  /*163e0*/  PRMT R65, RZ, 0x7610, R65 ;  /* 0x00007610ff417816 */ /* 0x000fe40000000041 */
[----:B------:R-:W-:-:S04]  /*163f0*/  PRMT R13, RZ, 0x7610, R13 ;  /* 0x00007610ff0d7816 */ /* 0x000fc8000000000d */
[----:B------:R2:W3:Y:S01]  /*16400*/  @!P0 LDG.E.U8 R65, desc[UR22][R2.64] ;  /* 0x0000001602418981 */ /* 0x0004e2000c1e1100 */
[----:B------:R-:W-:Y:S02]  /*16410*/  PRMT R9, RZ, 0x7610, R9 ;  /* 0x00007610ff097816 */ /* 0x000fe40000000009 */
[----:B------:R-:W-:-:S04]  /*16420*/  SHF.R.U32.HI R87, RZ, 0x6, R91 ;  /* 0x00000006ff577819 */ /* 0x000fc8000001165b */
[----:B------:R-:W-:-:S04]  /*16430*/  SGXT.U32 R87, R87, 0x1 ;  /* 0x000000015757781a */ /* 0x000fc80000000000 */
[----:B------:R-:W-:-:S04]  /*16440*/  LOP3.LUT R87, R87, 0x20, RZ, 0xfc, !PT ;  /* 0x0000002057577812 */ /* 0x000fc800078efcff */
[----:B------:R-:W-:Y:S02]  /*16450*/  ISETP.GE.AND P0, PT, R87, UR4, PT ;  /* 0x0000000457007c0c */ /* 0x000fe4000bf06270 */
[----:B------:R-:W3:Y:S01]  /*16460*/  LDL R87, [R1+0x9c] ;  /* 0x00009c0001577983 */ /* 0x000ee20000100800 */
[----:B--2---:R-:W-:-:S03]  /*16470*/  @!P1 IMAD.MOV.U32 R3, RZ, RZ, R85 ;  /* 0x000000ffff039224 */ /* 0x004fc600078e0055 */
[----:B------:R-:W2:Y:S01]  /*16480*/  LDL R85, [R1+0xa0] ;  /* 0x0000a00001557983 */ /* 0x000ea20000100800 */
[----:B------:R-:W-:-:S03]  /*16490*/  @!P1 IMAD.MOV.U32 R2, RZ, RZ, R74 ;  /* 0x000000ffff029224 */ /* 0x000fc600078e004a */
[----:B------:R-:W2:Y:S04]  /*164a0*/  LDL R74, [R1+0xa4] ;  /* 0x0000a400014a7983 */ /* 0x000ea80000100800 */
[----:B------:R0:W2:Y:S02]  /*164b0*/  @!P1 LDG.E.U8 R13, desc[UR22][R2.64] ;  /* 0x00000016020d9981 */ /* 0x0000a4000c1e1100 */
[----:B0-----:R-:W-:Y:S02]  /*164c0*/  @!P3 IMAD.MOV.U32 R2, RZ, RZ, R71 ;  /* 0x000000ffff02b224 */ /* 0x001fe400078e0047 */
[----:B------:R-:W2:Y:S01]  /*164d0*/  LDL R71, [R1+0xac] ;  /* 0x0000ac0001477983 */ /* 0x000ea20000100800 */
[----:B------:R-:W-:-:S03]  /*164e0*/  @!P3 IMAD.MOV.U32 R3, RZ, RZ, R72 ;  /* 0x000000ffff03b224 */ /* 0x000fc600078e0048 */
[----:B------:R-:W2:Y:S04]  /*164f0*/  LDL R72, [R1+0xa8] ;  /* 0x0000a80001487983 */ /* 0x000ea80000100800 */
[----:B------:R0:W2:Y:S02]  /*16500*/  @!P3 LDG.E.U8 R9, desc[UR22][R2.64] ;  /* 0x000000160209b981 */ /* 0x0000a4000c1e1100 */
[----:B0-----:R-:W0:Y:S02]  /*16510*/  S2R R3, SR_TID.X ;  /* 0x0000000000037919 */ /* 0x001e240000002100 */
[--C-:B0-----:R-:W-:Y:S02]  /*16520*/  SHF.R.U32.HI R91, RZ, 0x6, R3.reuse ;  /* 0x00000006ff5b7819 */ /* 0x101fe40000011603 */
[----:B------:R-:W-:-:S04]  /*16530*/  SHF.R.U32.HI R3, RZ, 0x6, R3 ;  /* 0x00000006ff037819 */ /* 0x000fc80000011603 */
[----:B------:R-:W-:-:S04]  /*16540*/  SGXT.U32 R3, R3, 0x1 ;  /* 0x000000010303781a */ /* 0x000fc80000000000 */
[----:B------:R-:W-:-:S04]  /*16550*/  LOP3.LUT R3, R3, 0x22, RZ, 0xfc, !PT ;  /* 0x0000002203037812 */ /* 0x000fc800078efcff */
[----:B------:R-:W-:Y:S01]  /*16560*/  ISETP.GE.AND P1, PT, R3, UR4, PT ;  /* 0x0000000403007c0c */ /* 0x000fe2000bf26270 */
[----:B----4-:R-:W-:Y:S02]  /*16570*/  @!P5 IMAD.MOV.U32 R2, RZ, RZ, R63 ;  /* 0x000000ffff02d224 */ /* 0x010fe400078e003f */
[----:B------:R-:W4:Y:S01]  /*16580*/  LDL R63, [R1+0xb4] ;  /* 0x0000b400013f7983 */ /* 0x000f220000100800 */
[----:B---3--:R-:W-:-:S03]  /*16590*/  @!P5 IMAD.MOV.U32 R3, RZ, RZ, R69 ;  /* 0x000000ffff03d224 */ /* 0x008fc600078e0045 */
[----:B------:R-:W3:Y:S01]  /*165a0*/  LDL R69, [R1+0xb0] ;  /* 0x0000b00001457983 */ /* 0x000ee20000100800 */
[----:B------:R-:W-:Y:S02]  /*165b0*/  SGXT.U32 R91, R91, 0x1 ;  /* 0x000000015b5b781a */ /* 0x000fe40000000000 */
[----:B------:R-:W-:Y:S02]  /*165c0*/  PRMT R39, RZ, 0x7610, R39 ;  /* 0x00007610ff277816 */ /* 0x000fe40000000027 */
[----:B------:R-:W-:Y:S02]  /*165d0*/  LOP3.LUT R91, R91, 0x24, RZ, 0xfc, !PT ;  /* 0x000000245b5b7812 */ /* 0x000fe400078efcff */
[----:B------:R-:W-:Y:S02]  /*165e0*/  PRMT R64, RZ, 0x7610, R64 ;  /* 0x00007610ff407816 */ /* 0x000fe40000000040 */
[----:B------:R0:W3:Y:S01]  /*165f0*/  @!P5 LDG.E.U8 R39, desc[UR22][R2.64] ;  /* 0x000000160227d981 */ /* 0x0000e2000c1e1100 */
[----:B------:R-:W-:-:S02]  /*16600*/  ISETP.GE.AND P3, PT, R91, UR4, PT ;  /* 0x000000045b007c0c */ /* 0x000fc4000bf66270 */
[----:B------:R-:W1:Y:S01]  /*16610*/  S2R R91, SR_TID.X ;  /* 0x00000000005b7919 */ /* 0x000e620000002100 */
[----:B------:R-:W-:Y:S01]  /*16620*/  PRMT R12, RZ, 0x7610, R12 ;  /* 0x00007610ff0c7816 */ /* 0x000fe2000000000c */
[----:B0-----:R-:W-:Y:S01]  /*16630*/  @!P4 IMAD.MOV.U32 R3, RZ, RZ, R89 ;  /* 0x000000ffff03c224 */ /* 0x001fe200078e0059 */
[----:B------:R-:W-:Y:S01]  /*16640*/  PRMT R8, RZ, 0x7610, R8 ;  /* 0x00007610ff087816 */ /* 0x000fe20000000008 */
[----:B------:R-:W3:Y:S01]  /*16650*/  LDL R89, [R1+0x4c0] ;  /* 0x0004c00001597983 */ /* 0x000ee20000100800 */
[----:B------:R-:W-:-:S05]  /*16660*/  @!P4 IMAD.MOV.U32 R2, RZ, RZ, R87 ;  /* 0x000000ffff02c224 */ /* 0x000fca00078e0057 */
[----:B------:R2:W3:Y:S02]  /*16670*/  @!P4 LDG.E.U8 R64, desc[UR22][R2.64] ;  /* 0x000000160240c981 */ /* 0x0004e4000c1e1100 */
[----:B--2---:R-:W-:Y:S02]  /*16680*/  @!P0 IMAD.MOV.U32 R3, RZ, RZ, R85 ;  /* 0x000000ffff038224 */ /* 0x004fe400078e0055 */
[----:B------:R-:W-:-:S05]  /*16690*/  @!P0 IMAD.MOV.U32 R2, RZ, RZ, R74 ;  /* 0x000000ffff028224 */ /* 0x000fca00078e004a */
[----:B------:R0:W2:Y:S02]  /*166a0*/  @!P0 LDG.E.U8 R12, desc[UR22][R2.64] ;  /* 0x00000016020c8981 */ /* 0x0000a4000c1e1100 */
[----:B0-----:R-:W-:Y:S01]  /*166b0*/  @!P1 IMAD.MOV.U32 R2, RZ, RZ, R71 ;  /* 0x000000ffff029224 */ /* 0x001fe200078e0047 */
[--C-:B-1----:R-:W-:Y:S01]  /*166c0*/  SHF.R.U32.HI R87, RZ, 0x6, R91.reuse ;  /* 0x00000006ff577819 */ /* 0x102fe2000001165b */
[----:B------:R-:W2:Y:S01]  /*166d0*/  LDL R71, [R1+0x4d4] ;  /* 0x0004d40001477983 */ /* 0x000ea20000100800 */
[----:B------:R-:W-:Y:S02]  /*166e0*/  @!P1 IMAD.MOV.U32 R3, RZ, RZ, R72 ;  /* 0x000000ffff039224 */ /* 0x000fe400078e0048 */
[----:B------:R-:W-:Y:S01]  /*166f0*/  SGXT.U32 R87, R87, 0x1 ;  /* 0x000000015757781a */ /* 0x000fe20000000000 */
[----:B------:R-:W2:Y:S04]  /*16700*/  LDL R72, [R1+0x4d0] ;  /* 0x0004d00001487983 */ /* 0x000ea80000100800 */
[----:B------:R4:W2:Y:S01]  /*16710*/  @!P1 LDG.E.U8 R8, desc[UR22][R2.64] ;  /* 0x0000001602089981 */ /* 0x0008a2000c1e1100 */
[----:B------:R-:W-:-:S02]  /*16720*/  SHF.R.U32.HI R74, RZ, 0x6, R91 ;  /* 0x00000006ff4a7819 */ /* 0x000fc4000001165b */
[----:B------:R-:W-:Y:S02]  /*16730*/  SHF.R.U32.HI R85, RZ, 0x6, R91 ;  /* 0x00000006ff557819 */ /* 0x000fe4000001165b */
[----:B------:R-:W-:Y:S01]  /*16740*/  PRMT R38, RZ, 0x7610, R38 ;  /* 0x00007610ff267816 */ /* 0x000fe20000000026 */
[----:B------:R-:W2:Y:S01]  /*16750*/  LDL R91, [R1+0xbc] ;  /* 0x0000bc00015b7983 */ /* 0x000ea20000100800 */
[----:B------:R-:W-:Y:S02]  /*16760*/  LOP3.LUT R87, R87, 0x26, RZ, 0xfc, !PT ;  /* 0x0000002657577812 */ /* 0x000fe400078efcff */
[----:B------:R-:W-:Y:S02]  /*16770*/  SGXT.U32 R74, R74, 0x1 ;  /* 0x000000014a4a781a */ /* 0x000fe40000000000 */
[----:B------:R-:W-:Y:S02]  /*16780*/  SGXT.U32 R85, R85, 0x1 ;  /* 0x000000015555781a */ /* 0x000fe40000000000 */
[----:B------:R-:W-:-:S02]  /*16790*/  ISETP.GE.AND P5, PT, R87, UR4, PT ;  /* 0x0000000457007c0c */ /* 0x000fc4000bfa6270 */
[----:B------:R-:W-:Y:S01]  /*167a0*/  LOP3.LUT R85, R85, 0x28, RZ, 0xfc, !PT ;  /* 0x0000002855557812 */ /* 0x000fe200078efcff */
[----:B------:R-:W2:Y:S01]  /*167b0*/  LDL R87, [R1+0x4c4] ;  /* 0x0004c40001577983 */ /* 0x000ea20000100800 */
[----:B------:R-:W-:Y:S02]  /*167c0*/  LOP3.LUT R74, R74, 0x2a, RZ, 0xfc, !PT ;  /* 0x0000002a4a4a7812 */ /* 0x000fe400078efcff */
[----:B------:R-:W-:Y:S02]  /*167d0*/  ISETP.GE.AND P4, PT, R85, UR4, PT ;  /* 0x0000000455007c0c */ /* 0x000fe4000bf86270 */
[----:B------:R-:W-:Y:S01]  /*167e0*/  ISETP.GE.AND P0, PT, R74, UR4, PT ;  /* 0x000000044a007c0c */ /* 0x000fe2000bf06270 */
[----:B------:R-:W2:Y:S04]  /*167f0*/  LDL R85, [R1+0x4c8] ;  /* 0x0004c80001557983 */ /* 0x000ea80000100800 */
[----:B------:R-:W2:Y:S01]  /*16800*/  LDL R74, [R1+0x4cc] ;  /* 0x0004cc00014a7983 */ /* 0x000ea20000100800 */
[----:B----4-:R-:W-:-:S02]  /*16810*/  @!P3 IMAD.MOV.U32 R2, RZ, RZ, R63 ;  /* 0x000000ffff02b224 */ /* 0x010fc400078e003f */
[----:B------:R-:W0:Y:S01]  /*16820*/  S2R R63, SR_TID.X ;  /* 0x00000000003f7919 */ /* 0x000e220000002100 */
[----:B---3--:R-:W-:-:S05]  /*16830*/  @!P3 IMAD.MOV.U32 R3, RZ, RZ, R69 ;  /* 0x000000ffff03b224 */ /* 0x008fca00078e0045 */
[----:B------:R2:W3:Y:S04]  /*16840*/  @!P3 LDG.E.U8 R38, desc[UR22][R2.64] ;  /* 0x000000160226b981 */ /* 0x0004e8000c1e1100 */
[----:B------:R-:W4:Y:S01]  /*16850*/  LDL R3, [R1+0xb8] ;  /* 0x0000b80001037983 */ /* 0x000f220000100800 */
[----:B0-----:R-:W-:-:S04]  /*16860*/  SHF.R.U32.HI R69, RZ, 0x6, R63 ;  /* 0x00000006ff457819 */ /* 0x001fc8000001163f */
[----:B------:R-:W-:Y:S02]  /*16870*/  SGXT.U32 R69, R69, 0x1 ;  /* 0x000000014545781a */ /* 0x000fe40000000000 */
[----:B------:R-:W-:Y:S02]  /*16880*/  LEA.HI R63, R63, 0x2e, RZ, 0x1a ;  /* 0x0000002e3f3f7811 */ /* 0x000fe400078fd0ff */
[----:B------:R-:W-:Y:S02]  /*16890*/  LOP3.LUT R69, R69, 0x2c, RZ, 0xfc, !PT ;  /* 0x0000002c45457812 */ /* 0x000fe400078efcff */
[----:B------:R-:W-:Y:S02]  /*168a0*/  ISETP.GE.AND P3, PT, R63, UR4, PT ;  /* 0x000000043f007c0c */ /* 0x000fe4000bf66270 */
[----:B------:R-:W-:Y:S01]  /*168b0*/  ISETP.GE.AND P1, PT, R69, UR4, PT ;  /* 0x0000000445007c0c */ /* 0x000fe2000bf26270 */
[----:B------:R-:W3:Y:S04]  /*168c0*/  LDL R63, [R1+0x4dc] ;  /* 0x0004dc00013f7983 */ /* 0x000ee80000100800 */
[----:B------:R-:W3:Y:S01]  /*168d0*/  LDL R69, [R1+0x4d8] ;  /* 0x0004d80001457983 */ /* 0x000ee20000100800 */
[----:B------:R-:W-:-:S02]  /*168e0*/  PRMT R27, RZ, 0x7610, R27 ;  /* 0x00007610ff1b7816 */ /* 0x000fc4000000001b */
[----:B------:R-:W-:Y:S02]  /*168f0*/  PRMT R11, RZ, 0x7610, R11 ;  /* 0x00007610ff0b7816 */ /* 0x000fe4000000000b */
[----:B------:R-:W-:Y:S02]  /*16900*/  PRMT R7, RZ, 0x7610, R7 ;  /* 0x00007610ff077816 */ /* 0x000fe40000000007 */
[----:B------:R-:W-:Y:S02]  /*16910*/  PRMT R37, RZ, 0x7610, R37 ;  /* 0x00007610ff257816 */ /* 0x000fe40000000025 */
[----:B------:R-:W-:Y:S01]  /*16920*/  PRMT R26, RZ, 0x7610, R26 ;  /* 0x00007610ff1a7816 */ /* 0x000fe2000000001a */
[----:B--2---:R-:W-:-:S05]  /*16930*/  @!P5 IMAD.MOV.U32 R2, RZ, RZ, R91 ;  /* 0x000000ffff02d224 */ /* 0x004fca00078e005b */
[----:B----4-:R0:W2:Y:S02]  /*16940*/  @!P5 LDG.E.U8 R27, desc[UR22][R2.64] ;  /* 0x00000016021bd981 */ /* 0x0100a4000c1e1100 */
[----:B0-----:R-:W-:Y:S02]  /*16950*/  @!P4 IMAD.MOV.U32 R2, RZ, RZ, R87 ;  /* 0x000000ffff02c224 */ /* 0x001fe400078e0057 */
[----:B------:R-:W-:-:S05]  /*16960*/  @!P4 IMAD.MOV.U32 R3, RZ, RZ, R89 ;  /* 0x000000ffff03c224 */ /* 0x000fca00078e0059 */
[----:B------:R0:W4:Y:S02]  /*16970*/  @!P4 LDG.E.U8 R11, desc[UR22][R2.64] ;  /* 0x00000016020bc981 */ /* 0x000124000c1e1100 */
[----:B0-----:R-:W-:Y:S02]  /*16980*/  @!P0 IMAD.MOV.U32 R2, RZ, RZ, R74 ;  /* 0x000000ffff028224 */ /* 0x001fe400078e004a */
[----:B------:R-:W-:-:S05]  /*16990*/  @!P0 IMAD.MOV.U32 R3, RZ, RZ, R85 ;  /* 0x000000ffff038224 */ /* 0x000fca00078e0055 */
[----:B------:R0:W2:Y:S02]  /*169a0*/  @!P0 LDG.E.U8 R7, desc[UR22][R2.64] ;  /* 0x0000001602078981 */ /* 0x0000a4000c1e1100 */
[----:B0-----:R-:W-:Y:S02]  /*169b0*/  @!P1 IMAD.MOV.U32 R2, RZ, RZ, R71 ;  /* 0x000000ffff029224 */ /* 0x001fe400078e0047 */
[----:B------:R-:W-:Y:S01]  /*169c0*/  @!P1 IMAD.MOV.U32 R3, RZ, RZ, R72 ;  /* 0x000000ffff039224 */ /* 0x000fe200078e0048 */
[----:B------:R-:W0:Y:S04]  /*169d0*/  S2R R91, SR_TID.X ;  /* 0x00000000005b7919 */ /* 0x000e280000002100 */
[----:B------:R3:W2:Y:S01]  /*169e0*/  @!P1 LDG.E.U8 R37, desc[UR22][R2.64] ;  /* 0x0000001602259981 */ /* 0x0006a2000c1e1100 */
[----:B------:R-:W-:-:S03]  /*169f0*/  PRMT R5, RZ, 0x7610, R5 ;  /* 0x00007610ff057816 */ /* 0x000fc60000000005 */
[----:B------:R-:W2:Y:S04]  /*16a00*/  LDL R72, [R1+0x4f8] ;  /* 0x0004f80001487983 */ /* 0x000ea80000100800 */
[----:B------:R-:W2:Y:S01]  /*16a10*/  LDL R71, [R1+0x4fc] ;  /* 0x0004fc0001477983 */ /* 0x000ea20000100800 */
[----:B---3--:R-:W-:Y:S02]  /*16a20*/  @!P3 IMAD.MOV.U32 R2, RZ, RZ, R63 ;  /* 0x000000ffff02b224 */ /* 0x008fe400078e003f */
[----:B------:R-:W-:Y:S01]  /*16a30*/  @!P3 IMAD.MOV.U32 R3, RZ, RZ, R69 ;  /* 0x000000ffff03b224 */ /* 0x000fe200078e0045 */
[----:B------:R-:W3:Y:S04]  /*16a40*/  LDL R63, [R1+0x504] ;  /* 0x00050400013f7983 */ /* 0x000ee80000100800 */
[----:B------:R1:W2:Y:S04]  /*16a50*/  @!P3 LDG.E.U8 R26, desc[UR22][R2.64] ;  /* 0x00000016021ab981 */ /* 0x0002a8000c1e1100 */
[----:B------:R-:W2:Y:S04]  /*16a60*/  LDL R69, [R1+0x500] ;  /* 0x0005000001457983 */ /* 0x000ea80000100800 */
[----:B------:R-:W1:Y:S04]  /*16a70*/  LDL R2, [R1+0x4e0] ;  /* 0x0004e00001027983 */ /* 0x000e680000100800 */
[----:B------:R-:W1:Y:S01]  /*16a80*/  LDL R3, [R1+0x4e4] ;  /* 0x0004e40001037983 */ /* 0x000e620000100800 */
[----:B0-----:R-:W-:-:S04]  /*16a90*/  SHF.R.U32.HI R87, RZ, 0x6, R91 ;  /* 0x00000006ff577819 */ /* 0x001fc8000001165b */
[----:B------:R-:W-:-:S04]  /*16aa0*/  SGXT.U32 R87, R87, 0x1 ;  /* 0x000000015757781a */ /* 0x000fc80000000000 */
[----:B------:R-:W-:-:S04]  /*16ab0*/  LOP3.LUT R87, R87, 0x30, RZ, 0xfc, !PT ;  /* 0x0000003057577812 */ /* 0x000fc800078efcff */
[----:B------:R-:W-:Y:S02]  /*16ac0*/  ISETP.GE.AND P5, PT, R87, UR4, PT ;  /* 0x0000000457007c0c */ /* 0x000fe4000bfa6270 */
[--C-:B------:R-:W-:Y:S01]  /*16ad0*/  SHF.R.U32.HI R74, RZ, 0x6, R91.reuse ;  /* 0x00000006ff4a7819 */ /* 0x100fe2000001165b */
[----:B------:R-:W2:Y:S01]  /*16ae0*/  LDL R87, [R1+0x4f0] ;  /* 0x0004f00001577983 */ /* 0x000ea20000100800 */
[--C-:B------:R-:W-:Y:S02]  /*16af0*/  SHF.R.U32.HI R85, RZ, 0x6, R91.reuse ;  /* 0x00000006ff557819 */ /* 0x100fe4000001165b */
[--C-:B------:R-:W-:Y:S02]  /*16b00*/  SHF.R.U32.HI R89, RZ, 0x6, R91.reuse ;  /* 0x00000006ff597819 */ /* 0x100fe4000001165b */
[----:B------:R-:W-:Y:S02]  /*16b10*/  SHF.R.U32.HI R91, RZ, 0x6, R91 ;  /* 0x00000006ff5b7819 */ /* 0x000fe4000001165b */
[----:B------:R-:W-:-:S02]  /*16b20*/  SGXT.U32 R74, R74, 0x1 ;  /* 0x000000014a4a781a */ /* 0x000fc40000000000 */
[----:B------:R-:W-:Y:S02]  /*16b30*/  SGXT.U32 R85, R85, 0x1 ;  /* 0x000000015555781a */ /* 0x000fe40000000000 */
[----:B------:R-:W-:Y:S02]  /*16b40*/  SGXT.U32 R91, R91, 0x1 ;  /* 0x000000015b5b781a */ /* 0x000fe40000000000 */
[----:B------:R-:W-:Y:S02]  /*16b50*/  LOP3.LUT R74, R74, 0x34, RZ, 0xfc, !PT ;  /* 0x000000344a4a7812 */ /* 0x000fe400078efcff */
[----:B------:R-:W-:Y:S02]  /*16b60*/  SGXT.U32 R89, R89, 0x1 ;  /* 0x000000015959781a */ /* 0x000fe40000000000 */
[----:B------:R-:W-:Y:S02]  /*16b70*/  LOP3.LUT R85, R85, 0x32, RZ, 0xfc, !PT ;  /* 0x0000003255557812 */ /* 0x000fe400078efcff */
[----:B------:R-:W-:-:S02]  /*16b80*/  LOP3.LUT R91, R91, 0x36, RZ, 0xfc, !PT ;  /* 0x000000365b5b7812 */ /* 0x000fc400078efcff */
[----:B------:R-:W-:Y:S02]  /*16b90*/  LOP3.LUT R89, R89, 0x38, RZ, 0xfc, !PT ;  /* 0x0000003859597812 */ /* 0x000fe400078efcff */
[----:B------:R-:W-:Y:S02]  /*16ba0*/  ISETP.GE.AND P0, PT, R74, UR4, PT ;  /* 0x000000044a007c0c */ /* 0x000fe4000bf06270 */
[----:B------:R-:W2:Y:S01]  /*16bb0*/  LDL R74, [R1+0x4ec] ;  /* 0x0004ec00014a7983 */ /* 0x000ea20000100800 */
[----:B------:R-:W-:Y:S02]  /*16bc0*/  ISETP.GE.AND P4, PT, R85, UR4, PT ;  /* 0x0000000455007c0c */ /* 0x000fe4000bf86270 */
[----:B------:R-:W-:Y:S01]  /*16bd0*/  ISETP.GE.AND P1, PT, R91, UR4, PT ;  /* 0x000000045b007c0c */ /* 0x000fe2000bf26270 */
[----:B------:R-:W3:Y:S01]  /*16be0*/  LDL R85, [R1+0x4f4] ;  /* 0x0004f40001557983 */ /* 0x000ee20000100800 */
[----:B------:R-:W-:-:S03]  /*16bf0*/  ISETP.GE.AND P3, PT, R89, UR4, PT ;  /* 0x0000000459007c0c */ /* 0x000fc6000bf66270 */
[----:B------:R-:W3:Y:S04]  /*16c00*/  LDL.LU R91, [R1+0x754] ;  /* 0x00075400015b7983 */ /* 0x000ee80000300800 */
[----:B------:R-:W3:Y:S01]  /*16c10*/  LDL.LU R89, [R1+0x750] ;  /* 0x0007500001597983 */ /* 0x000ee20000300800 */
[----:B-1----:R-:W-:-:S04]  /*16c20*/  @!P5 LOP3.LUT R3, R3, R2, RZ, 0x3c, !PT ;  /* 0x000000020303d212 */ /* 0x002fc800078e3cff */
[----:B------:R-:W-:-:S04]  /*16c30*/  @!P5 LOP3.LUT R2, R3, R2, RZ, 0x3c, !PT ;  /* 0x000000020302d212 */ /* 0x000fc800078e3cff */
[----:B------:R-:W-:-:S05]  /*16c40*/  @!P5 LOP3.LUT R3, R3, R2, RZ, 0x3c, !PT ;  /* 0x000000020303d212 */ /* 0x000fca00078e3cff */
[----:B------:R2:W3:Y:S04]  /*16c50*/  @!P5 LDG.E.U8 R5, desc[UR22][R2.64] ;  /* 0x000000160205d981 */ /* 0x0004e8000c1e1100 */
[----:B------:R-:W3:Y:S01]  /*16c60*/  LDL R3, [R1+0x4e8] ;  /* 0x0004e80001037983 */ /* 0x000ee20000100800 */
[----:B------:R-:W-:Y:S02]  /*16c70*/  PRMT R6, RZ, 0x7610, R6 ;  /* 0x00007610ff067816 */ /* 0x000fe40000000006 */
[----:B------:R-:W-:Y:S02]  /*16c80*/  PRMT R36, RZ, 0x7610, R36 ;  /* 0x00007610ff247816 */ /* 0x000fe40000000024 */
[----:B------:R-:W-:Y:S01]  /*16c90*/  PRMT R68, RZ, 0x7610, R68 ;  /* 0x00007610ff447816 */ /* 0x000fe20000000044 */
[----:B--2---:R-:W-:Y:S01]  /*16ca0*/  @!P4 IMAD.MOV.U32 R2, RZ, RZ, R74 ;  /* 0x000000ffff02c224 */ /* 0x004fe200078e004a */
[----:B------:R-:W-:Y:S01]  /*16cb0*/  PRMT R4, RZ, 0x7610, R4 ;  /* 0x00007610ff047816 */ /* 0x000fe20000000004 */
[----:B------:R-:W0:Y:S03]  /*16cc0*/  S2R R74, SR_TID.X ;  /* 0x00000000004a7919 */ /* 0x000e260000002100 */
[----:B---3--:R1:W2:Y:S02]  /*16cd0*/  @!P4 LDG.E.U8 R6, desc[UR22][R2.64] ;  /* 0x000000160206c981 */ /* 0x0082a4000c1e1100 */
[----:B-1----:R-:W-:-:S02]  /*16ce0*/  @!P0 IMAD.MOV.U32 R2, RZ, RZ, R85 ;  /* 0x000000ffff028224 */ /* 0x002fc400078e0055 */
[----:B------:R-:W-:-:S05]  /*16cf0*/  @!P0 IMAD.MOV.U32 R3, RZ, RZ, R87 ;  /* 0x000000ffff038224 */ /* 0x000fca00078e0057 */
[----:B------:R1:W3:Y:S02]  /*16d00*/  @!P0 LDG.E.U8 R36, desc[UR22][R2.64] ;  /* 0x0000001602248981 */ /* 0x0002e4000c1e1100 */
[----:B-1----:R-:W-:Y:S02]  /*16d10*/  @!P1 IMAD.MOV.U32 R2, RZ, RZ, R71 ;  /* 0x000000ffff029224 */ /* 0x002fe400078e0047 */
[----:B------:R-:W-:Y:S01]  /*16d20*/  @!P1 IMAD.MOV.U32 R3, RZ, RZ, R72 ;  /* 0x000000ffff039224 */ /* 0x000fe200078e0048 */
[--C-:B0-----:R-:W-:Y:S01]  /*16d30*/  SHF.R.U32.HI R87, RZ, 0x6, R74.reuse ;  /* 0x00000006ff577819 */ /* 0x101fe2000001164a */
[----:B------:R-:W2:Y:S04]  /*16d40*/  LDL R71, [R1+0x51c] ;  /* 0x00051c0001477983 */ /* 0x000ea80000100800 */
[----:B------:R0:W2:Y:S01]  /*16d50*/  @!P1 LDG.E.U8 R68, desc[UR22][R2.64] ;  /* 0x0000001602449981 */ /* 0x0000a2000c1e1100 */
[----:B------:R-:W-:-:S02]  /*16d60*/  SHF.R.U32.HI R85, RZ, 0x6, R74 ;  /* 0x00000006ff557819 */ /* 0x000fc4000001164a */
[----:B------:R-:W-:Y:S01]  /*16d70*/  PRMT R46, RZ, 0x7610, R46 ;  /* 0x00007610ff2e7816 */ /* 0x000fe2000000002e */
[----:B------:R-:W2:Y:S01]  /*16d80*/  LDL R72, [R1+0x524] ;  /* 0x0005240001487983 */ /* 0x000ea20000100800 */
[----:B0-----:R-:W-:Y:S02]  /*16d90*/  @!P3 IMAD.MOV.U32 R2, RZ, RZ, R63 ;  /* 0x000000ffff02b224 */ /* 0x001fe400078e003f */
[----:B------:R-:W-:Y:S01]  /*16da0*/  @!P3 IMAD.MOV.U32 R3, RZ, RZ, R69 ;  /* 0x000000ffff03b224 */ /* 0x000fe200078e0045 */
[----:B------:R-:W-:Y:S01]  /*16db0*/  SGXT.U32 R87, R87, 0x1 ;  /* 0x000000015757781a */ /* 0x000fe20000000000 */
[----:B------:R-:W2:Y:S04]  /*16dc0*/  LDL R69, [R1+0x528] ;  /* 0x0005280001457983 */ /* 0x000ea80000100800 */
[----:B------:R0:W2:Y:S01]  /*16dd0*/  @!P3 LDG.E.U8 R4, desc[UR22][R2.64] ;  /* 0x000000160204b981 */ /* 0x0000a2000c1e1100 */
[----:B------:R-:W-:-:S02]  /*16de0*/  SGXT.U32 R85, R85, 0x1 ;  /* 0x000000015555781a */ /* 0x000fc40000000000 */
[----:B------:R-:W-:Y:S01]  /*16df0*/  LEA.HI R74, R74, 0x3e, RZ, 0x1a ;  /* 0x0000003e4a4a7811 */ /* 0x000fe200078fd0ff */
[----:B------:R-:W2:Y:S04]  /*16e00*/  LDL R63, [R1+0x52c] ;  /* 0x00052c00013f7983 */ /* 0x000ea80000100800 */
[----:B------:R-:W0:Y:S04]  /*16e10*/  LDL R2, [R1+0x508] ;  /* 0x0005080001027983 */ /* 0x000e280000100800 */
[----:B------:R-:W0:Y:S01]  /*16e20*/  LDL R3, [R1+0x50c] ;  /* 0x00050c0001037983 */ /* 0x000e220000100800 */
[----:B------:R-:W-:-:S04]  /*16e30*/  LOP3.LUT R87, R87, 0x3a, RZ, 0xfc, !PT ;  /* 0x0000003a57577812 */ /* 0x000fc800078efcff */
[----:B------:R-:W-:Y:S02]  /*16e40*/  ISETP.GE.AND P5, PT, R87, UR4, PT ;  /* 0x0000000457007c0c */ /* 0x000fe4000bfa6270 */
[----:B------:R-:W1:Y:S01]  /*16e50*/  S2R R87, SR_TID.X ;  /* 0x0000000000577919 */ /* 0x000e620000002100 */
[----:B------:R-:W-:-:S04]  /*16e60*/  LOP3.LUT R85, R85, 0x3c, RZ, 0xfc, !PT ;  /* 0x0000003c55557812 */ /* 0x000fc800078efcff */
[----:B------:R-:W-:Y:S02]  /*16e70*/  ISETP.GE.AND P4, PT, R85, UR4, PT ;  /* 0x0000000455007c0c */ /* 0x000fe4000bf86270 */
[----:B------:R-:W-:Y:S02]  /*16e80*/  ISETP.GE.AND P0, PT, R74, UR4, PT ;  /* 0x000000044a007c0c */ /* 0x000fe4000bf06270 */
[----:B------:R-:W2:Y:S01]  /*16e90*/  LDL R74, [R1+0x520] ;  /* 0x00052000014a7983 */ /* 0x000ea20000100800 */
[--C-:B-1----:R-:W-:Y:S02]  /*16ea0*/  SHF.R.U32.HI R85, RZ, 0x6, R87.reuse ;  /* 0x00000006ff557819 */ /* 0x102fe40000011657 */
[----:B------:R-:W-:Y:S02]  /*16eb0*/  SHF.R.U32.HI R87, RZ, 0x6, R87 ;  /* 0x00000006ff577819 */ /* 0x000fe40000011657 */
[----:B------:R-:W-:Y:S02]  /*16ec0*/  SGXT.U32 R85, R85, 0x1 ;  /* 0x000000015555781a */ /* 0x000fe40000000000 */
[----:B------:R-:W-:-:S02]  /*16ed0*/  SGXT.U32 R87, R87, 0x1 ;  /* 0x000000015757781a */ /* 0x000fc40000000000 */
[----:B------:R-:W-:Y:S02]  /*16ee0*/  LOP3.LUT R85, R85, 0x42, RZ, 0xfc, !PT ;  /* 0x0000004255557812 */ /* 0x000fe400078efcff */
[----:B------:R-:W-:Y:S02]  /*16ef0*/  LOP3.LUT R87, R87, 0x40, RZ, 0xfc, !PT ;  /* 0x0000004057577812 */ /* 0x000fe400078efcff */
[----:B------:R-:W-:Y:S02]  /*16f00*/  ISETP.GE.AND P3, PT, R85, UR4, PT ;  /* 0x0000000455007c0c */ /* 0x000fe4000bf66270 */
[----:B------:R-:W-:Y:S02]  /*16f10*/  ISETP.GE.AND P1, PT, R87, UR4, PT ;  /* 0x0000000457007c0c */ /* 0x000fe4000bf26270 */
[----:B------:R-:W2:Y:S04]  /*16f20*/  LDL.LU R87, [R1+0x74c] ;  /* 0x00074c0001577983 */ /* 0x000ea80000300800 */
[----:B------:R-:W2:Y:S01]  /*16f30*/  LDL.LU R85, [R1+0x748] ;  /* 0x0007480001557983 */ /* 0x000ea20000300800 */
[----:B0-----:R-:W-:-:S04]  /*16f40*/  @!P5 LOP3.LUT R3, R3, R2, RZ, 0x3c, !PT ;  /* 0x000000020303d212 */ /* 0x001fc800078e3cff */
[----:B------:R-:W-:-:S04]  /*16f50*/  @!P5 LOP3.LUT R2, R3, R2, RZ, 0x3c, !PT ;  /* 0x000000020302d212 */ /* 0x000fc800078e3cff */
[----:B------:R-:W-:-:S05]  /*16f60*/  @!P5 LOP3.LUT R3, R3, R2, RZ, 0x3c, !PT ;  /* 0x000000020303d212 */ /* 0x000fca00078e3cff */
[----:B------:R0:W2:Y:S04]  /*16f70*/  @!P5 LDG.E.U8 R46, desc[UR22][R2.64] ;  /* 0x00000016022ed981 */ /* 0x0000a8000c1e1100 */
[----:B------:R-:W0:Y:S04]  /*16f80*/  LDL R2, [R1+0x510] ;  /* 0x0005100001027983 */ /* 0x000e280000100800 */
[----:B------:R-:W0:Y:S01]  /*16f90*/  LDL R3, [R1+0x514] ;  /* 0x0005140001037983 */ /* 0x000e220000100800 */
[----:B------:R-:W-:Y:S02]  /*16fa0*/  PRMT R35, RZ, 0x7610, R35 ;  /* 0x00007610ff237816 */ /* 0x000fe40000000023 */
[----:B0-----:R-:W-:-:S04]  /*16fb0*/  @!P4 LOP3.LUT R3, R3, R2, RZ, 0x3c, !PT ;  /* 0x000000020303c212 */ /* 0x001fc800078e3cff */
[----:B------:R-:W-:-:S04]  /*16fc0*/  @!P4 LOP3.LUT R2, R3, R2, RZ, 0x3c, !PT ;  /* 0x000000020302c212 */ /* 0x000fc800078e3cff */
[----:B------:R-:W-:-:S05]  /*16fd0*/  @!P4 LOP3.LUT R3, R3, R2, RZ, 0x3c, !PT ;  /* 0x000000020303c212 */ /* 0x000fca00078e3cff */
[----:B------:R2:W3:Y:S04]  /*16fe0*/  @!P4 LDG.E.U8 R35, desc[UR22][R2.64] ;  /* 0x000000160223c981 */ /* 0x0004e8000c1e1100 */
[----:B------:R-:W3:Y:S01]  /*16ff0*/  LDL R3, [R1+0x518] ;  /* 0x0005180001037983 */ /* 0x000ee20000100800 */
[----:B------:R-:W-:Y:S01]  /*17000*/  PRMT R83, RZ, 0x7610, R83 ;  /* 0x00007610ff537816 */ /* 0x000fe20000000053 */
[----:B--2---:R-:W-:Y:S02]  /*17010*/  @!P0 IMAD.MOV.U32 R2, RZ, RZ, R71 ;  /* 0x000000ffff028224 */ /* 0x004fe400078e0047 */
[----:B------:R-:W0:Y:S01]  /*17020*/  S2R R71, SR_TID.X ;  /* 0x0000000000477919 */ /* 0x000e220000002100 */
[----:B------:R-:W-:Y:S02]  /*17030*/  PRMT R61, RZ, 0x7610, R61 ;  /* 0x00007610ff3d7816 */ /* 0x000fe4000000003d */
[----:B---3--:R1:W2:Y:S02]  /*17040*/  @!P0 LDG.E.U8 R83, desc[UR22][R2.64] ;  /* 0x0000001602538981 */ /* 0x0082a4000c1e1100 */
[----:B-1----:R-:W1:Y:S01]  /*17050*/  S2R R3, SR_TID.X ;  /* 0x0000000000037919 */ /* 0x002e620000002100 */
[----:B0-----:R-:W-:-:S04]  /*17060*/  SHF.R.U32.HI R2, RZ, 0x6, R71 ;  /* 0x00000006ff027819 */ /* 0x001fc80000011647 */
[----:B------:R-:W-:-:S04]  /*17070*/  SGXT.U32 R2, R2, 0x1 ;  /* 0x000000010202781a */ /* 0x000fc80000000000 */
[----:B------:R-:W-:Y:S02]  /*17080*/  LOP3.LUT R2, R2, 0x46, RZ, 0xfc, !PT ;  /* 0x0000004602027812 */ /* 0x000fe400078efcff */
[----:B-1----:R-:W-:-:S04]  /*17090*/  SHF.R.U32.HI R3, RZ, 0x6, R3 ;  /* 0x00000006ff037819 */ /* 0x002fc80000011603 */
[----:B------:R-:W-:-:S04]  /*170a0*/  SGXT.U32 R3, R3, 0x1 ;  /* 0x000000010303781a */ /* 0x000fc80000000000 */
[----:B------:R-:W-:-:S04]  /*170b0*/  LOP3.LUT R3, R3, 0x44, RZ, 0xfc, !PT ;  /* 0x0000004403037812 */ /* 0x000fc800078efcff */
[----:B------:R-:W-:Y:S02]  /*170c0*/  ISETP.GE.AND P5, PT, R3, UR4, PT ;  /* 0x0000000403007c0c */ /* 0x000fe4000bfa6270 */
[----:B------:R-:W-:-:S04]  /*170d0*/  SHF.R.U32.HI R3, RZ, 0x6, R71 ;  /* 0x00000006ff037819 */ /* 0x000fc80000011647 */
[----:B------:R-:W-:-:S04]  /*170e0*/  SGXT.U32 R3, R3, 0x1 ;  /* 0x000000010303781a */ /* 0x000fc80000000000 */
[----:B------:R-:W-:Y:S02]  /*170f0*/  LOP3.LUT R3, R3, 0x48, RZ, 0xfc, !PT ;  /* 0x0000004803037812 */ /* 0x000fe400078efcff */
[----:B------:R-:W-:Y:S01]  /*17100*/  ISETP.GE.AND P4, PT, R2, UR4, PT ;  /* 0x0000000402007c0c */ /* 0x000fe2000bf86270 */
[----:B------:R-:W-:Y:S01]  /*17110*/  @!P1 IMAD.MOV.U32 R2, RZ, RZ, R72 ;  /* 0x000000ffff029224 */ /* 0x000fe200078e0048 */
[----:B------:R-:W-:Y:S01]  /*17120*/  ISETP.GE.AND P0, PT, R3, UR4, PT ;  /* 0x0000000403007c0c */ /* 0x000fe2000bf06270 */
[----:B------:R-:W-:Y:S01]  /*17130*/  @!P1 IMAD.MOV.U32 R3, RZ, RZ, R74 ;  /* 0x000000ffff039224 */ /* 0x000fe200078e004a */
[----:B------:R-:W-:-:S04]  /*17140*/  PRMT R52, RZ, 0x7610, R52 ;  /* 0x00007610ff347816 */ /* 0x000fc80000000034 */
[----:B------:R0:W3:Y:S02]  /*17150*/  @!P1 LDG.E.U8 R61, desc[UR22][R2.64] ;  /* 0x00000016023d9981 */ /* 0x0000e4000c1e1100 */
[----:B0-----:R-:W-:Y:S02]  /*17160*/  @!P3 IMAD.MOV.U32 R2, RZ, RZ, R63 ;  /* 0x000000ffff02b224 */ /* 0x001fe400078e003f */
[----:B------:R-:W-:-:S05]  /*17170*/  @!P3 IMAD.MOV.U32 R3, RZ, RZ, R69 ;  /* 0x000000ffff03b224 */ /* 0x000fca00078e0045 */
[----:B------:R0:W3:Y:S04]  /*17180*/  @!P3 LDG.E.U8 R52, desc[UR22][R2.64] ;  /* 0x000000160234b981 */ /* 0x0000e8000c1e1100 */
[----:B--2---:R1:W-:Y:S04]  /*17190*/  STL [R1], R83 ;  /* 0x0000005301007387 */ /* 0x0043e80000100800 */
[----:B-1----:R-:W2:Y:S04]  /*171a0*/  LDL.LU R83, [R1+0x744] ;  /* 0x0007440001537983 */ /* 0x002ea80000300800 */
[----:B------:R-:W0:Y:S04]  /*171b0*/  LDL R71, [R1+0x534] ;  /* 0x0005340001477983 */ /* 0x000e280000100800 */
[----:B------:R-:W2:Y:S01]  /*171c0*/  LDL R3, [R1+0x530] ;  /* 0x0005300001037983 */ /* 0x000ea20000100800 */
[----:B------:R-:W-:-:S02]  /*171d0*/  PRMT R34, RZ, 0x7610, R34 ;  /* 0x00007610ff227816 */ /* 0x000fc40000000022 */
[----:B------:R-:W-:Y:S01]  /*171e0*/  PRMT R81, RZ, 0x7610, R81 ;  /* 0x00007610ff517816 */ /* 0x000fe20000000051 */
[----:B------:R-:W1:Y:S01]  /*171f0*/  S2R R69, SR_TID.X ;  /* 0x0000000000457919 */ /* 0x000e620000002100 */
[----:B------:R-:W3:Y:S04]  /*17200*/  LDL R72, [R1+0x564] ;  /* 0x0005640001487983 */ /* 0x000ee80000100800 */
[----:B------:R-:W3:Y:S01]  /*17210*/  LDL R74, [R1+0x58c] ;  /* 0x00058c00014a7983 */ /* 0x000ee20000100800 */
[----:B0-----:R-:W-:-:S05]  /*17220*/  @!P5 IMAD.MOV.U32 R2, RZ, RZ, R71 ;  /* 0x000000ffff02d224 */ /* 0x001fca00078e0047 */
[----:B--2---:R0:W2:Y:S04]  /*17230*/  @!P5 LDG.E.U8 R34, desc[UR22][R2.64] ;  /* 0x000000160222d981 */ /* 0x0040a8000c1e1100 */
[----:B------:R-:W0:Y:S04]  /*17240*/  LDL R2, [R1+0x538] ;  /* 0x0005380001027983 */ /* 0x000e280000100800 */
[----:B------:R-:W0:Y:S01]  /*17250*/  LDL R3, [R1+0x53c] ;  /* 0x00053c0001037983 */ /* 0x000e220000100800 */
[----:B-1----:R-:W-:Y:S02]  /*17260*/  SHF.R.U32.HI R63, RZ, 0x6, R69 ;  /* 0x00000006ff3f7819 */ /* 0x002fe40000011645 */
[----:B0-----:R-:W-:-:S04]  /*17270*/  @!P4 LOP3.LUT R3, R3, R2, RZ, 0x3c, !PT ;  /* 0x000000020303c212 */ /* 0x001fc800078e3cff */
[----:B------:R-:W-:-:S04]  /*17280*/  @!P4 LOP3.LUT R2, R3, R2, RZ, 0x3c, !PT ;  /* 0x000000020302c212 */ /* 0x000fc800078e3cff */
[----:B------:R-:W-:-:S05]  /*17290*/  @!P4 LOP3.LUT R3, R3, R2, RZ, 0x3c, !PT ;  /* 0x000000020303c212 */ /* 0x000fca00078e3cff */
[----:B------:R-:W2:Y:S01]  /*172a0*/  @!P4 LDG.E.U8 R81, desc[UR22][R2.64] ;  /* 0x000000160251c981 */ /* 0x000ea2000c1e1100 */
[----:B------:R-:W-:Y:S02]  /*172b0*/  SHF.R.U32.HI R69, RZ, 0x6, R69 ;  /* 0x00000006ff457819 */ /* 0x000fe40000011645 */
[----:B------:R-:W-:Y:S02]  /*172c0*/  SGXT.U32 R63, R63, 0x1 ;  /* 0x000000013f3f781a */ /* 0x000fe40000000000 */
[----:B------:R-:W-:Y:S02]  /*172d0*/  SGXT.U32 R69, R69, 0x1 ;  /* 0x000000014545781a */ /* 0x000fe40000000000 */
[----:B------:R-:W-:Y:S02]  /*172e0*/  LOP3.LUT R63, R63, 0x58, RZ, 0xfc, !PT ;  /* 0x000000583f3f7812 */ /* 0x000fe400078efcff */
[----:B------:R-:W-:Y:S02]  /*172f0*/  LOP3.LUT R69, R69, 0x50, RZ, 0xfc, !PT ;  /* 0x0000005045457812 */ /* 0x000fe400078efcff */
[----:B------:R-:W-:-:S02]  /*17300*/  ISETP.GE.AND P3, PT, R63, UR4, PT ;  /* 0x000000043f007c0c */ /* 0x000fc4000bf66270 */
[----:B------:R-:W-:Y:S01]  /*17310*/  ISETP.GE.AND P1, PT, R69, UR4, PT ;  /* 0x0000000445007c0c */ /* 0x000fe2000bf26270 */
[----:B------:R-:W3:Y:S04]  /*17320*/  LDL R63, [R1+0x5bc] ;  /* 0x0005bc00013f7983 */ /* 0x000ee80000100800 */
[----:B------:R-:W3:Y:S04]  /*17330*/  LDL R69, [R1+0x5a8] ;  /* 0x0005a80001457983 */ /* 0x000ee80000100800 */
[----:B--2---:R0:W-:Y:S04]  /*17340*/  STL [R1+0xc], R81 ;  /* 0x00000c5101007387 */ /* 0x0041e80000100800 */
[----:B0-----:R-:W2:Y:S04]  /*17350*/  LDL.LU R81, [R1+0x740] ;  /* 0x0007400001517983 */ /* 0x001ea80000300800 */
[----:B------:R-:W2:Y:S04]  /*17360*/  LDL R2, [R1+0x540] ;  /* 0x0005400001027983 */ /* 0x000ea80000100800 */
[----:B------:R-:W2:Y:S01]  /*17370*/  LDL R3, [R1+0x544] ;  /* 0x0005440001037983 */ /* 0x000ea20000100800 */
[----:B------:R-:W-:-:S02]  /*17380*/  PRMT R60, RZ, 0x7610, R60 ;  /* 0x00007610ff3c7816 */ /* 0x000fc4000000003c */
[----:B--2---:R-:W-:-:S04]  /*17390*/  @!P0 LOP3.LUT R3, R3, R2, RZ, 0x3c, !PT ;  /* 0x0000000203038212 */ /* 0x004fc800078e3cff */
[----:B------:R-:W-:-:S04]  /*173a0*/  @!P0 LOP3.LUT R2, R3, R2, RZ, 0x3c, !PT ;  /* 0x0000000203028212 */ /* 0x000fc800078e3cff */
[----:B------:R-:W-:-:S05]  /*173b0*/  @!P0 LOP3.LUT R3, R3, R2, RZ, 0x3c, !PT ;  /* 0x0000000203038212 */ /* 0x000fca00078e3cff */
[----:B------:R3:W2:Y:S04]  /*173c0*/  @!P0 LDG.E.U8 R60, desc[UR22][R2.64] ;  /* 0x00000016023c8981 */ /* 0x0006a8000c1e1100 */
[----:B------:R-:W2:Y:S01]  /*173d0*/  LDL R3, [R1+0x560] ;  /* 0x0005600001037983 */ /* 0x000ea20000100800 */
[----:B------:R-:W-:Y:S01]  /*173e0*/  PRMT R59, RZ, 0x7610, R59 ;  /* 0x00007610ff3b7816 */ /* 0x000fe2000000003b */
[----:B---3--:R-:W-:Y:S01]  /*173f0*/  @!P1 IMAD.MOV.U32 R2, RZ, RZ, R72 ;  /* 0x000000ffff029224 */ /* 0x008fe200078e0048 */
[----:B------:R-:W0:Y:S01]  /*17400*/  S2R R71, SR_TID.X ;  /* 0x0000000000477919 */ /* 0x000e220000002100 */
[----:B------:R-:W-:Y:S02]  /*17410*/  PRMT R58, RZ, 0x7610, R58 ;  /* 0x00007610ff3a7816 */ /* 0x000fe4000000003a */
[----:B------:R-:W-:Y:S01]  /*17420*/  PRMT R57, RZ, 0x7610, R57 ;  /* 0x00007610ff397816 */ /* 0x000fe20000000039 */
[----:B------:R-:W3:Y:S04]  /*17430*/  LDL R72, [R1+0x5f4] ;  /* 0x0005f40001487983 */ /* 0x000ee80000100800 */
[----:B--2---:R1:W2:Y:S04]  /*17440*/  @!P1 LDG.E.U8 R59, desc[UR22][R2.64] ;  /* 0x00000016023b9981 */ /* 0x0042a8000c1e1100 */
[----:B------:R-:W2:Y:S01]  /*17450*/  LDL R3, [R1+0x588] ;  /* 0x0005880001037983 */ /* 0x000ea20000100800 */
[----:B0-----:R-:W-:-:S04]  /*17460*/  SHF.R.U32.HI R71, RZ, 0x6, R71 ;  /* 0x00000006ff477819 */ /* 0x001fc80000011647 */
[----:B------:R-:W-:-:S04]  /*17470*/  SGXT.U32 R71, R71, 0x1 ;  /* 0x000000014747781a */ /* 0x000fc80000000000 */
[----:B------:R-:W-:-:S04]  /*17480*/  LOP3.LUT R71, R71, 0x60, RZ, 0xfc, !PT ;  /* 0x0000006047477812 */ /* 0x000fc800078efcff */
[----:B------:R-:W-:Y:S01]  /*17490*/  ISETP.GE.AND P0, PT, R71, UR4, PT ;  /* 0x0000000447007c0c */ /* 0x000fe2000bf06270 */
[----:B-1----:R-:W-:Y:S01]  /*174a0*/  @!P3 IMAD.MOV.U32 R2, RZ, RZ, R74 ;  /* 0x000000ffff02b224 */ /* 0x002fe200078e004a */
[----:B------:R-:W0:Y:S01]  /*174b0*/  S2R R71, SR_TID.X ;  /* 0x0000000000477919 */ /* 0x000e220000002100 */
[----:B------:R-:W-:Y:S02]  /*174c0*/  PRMT R56, RZ, 0x7610, R56 ;  /* 0x00007610ff387816 */ /* 0x000fe40000000038 */
[----:B------:R-:W-:Y:S01]  /*174d0*/  PRMT R55, RZ, 0x7610, R55 ;  /* 0x00007610ff377816 */ /* 0x000fe20000000037 */
[----:B------:R-:W3:Y:S04]  /*174e0*/  LDL R74, [R1+0x60c] ;  /* 0x00060c00014a7983 */ /* 0x000ee80000100800 */
[----:B--2---:R1:W2:Y:S03]  /*174f0*/  @!P3 LDG.E.U8 R58, desc[UR22][R2.64] ;  /* 0x00000016023ab981 */ /* 0x0042a6000c1e1100 */
[----:B-1----:R-:W-:-:S02]  /*17500*/  @!P0 IMAD.MOV.U32 R2, RZ, RZ, R63 ;  /* 0x000000ffff028224 */ /* 0x002fc400078e003f */
[----:B------:R-:W-:Y:S01]  /*17510*/  @!P0 IMAD.MOV.U32 R3, RZ, RZ, R69 ;  /* 0x000000ffff038224 */ /* 0x000fe200078e0045 */
[----:B0-----:R-:W-:Y:S01]  /*17520*/  SHF.R.U32.HI R71, RZ, 0x6, R71 ;  /* 0x00000006ff477819 */ /* 0x001fe20000011647 */
[----:B------:R-:W2:Y:S04]  /*17530*/  LDL R69, [R1+0x548] ;  /* 0x0005480001457983 */ /* 0x000ea80000100800 */
[----:B------:R0:W2:Y:S04]  /*17540*/  @!P0 LDG.E.U8 R57, desc[UR22][R2.64] ;  /* 0x0000001602398981 */ /* 0x0000a8000c1e1100 */
[----:B------:R-:W2:Y:S04]  /*17550*/  LDL R63, [R1+0x54c] ;  /* 0x00054c00013f7983 */ /* 0x000ea80000100800 */
[----:B------:R-:W0:Y:S04]  /*17560*/  LDL R2, [R1+0x5d8] ;  /* 0x0005d80001027983 */ /* 0x000e280000100800 */
[----:B------:R-:W0:Y:S01]  /*17570*/  LDL R3, [R1+0x5dc] ;  /* 0x0005dc0001037983 */ /* 0x000e220000100800 */
[----:B------:R-:W-:-:S04]  /*17580*/  SGXT.U32 R71, R71, 0x1 ;  /* 0x000000014747781a */ /* 0x000fc80000000000 */
[----:B------:R-:W-:-:S04]  /*17590*/  LOP3.LUT R71, R71, 0x68, RZ, 0xfc, !PT ;  /* 0x0000006847477812 */ /* 0x000fc800078efcff */
[----:B------:R-:W-:Y:S02]  /*175a0*/  ISETP.GE.AND P1, PT, R71, UR4, PT ;  /* 0x0000000447007c0c */ /* 0x000fe4000bf26270 */
[----:B------:R-:W1:Y:S02]  /*175b0*/  S2R R71, SR_TID.X ;  /* 0x0000000000477919 */ /* 0x000e640000002100 */
[----:B-1----:R-:W-:-:S09]  /*175c0*/  SHF.R.U32.HI R71, RZ, 0x6, R71 ;  /* 0x00000006ff477819 */ /* 0x002fd20000011647 */
[----:B0-----:R-:W-:-:S04]  /*175d0*/  @!P1 LOP3.LUT R3, R3, R2, RZ, 0x3c, !PT ;  /* 0x0000000203039212 */ /* 0x001fc800078e3cff */
[----:B------:R-:W-:-:S04]  /*175e0*/  @!P1 LOP3.LUT R2, R3, R2, RZ, 0x3c, !PT ;  /* 0x0000000203029212 */ /* 0x000fc800078e3cff */
[----:B------:R-:W-:-:S05]  /*175f0*/  @!P1 LOP3.LUT R3, R3, R2, RZ, 0x3c, !PT ;  /* 0x0000000203039212 */ /* 0x000fca00078e3cff */
[----:B------:R0:W2:Y:S04]  /*17600*/  @!P1 LDG.E.U8 R56, desc[UR22][R2.64] ;  /* 0x0000001602389981 */ /* 0x0000a8000c1e1100 */
[----:B------:R-:W2:Y:S01]  /*17610*/  LDL R3, [R1+0x5f0] ;  /* 0x0005f00001037983 */ /* 0x000ea20000100800 */
[----:B------:R-:W-:-:S04]  /*17620*/  SGXT.U32 R71, R71, 0x1 ;  /* 0x000000014747781a */ /* 0x000fc80000000000 */
[----:B------:R-:W-:-:S04]  /*17630*/  LOP3.LUT R71, R71, 0x70, RZ, 0xfc, !PT ;  /* 0x0000007047477812 */ /* 0x000fc800078efcff */
[----:B------:R-:W-:Y:S02]  /*17640*/  ISETP.GE.AND P0, PT, R71, UR4, PT ;  /* 0x0000000447007c0c */ /* 0x000fe4000bf06270 */
[----:B------:R-:W0:Y:S02]  /*17650*/  S2R R71, SR_TID.X ;  /* 0x0000000000477919 */ /* 0x000e240000002100 */
[----:B0-----:R-:W-:-:S04]  /*17660*/  SHF.R.U32.HI R2, RZ, 0x6, R71 ;  /* 0x00000006ff027819 */ /* 0x001fc80000011647 */
[----:B------:R-:W-:-:S04]  /*17670*/  SGXT.U32 R2, R2, 0x1 ;  /* 0x000000010202781a */ /* 0x000fc80000000000 */
[----:B------:R-:W-:-:S04]  /*17680*/  LOP3.LUT R2, R2, 0x78, RZ, 0xfc, !PT ;  /* 0x0000007802027812 */ /* 0x000fc800078efcff */
[----:B------:R-:W-:Y:S01]  /*17690*/  ISETP.GE.AND P1, PT, R2, UR4, PT ;  /* 0x0000000402007c0c */ /* 0x000fe2000bf26270 */
[----:B---3--:R-:W-:-:S05]  /*176a0*/  @!P0 IMAD.MOV.U32 R2, RZ, RZ, R72 ;  /* 0x000000ffff028224 */ /* 0x008fca00078e0048 */
[----:B--2---:R0:W2:Y:S04]  /*176b0*/  @!P0 LDG.E.U8 R55, desc[UR22][R2.64] ;  /* 0x0000001602378981 */ /* 0x0040a8000c1e1100 */
[----:B------:R-:W3:Y:S01]  /*176c0*/  LDL R3, [R1+0x608] ;  /* 0x0006080001037983 */ /* 0x000ee20000100800 */
[----:B------:R-:W-:-:S04]  /*176d0*/  SHF.R.U32.HI R71, RZ, 0x6, R71 ;  /* 0x00000006ff477819 */ /* 0x000fc80000011647 */
[----:B------:R-:W-:-:S04]  /*176e0*/  SGXT.U32 R71, R71, 0x1 ;  /* 0x000000014747781a */ /* 0x000fc80000000000 */
[----:B------:R-:W-:-:S04]  /*176f0*/  LOP3.LUT R71, R71, 0x4a, RZ, 0xfc, !PT ;  /* 0x0000004a47477812 */ /* 0x000fc800078efcff */
[----:B------:R-:W-:Y:S01]  /*17700*/  ISETP.GE.AND P0, PT, R71, UR4, PT ;  /* 0x0000000447007c0c */ /* 0x000fe2000bf06270 */
[----:B0-----:R-:W-:Y:S01]  /*17710*/  @!P1 IMAD.MOV.U32 R2, RZ, RZ, R74 ;  /* 0x000000ffff029224 */ /* 0x001fe200078e004a */
[----:B------:R-:W-:Y:S02]  /*17720*/  PRMT R54, RZ, 0x7610, R54 ;  /* 0x00007610ff367816 */ /* 0x000fe40000000036 */
[----:B------:R-:W-:Y:S01]  /*17730*/  PRMT R51, RZ, 0x7610, R51 ;  /* 0x00007610ff337816 */ /* 0x000fe20000000033 */
[----:B------:R-:W0:Y:S01]  /*17740*/  S2R R72, SR_TID.X ;  /* 0x0000000000487919 */ /* 0x000e220000002100 */
[----:B------:R-:W-:Y:S01]  /*17750*/  PRMT R33, RZ, 0x7610, R33 ;  /* 0x00007610ff217816 */ /* 0x000fe20000000021 */
[----:B------:R-:W2:Y:S04]  /*17760*/  LDL R71, [R1+0x55c] ;  /* 0x00055c0001477983 */ /* 0x000ea80000100800 */
[----:B------:R-:W2:Y:S04]  /*17770*/  LDL R74, [R1+0x578] ;  /* 0x00057800014a7983 */ /* 0x000ea80000100800 */
[----:B---3--:R1:W3:Y:S02]  /*17780*/  @!P1 LDG.E.U8 R54, desc[UR22][R2.64] ;  /* 0x0000001602369981 */ /* 0x0082e4000c1e1100 */
[----:B-1----:R-:W-:-:S02]  /*17790*/  @!P0 IMAD.MOV.U32 R2, RZ, RZ, R63 ;  /* 0x000000ffff028224 */ /* 0x002fc400078e003f */
[----:B------:R-:W-:-:S05]  /*177a0*/  @!P0 IMAD.MOV.U32 R3, RZ, RZ, R69 ;  /* 0x000000ffff038224 */ /* 0x000fca00078e0045 */
[----:B------:R1:W2:Y:S04]  /*177b0*/  @!P0 LDG.E.U8 R51, desc[UR22][R2.64] ;  /* 0x0000001602338981 */ /* 0x0002a8000c1e1100 */
[----:B------:R-:W1:Y:S04]  /*177c0*/  LDL R2, [R1+0x550] ;  /* 0x0005500001027983 */ /* 0x000e680000100800 */
[----:B------:R-:W1:Y:S01]  /*177d0*/  LDL R3, [R1+0x554] ;  /* 0x0005540001037983 */ /* 0x000e620000100800 */
[----:B0-----:R-:W-:Y:S01]  /*177e0*/  SHF.R.U32.HI R72, RZ, 0x6, R72 ;  /* 0x00000006ff487819 */ /* 0x001fe20000011648 */
[----:B------:R-:W0:Y:S03]  /*177f0*/  S2R R63, SR_TID.X ;  /* 0x00000000003f7919 */ /* 0x000e260000002100 */
[----:B------:R-:W-:-:S04]  /*17800*/  SGXT.U32 R72, R72, 0x1 ;  /* 0x000000014848781a */ /* 0x000fc80000000000 */
[----:B------:R-:W-:-:S04]  /*17810*/  LOP3.LUT R72, R72, 0x4c, RZ, 0xfc, !PT ;  /* 0x0000004c48487812 */ /* 0x000fc800078efcff */
[----:B------:R-:W-:Y:S02]  /*17820*/  ISETP.GE.AND P1, PT, R72, UR4, PT ;  /* 0x0000000448007c0c */ /* 0x000fe4000bf26270 */
[----:B------:R-:W2:Y:S01]  /*17830*/  LDL R72, [R1+0x57c] ;  /* 0x00057c0001487983 */ /* 0x000ea20000100800 */
[----:B0-----:R-:W-:-:S04]  /*17840*/  LEA.HI R63, R63, 0x4e, RZ, 0x1a ;  /* 0x0000004e3f3f7811 */ /* 0x001fc800078fd0ff */
[----:B------:R-:W-:Y:S02]  /*17850*/  ISETP.GE.AND P0, PT, R63, UR4, PT ;  /* 0x000000043f007c0c */ /* 0x000fe4000bf06270 */
[----:B------:R-:W3:Y:S04]  /*17860*/  LDL.LU R63, [R1+0x73c] ;  /* 0x00073c00013f7983 */ /* 0x000ee80000300800 */
[----:B-1----:R-:W-:-:S04]  /*17870*/  @!P1 LOP3.LUT R3, R3, R2, RZ, 0x3c, !PT ;  /* 0x0000000203039212 */ /* 0x002fc800078e3cff */
[----:B------:R-:W-:-:S04]  /*17880*/  @!P1 LOP3.LUT R2, R3, R2, RZ, 0x3c, !PT ;  /* 0x0000000203029212 */ /* 0x000fc800078e3cff */
[----:B------:R-:W-:-:S05]  /*17890*/  @!P1 LOP3.LUT R3, R3, R2, RZ, 0x3c, !PT ;  /* 0x0000000203039212 */ /* 0x000fca00078e3cff */
[----:B------:R2:W3:Y:S04]  /*178a0*/  @!P1 LDG.E.U8 R33, desc[UR22][R2.64] ;  /* 0x0000001602219981 */ /* 0x0004e8000c1e1100 */
[----:B------:R-:W3:Y:S01]  /*178b0*/  LDL R3, [R1+0x558] ;  /* 0x0005580001037983 */ /* 0x000ee20000100800 */
[----:B------:R-:W-:Y:S01]  /*178c0*/  PRMT R70, RZ, 0x7610, R70 ;  /* 0x00007610ff467816 */ /* 0x000fe20000000046 */
[----:B--2---:R-:W-:Y:S01]  /*178d0*/  @!P0 IMAD.MOV.U32 R2, RZ, RZ, R71 ;  /* 0x000000ffff028224 */ /* 0x004fe200078e0047 */
[----:B------:R-:W0:Y:S02]  /*178e0*/  S2R R69, SR_TID.X ;  /* 0x0000000000457919 */ /* 0x000e240000002100 */
[----:B0-----:R-:W-:-:S04]  /*178f0*/  SHF.R.U32.HI R69, RZ, 0x6, R69 ;  /* 0x00000006ff457819 */ /* 0x001fc80000011645 */
[----:B------:R-:W-:-:S04]  /*17900*/  SGXT.U32 R69, R69, 0x1 ;  /* 0x000000014545781a */ /* 0x000fc80000000000 */
[----:B------:R-:W-:Y:S01]  /*17910*/  LOP3.LUT R69, R69, 0x52, RZ, 0xfc, !PT ;  /* 0x0000005245457812 */ /* 0x000fe200078efcff */
[----:B---3--:R0:W2:Y:S04]  /*17920*/  @!P0 LDG.E.U8 R70, desc[UR22][R2.64] ;  /* 0x0000001602468981 */ /* 0x0080a8000c1e1100 */
[----:B------:R-:W0:Y:S04]  /*17930*/  LDL R2, [R1+0x568] ;  /* 0x0005680001027983 */ /* 0x000e280000100800 */
[----:B------:R-:W0:Y:S01]  /*17940*/  LDL R3, [R1+0x574] ;  /* 0x0005740001037983 */ /* 0x000e220000100800 */
[----:B------:R-:W-:-:S02]  /*17950*/  ISETP.GE.AND P1, PT, R69, UR4, PT ;  /* 0x0000000445007c0c */ /* 0x000fc4000bf26270 */
[----:B------:R-:W1:Y:S01]  /*17960*/  S2R R69, SR_TID.X ;  /* 0x0000000000457919 */ /* 0x000e620000002100 */
[----:B------:R-:W-:Y:S02]  /*17970*/  PRMT R50, RZ, 0x7610, R50 ;  /* 0x00007610ff327816 */ /* 0x000fe40000000032 */
[----:B------:R-:W-:Y:S02]  /*17980*/  PRMT R32, RZ, 0x7610, R32 ;  /* 0x00007610ff207816 */ /* 0x000fe40000000020 */
[----:B-1----:R-:W-:-:S04]  /*17990*/  SHF.R.U32.HI R69, RZ, 0x6, R69 ;  /* 0x00000006ff457819 */ /* 0x002fc80000011645 */
[----:B------:R-:W-:-:S04]  /*179a0*/  SGXT.U32 R69, R69, 0x1 ;  /* 0x000000014545781a */ /* 0x000fc80000000000 */
[----:B------:R-:W-:-:S04]  /*179b0*/  LOP3.LUT R69, R69, 0x54, RZ, 0xfc, !PT ;  /* 0x0000005445457812 */ /* 0x000fc800078efcff */
[----:B------:R-:W-:Y:S02]  /*179c0*/  ISETP.GE.AND P0, PT, R69, UR4, PT ;  /* 0x0000000445007c0c */ /* 0x000fe4000bf06270 */
[----:B0-----:R-:W-:-:S04]  /*179d0*/  @!P1 LOP3.LUT R3, R3, R2, RZ, 0x3c, !PT ;  /* 0x0000000203039212 */ /* 0x001fc800078e3cff */
[----:B------:R-:W-:-:S04]  /*179e0*/  @!P1 LOP3.LUT R2, R3, R2, RZ, 0x3c, !PT ;  /* 0x0000000203029212 */ /* 0x000fc800078e3cff */
[----:B------:R-:W-:Y:S01]  /*179f0*/  @!P1 LOP3.LUT R3, R3, R2, RZ, 0x3c, !PT ;  /* 0x0000000203039212 */ /* 0x000fe200078e3cff */
[----:B--2---:R0:W-:Y:S04]  /*17a00*/  STL [R1+0x10], R70 ;  /* 0x0000104601007387 */ /* 0x0041e80000100800 */
[----:B------:R1:W2:Y:S04]  /*17a10*/  @!P1 LDG.E.U8 R50, desc[UR22][R2.64] ;  /* 0x0000001602329981 */ /* 0x0002a8000c1e1100 */
[----:B0-----:R-:W3:Y:S01]  /*17a20*/  LDL R70, [R1+0x594] ;  /* 0x0005940001467983 */ /* 0x001ee20000100800 */
[----:B-1----:R-:W-:-:S03]  /*17a30*/  @!P0 IMAD.MOV.U32 R2, RZ, RZ, R72 ;  /* 0x000000ffff028224 */ /* 0x002fc600078e0048 */
[----:B------:R-:W2:Y:S01]  /*17a40*/  LDL.LU R69, [R1+0x738] ;  /* 0x0007380001457983 */ /* 0x000ea20000300800 */
[----:B------:R-:W-:Y:S01]  /*17a50*/  @!P0 IMAD.MOV.U32 R3, RZ, RZ, R74 ;  /* 0x000000ffff038224 */ /* 0x000fe200078e004a */
[----:B------:R-:W0:Y:S04]  /*17a60*/  S2R R71, SR_TID.X ;  /* 0x0000000000477919 */ /* 0x000e280000002100 */
[----:B------:R1:W2:Y:S01]  /*17a70*/  @!P0 LDG.E.U8 R32, desc[UR22][R2.64] ;  /* 0x0000001602208981 */ /* 0x0002a2000c1e1100 */
[----:B------:R-:W-:-:S03]  /*17a80*/  PRMT R73, RZ, 0x7610, R73 ;  /* 0x00007610ff497816 */ /* 0x000fc60000000049 */
[----:B------:R-:W2:Y:S04]  /*17a90*/  LDL R72, [R1+0x5a4] ;  /* 0x0005a40001487983 */ /* 0x000ea80000100800 */
[----:B------:R-:W1:Y:S04]  /*17aa0*/  LDL R2, [R1+0x580] ;  /* 0x0005800001027983 */ /* 0x000e680000100800 */
[----:B------:R-:W1:Y:S01]  /*17ab0*/  LDL R3, [R1+0x584] ;  /* 0x0005840001037983 */ /* 0x000e620000100800 */
[----:B0-----:R-:W-:-:S04]  /*17ac0*/  SHF.R.U32.HI R71, RZ, 0x6, R71 ;  /* 0x00000006ff477819 */ /* 0x001fc80000011647 */
[----:B------:R-:W-:-:S04]  /*17ad0*/  SGXT.U32 R71, R71, 0x1 ;  /* 0x000000014747781a */ /* 0x000fc80000000000 */
[----:B------:R-:W-:-:S04]  /*17ae0*/  LOP3.LUT R71, R71, 0x56, RZ, 0xfc, !PT ;  /* 0x0000005647477812 */ /* 0x000fc800078efcff */
[----:B------:R-:W-:Y:S02]  /*17af0*/  ISETP.GE.AND P1, PT, R71, UR4, PT ;  /* 0x0000000447007c0c */ /* 0x000fe4000bf26270 */
[----:B------:R-:W0:Y:S11]  /*17b00*/  S2R R71, SR_TID.X ;  /* 0x0000000000477919 */ /* 0x000e360000002100 */
[----:B-1----:R-:W-:-:S04]  /*17b10*/  @!P1 LOP3.LUT R3, R3, R2, RZ, 0x3c, !PT ;  /* 0x0000000203039212 */ /* 0x002fc800078e3cff */
[----:B------:R-:W-:-:S04]  /*17b20*/  @!P1 LOP3.LUT R2, R3, R2, RZ, 0x3c, !PT ;  /* 0x0000000203029212 */ /* 0x000fc800078e3cff */
[----:B------:R-:W-:-:S05]  /*17b30*/  @!P1 LOP3.LUT R3, R3, R2, RZ, 0x3c, !PT ;  /* 0x0000000203039212 */ /* 0x000fca00078e3cff */
[----:B------:R-:W2:Y:S01]  /*17b40*/  @!P1 LDG.E.U8 R73, desc[UR22][R2.64] ;  /* 0x0000001602499981 */ /* 0x000ea2000c1e1100 */
[----:B0-----:R-:W-:-:S04]  /*17b50*/  SHF.R.U32.HI R71, RZ, 0x6, R71 ;  /* 0x00000006ff477819 */ /* 0x001fc80000011647 */
[----:B------:R-:W-:-:S04]  /*17b60*/  SGXT.U32 R71, R71, 0x1 ;  /* 0x000000014747781a */ /* 0x000fc80000000000 */
[----:B------:R-:W-:-:S04]  /*17b70*/  LOP3.LUT R71, R71, 0x5a, RZ, 0xfc, !PT ;  /* 0x0000005a47477812 */ /* 0x000fc800078efcff */
[----:B------:R-:W-:Y:S02]  /*17b80*/  ISETP.GE.AND P0, PT, R71, UR4, PT ;  /* 0x0000000447007c0c */ /* 0x000fe4000bf06270 */
[----:B------:R-:W3:Y:S04]  /*17b90*/  LDL.LU R71, [R1+0x734] ;  /* 0x0007340001477983 */ /* 0x000ee80000300800 */
[----:B--2---:R0:W-:Y:S04]  /*17ba0*/  STL [R1+0x8], R73 ;  /* 0x0000084901007387 */ /* 0x0041e80000100800 */
[----:B0-----:R-:W2:Y:S04]  /*17bb0*/  LDL.LU R73, [R1+0x730] ;  /* 0x0007300001497983 */ /* 0x001ea80000300800 */
[----:B------:R-:W2:Y:S01]  /*17bc0*/  LDL R3, [R1+0x590] ;  /* 0x0005900001037983 */ /* 0x000ea20000100800 */
[----:B------:R-:W-:Y:S01]  /*17bd0*/  PRMT R49, RZ, 0x7610, R49 ;  /* 0x00007610ff317816 */ /* 0x000fe20000000031 */
[----:B---3--:R-:W-:Y:S01]  /*17be0*/  @!P0 IMAD.MOV.U32 R2, RZ, RZ, R70 ;  /* 0x000000ffff028224 */ /* 0x008fe200078e0046 */
[----:B------:R-:W0:Y:S01]  /*17bf0*/  S2R R74, SR_TID.X ;  /* 0x00000000004a7919 */ /* 0x000e220000002100 */
[----:B------:R-:W-:-:S02]  /*17c00*/  PRMT R31, RZ, 0x7610, R31 ;  /* 0x00007610ff1f7816 */ /* 0x000fc4000000001f */
[----:B------:R-:W-:Y:S01]  /*17c10*/  PRMT R0, RZ, 0x7610, R0 ;  /* 0x00007610ff007816 */ /* 0x000fe20000000000 */
[----:B------:R-:W3:Y:S04]  /*17c20*/  LDL R70, [R1+0x5cc] ;  /* 0x0005cc0001467983 */ /* 0x000ee80000100800 */
[----:B--2---:R1:W2:Y:S04]  /*17c30*/  @!P0 LDG.E.U8 R49, desc[UR22][R2.64] ;  /* 0x0000001602318981 */ /* 0x0042a8000c1e1100 */
        /* <DEDUP_REMOVED lines=10> */
[----:B------:R1:W2:Y:S04]  /*17ce0*/  @!P1 LDG.E.U8 R31, desc[UR22][R2.64] ;  /* 0x00000016021f9981 */ /* 0x0002a8000c1e1100 */
[----:B------:R-:W2:Y:S01]  /*17cf0*/  LDL R3, [R1+0x5a0] ;  /* 0x0005a00001037983 */ /* 0x000ea20000100800 */
[----:B0-----:R-:W-:-:S04]  /*17d00*/  LEA.HI R74, R74, 0x5e, RZ, 0x1a ;  /* 0x0000005e4a4a7811 */ /* 0x001fc800078fd0ff */
[----:B------:R-:W-:Y:S02]  /*17d10*/  ISETP.GE.AND P0, PT, R74, UR4, PT ;  /* 0x000000044a007c0c */ /* 0x000fe4000bf06270 */
[----:B------:R-:W1:Y:S02]  /*17d20*/  S2R R74, SR_TID.X ;  /* 0x00000000004a7919 */ /* 0x000e640000002100 */
[----:B-1----:R-:W-:-:S04]  /*17d30*/  SHF.R.U32.HI R2, RZ, 0x6, R74 ;  /* 0x00000006ff027819 */ /* 0x002fc8000001164a */
[----:B------:R-:W-:-:S04]  /*17d40*/  SGXT.U32 R2, R2, 0x1 ;  /* 0x000000010202781a */ /* 0x000fc80000000000 */
[----:B------:R-:W-:-:S04]  /*17d50*/  LOP3.LUT R2, R2, 0x62, RZ, 0xfc, !PT ;  /* 0x0000006202027812 */ /* 0x000fc800078efcff */
[----:B------:R-:W-:Y:S01]  /*17d60*/  ISETP.GE.AND P1, PT, R2, UR4, PT ;  /* 0x0000000402007c0c */ /* 0x000fe2000bf26270 */
[----:B------:R-:W-:-:S05]  /*17d70*/  @!P0 IMAD.MOV.U32 R2, RZ, RZ, R72 ;  /* 0x000000ffff028224 */ /* 0x000fca00078e0048 */
[----:B--2---:R0:W2:Y:S04]  /*17d80*/  @!P0 LDG.E.U8 R0, desc[UR22][R2.64] ;  /* 0x0000001602008981 */ /* 0x0040a8000c1e1100 */
[----:B------:R-:W0:Y:S04]  /*17d90*/  LDL R2, [R1+0x5c0] ;  /* 0x0005c00001027983 */ /* 0x000e280000100800 */
[----:B------:R-:W0:Y:S01]  /*17da0*/  LDL R3, [R1+0x5c4] ;  /* 0x0005c40001037983 */ /* 0x000e220000100800 */
[----:B------:R-:W-:Y:S02]  /*17db0*/  PRMT R48, RZ, 0x7610, R48 ;  /* 0x00007610ff307816 */ /* 0x000fe40000000030 */
[----:B------:R-:W-:-:S04]  /*17dc0*/  SHF.R.U32.HI R72, RZ, 0x6, R74 ;  /* 0x00000006ff487819 */ /* 0x000fc8000001164a */
[----:B------:R-:W-:Y:S02]  /*17dd0*/  SGXT.U32 R72, R72, 0x1 ;  /* 0x000000014848781a */ /* 0x000fe40000000000 */
[----:B0-----:R-:W-:-:S04]  /*17de0*/  @!P1 LOP3.LUT R3, R3, R2, RZ, 0x3c, !PT ;  /* 0x0000000203039212 */ /* 0x001fc800078e3cff */
[----:B------:R-:W-:-:S04]  /*17df0*/  @!P1 LOP3.LUT R2, R3, R2, RZ, 0x3c, !PT ;  /* 0x0000000203029212 */ /* 0x000fc800078e3cff */
[----:B------:R-:W-:-:S05]  /*17e00*/  @!P1 LOP3.LUT R3, R3, R2, RZ, 0x3c, !PT ;  /* 0x0000000203039212 */ /* 0x000fca00078e3cff */
[----:B------:R0:W2:Y:S04]  /*17e10*/  @!P1 LDG.E.U8 R48, desc[UR22][R2.64] ;  /* 0x0000001602309981 */ /* 0x0000a8000c1e1100 */
[----:B------:R-:W2:Y:S01]  /*17e20*/  LDL R3, [R1+0x5c8] ;  /* 0x0005c80001037983 */ /* 0x000ea20000100800 */
[----:B------:R-:W-:Y:S02]  /*17e30*/  LOP3.LUT R72, R72, 0x64, RZ, 0xfc, !PT ;  /* 0x0000006448487812 */ /* 0x000fe400078efcff */
[----:B0-----:R-:W-:Y:S02]  /*17e40*/  SHF.R.U32.HI R2, RZ, 0x6, R74 ;  /* 0x00000006ff027819 */ /* 0x001fe4000001164a */
[----:B------:R-:W-:Y:S02]  /*17e50*/  ISETP.GE.AND P0, PT, R72, UR4, PT ;  /* 0x0000000448007c0c */ /* 0x000fe4000bf06270 */
[----:B------:R-:W-:Y:S01]  /*17e60*/  SGXT.U32 R2, R2, 0x1 ;  /* 0x000000010202781a */ /* 0x000fe20000000000 */
[----:B------:R-:W4:Y:S03]  /*17e70*/  LDL R72, [R1+0x5e4] ;  /* 0x0005e40001487983 */ /* 0x000f260000100800 */
[----:B------:R-:W-:-:S02]  /*17e80*/  LOP3.LUT R2, R2, 0x66, RZ, 0xfc, !PT ;  /* 0x0000006602027812 */ /* 0x000fc400078efcff */
[----:B------:R-:W-:Y:S02]  /*17e90*/  PRMT R30, RZ, 0x7610, R30 ;  /* 0x00007610ff1e7816 */ /* 0x000fe4000000001e */
[----:B------:R-:W-:-:S03]  /*17ea0*/  ISETP.GE.AND P1, PT, R2, UR4, PT ;  /* 0x0000000402007c0c */ /* 0x000fc6000bf26270 */
[----:B---3--:R-:W-:-:S05]  /*17eb0*/  @!P0 IMAD.MOV.U32 R2, RZ, RZ, R70 ;  /* 0x000000ffff028224 */ /* 0x008fca00078e0046 */
        /* <DEDUP_REMOVED lines=9> */
[----:B------:R4:W3:Y:S04]  /*17f50*/  @!P1 LDG.E.U8 R93, desc[UR22][R2.64] ;  /* 0x00000016025d9981 */ /* 0x0008e8000c1e1100 */
[----:B------:R-:W2:Y:S01]  /*17f60*/  LDL R3, [R1+0x5e0] ;  /* 0x0005e00001037983 */ /* 0x000ea20000100800 */
[----:B------:R-:W-:-:S04]  /*17f70*/  LOP3.LUT R70, R70, 0x6a, RZ, 0xfc, !PT ;  /* 0x0000006a46467812 */ /* 0x000fc800078efcff */
[----:B------:R-:W-:Y:S02]  /*17f80*/  ISETP.GE.AND P0, PT, R70, UR4, PT ;  /* 0x0000000446007c0c */ /* 0x000fe4000bf06270 */
[----:B------:R-:W2:Y:S01]  /*17f90*/  LDL R70, [R1+0x614] ;  /* 0x0006140001467983 */ /* 0x000ea20000100800 */
[----:B------:R-:W-:-:S10]  /*17fa0*/  PRMT R45, RZ, 0x7610, R45 ;  /* 0x00007610ff2d7816 */ /* 0x000fd4000000002d */
[----:B----4-:R-:W-:Y:S01]  /*17fb0*/  @!P0 IMAD.MOV.U32 R2, RZ, RZ, R72 ;  /* 0x000000ffff028224 */ /* 0x010fe200078e0048 */
[----:B------:R-:W-:-:S04]  /*17fc0*/  SHF.R.U32.HI R74, RZ, 0x6, R74 ;  /* 0x00000006ff4a7819 */ /* 0x000fc8000001164a */
[----:B------:R-:W-:-:S04]  /*17fd0*/  SGXT.U32 R74, R74, 0x1 ;  /* 0x000000014a4a781a */ /* 0x000fc80000000000 */
[----:B------:R-:W-:-:S04]  /*17fe0*/  LOP3.LUT R74, R74, 0x72, RZ, 0xfc, !PT ;  /* 0x000000724a4a7812 */ /* 0x000fc800078efcff */
[----:B------:R-:W-:Y:S02]  /*17ff0*/  ISETP.GE.AND P1, PT, R74, UR4, PT ;  /* 0x000000044a007c0c */ /* 0x000fe4000bf26270 */
[----:B------:R-:W0:Y:S01]  /*18000*/  S2R R74, SR_TID.X ;  /* 0x00000000004a7919 */ /* 0x000e220000002100 */
[----:B---3--:R1:W-:Y:S01]  /*18010*/  STL [R1+0x720], R93 ;  /* 0x0007205d01007387 */ /* 0x0083e20000100800 */
[----:B------:R-:W-:Y:S02]  /*18020*/  PRMT R44, RZ, 0x7610, R44 ;  /* 0x00007610ff2c7816 */ /* 0x000fe4000000002c */
[----:B------:R-:W-:Y:S01]  /*18030*/  PRMT R43, RZ, 0x7610, R43 ;  /* 0x00007610ff2b7816 */ /* 0x000fe2000000002b */
[----:B------:R-:W3:Y:S04]  /*18040*/  LDL R72, [R1+0x5b0] ;  /* 0x0005b00001487983 */ /* 0x000ee80000100800 */
[----:B-1----:R-:W4:Y:S04]  /*18050*/  LDL R93, [R1+0x5fc] ;  /* 0x0005fc00015d7983 */ /* 0x002f280000100800 */
[----:B--2---:R0:W2:Y:S04]  /*18060*/  @!P0 LDG.E.U8 R45, desc[UR22][R2.64] ;  /* 0x00000016022d8981 */ /* 0x0040a8000c1e1100 */
[----:B------:R-:W2:Y:S01]  /*18070*/  LDL R3, [R1+0x5f8] ;  /* 0x0005f80001037983 */ /* 0x000ea20000100800 */
[----:B0-----:R-:W-:-:S04]  /*18080*/  SHF.R.U32.HI R2, RZ, 0x6, R74 ;  /* 0x00000006ff027819 */ /* 0x001fc8000001164a */
[----:B------:R-:W-:-:S04]  /*18090*/  SGXT.U32 R2, R2, 0x1 ;  /* 0x000000010202781a */ /* 0x000fc80000000000 */
[----:B------:R-:W-:-:S04]  /*180a0*/  LOP3.LUT R2, R2, 0x7a, RZ, 0xfc, !PT ;  /* 0x0000007a02027812 */ /* 0x000fc800078efcff */
[----:B------:R-:W-:Y:S01]  /*180b0*/  ISETP.GE.AND P3, PT, R2, UR4, PT ;  /* 0x0000000402007c0c */ /* 0x000fe2000bf66270 */
[----:B----4-:R-:W-:Y:S01]  /*180c0*/  @!P1 IMAD.MOV.U32 R2, RZ, RZ, R93 ;  /* 0x000000ffff029224 */ /* 0x010fe200078e005d */
[----:B------:R-:W-:Y:S01]  /*180d0*/  SHF.R.U32.HI R74, RZ, 0x6, R74 ;  /* 0x00000006ff4a7819 */ /* 0x000fe2000001164a */
[----:B------:R-:W4:Y:S04]  /*180e0*/  LDL R93, [R1+0x604] ;  /* 0x00060400015d7983 */ /* 0x000f280000100800 */
[----:B--2---:R0:W2:Y:S04]  /*180f0*/  @!P1 LDG.E.U8 R44, desc[UR22][R2.64] ;  /* 0x00000016022c9981 */ /* 0x0040a8000c1e1100 */
[----:B------:R-:W2:Y:S02]  /*18100*/  LDL R3, [R1+0x610] ;  /* 0x0006100001037983 */ /* 0x000ea40000100800 */
[----:B0-----:R-:W-:Y:S01]  /*18110*/  @!P3 IMAD.MOV.U32 R2, RZ, RZ, R70 ;  /* 0x000000ffff02b224 */ /* 0x001fe200078e0046 */
[----:B------:R-:W-:-:S04]  /*18120*/  SGXT.U32 R74, R74, 0x1 ;  /* 0x000000014a4a781a */ /* 0x000fc80000000000 */
[----:B------:R-:W-:-:S04]  /*18130*/  LOP3.LUT R74, R74, 0x6c, RZ, 0xfc, !PT ;  /* 0x0000006c4a4a7812 */ /* 0x000fc800078efcff */
[----:B------:R-:W-:Y:S02]  /*18140*/  ISETP.GE.AND P0, PT, R74, UR4, PT ;  /* 0x000000044a007c0c */ /* 0x000fe4000bf06270 */
[----:B------:R-:W0:Y:S01]  /*18150*/  S2R R74, SR_TID.X ;  /* 0x00000000004a7919 */ /* 0x000e220000002100 */
[----:B--2---:R1:W2:Y:S04]  /*18160*/  @!P3 LDG.E.U8 R43, desc[UR22][R2.64] ;  /* 0x00000016022bb981 */ /* 0x0042a8000c1e1100 */
[----:B------:R-:W1:Y:S04]  /*18170*/  LDL R2, [R1+0x5e8] ;  /* 0x0005e80001027983 */ /* 0x000e680000100800 */
[----:B------:R-:W1:Y:S01]  /*18180*/  LDL R3, [R1+0x5ec] ;  /* 0x0005ec0001037983 */ /* 0x000e620000100800 */
[----:B0-----:R-:W-:-:S02]  /*18190*/  LEA.HI R74, R74, 0x6e, RZ, 0x1a ;  /* 0x0000006e4a4a7811 */ /* 0x001fc400078fd0ff */
[----:B------:R-:W-:Y:S02]  /*181a0*/  PRMT R29, RZ, 0x7610, R29 ;  /* 0x00007610ff1d7816 */ /* 0x000fe4000000001d */
[----:B------:R-:W-:Y:S02]  /*181b0*/  ISETP.GE.AND P1, PT, R74, UR4, PT ;  /* 0x000000044a007c0c */ /* 0x000fe4000bf26270 */
[----:B------:R-:W2:Y:S01]  /*181c0*/  LDL.LU R74, [R1+0x72c] ;  /* 0x00072c00014a7983 */ /* 0x000ea20000300800 */
[----:B-1----:R-:W-:-:S04]  /*181d0*/  @!P0 LOP3.LUT R3, R3, R2, RZ, 0x3c, !PT ;  /* 0x0000000203038212 */ /* 0x002fc800078e3cff */
        /* <DEDUP_REMOVED lines=9> */
[----:B------:R-:W3:Y:S01]  /*18270*/  LDL R72, [R1+0x570] ;  /* 0x0005700001487983 */ /* 0x000ee20000100800 */
[----:B0-----:R-:W-:-:S04]  /*18280*/  SHF.R.U32.HI R70, RZ, 0x6, R70 ;  /* 0x00000006ff467819 */ /* 0x001fc80000011646 */
[----:B------:R-:W-:-:S04]  /*18290*/  SGXT.U32 R70, R70, 0x1 ;  /* 0x000000014646781a */ /* 0x000fc80000000000 */
[----:B------:R-:W-:-:S04]  /*182a0*/  LOP3.LUT R70, R70, 0x74, RZ, 0xfc, !PT ;  /* 0x0000007446467812 */ /* 0x000fc800078efcff */
[----:B------:R-:W-:Y:S01]  /*182b0*/  ISETP.GE.AND P0, PT, R70, UR4, PT ;  /* 0x0000000446007c0c */ /* 0x000fe2000bf06270 */
[----:B--2---:R0:W2:Y:S04]  /*182c0*/  @!P1 LDG.E.U8 R24, desc[UR22][R2.64] ;  /* 0x0000001602189981 */ /* 0x0040a8000c1e1100 */
[----:B------:R-:W2:Y:S01]  /*182d0*/  LDL R3, [R1+0x600] ;  /* 0x0006000001037983 */ /* 0x000ea20000100800 */
[----:B------:R-:W0:Y:S02]  /*182e0*/  S2R R70, SR_TID.X ;  /* 0x0000000000467919 */ /* 0x000e240000002100 */
[----:B0-----:R-:W-:-:S04]  /*182f0*/  SHF.R.U32.HI R2, RZ, 0x6, R70 ;  /* 0x00000006ff027819 */ /* 0x001fc80000011646 */
[----:B------:R-:W-:-:S04]  /*18300*/  SGXT.U32 R2, R2, 0x1 ;  /* 0x000000010202781a */ /* 0x000fc80000000000 */
[----:B------:R-:W-:-:S04]  /*18310*/  LOP3.LUT R2, R2, 0x76, RZ, 0xfc, !PT ;  /* 0x0000007602027812 */ /* 0x000fc800078efcff */
[----:B------:R-:W-:Y:S01]  /*18320*/  ISETP.GE.AND P1, PT, R2, UR4, PT ;  /* 0x0000000402007c0c */ /* 0x000fe2000bf26270 */
[----:B----4-:R-:W-:-:S05]  /*18330*/  @!P0 IMAD.MOV.U32 R2, RZ, RZ, R93 ;  /* 0x000000ffff028224 */ /* 0x010fca00078e005d */
[----:B--2---:R0:W2:Y:S04]  /*18340*/  @!P0 LDG.E.U8 R28, desc[UR22][R2.64] ;  /* 0x00000016021c8981 */ /* 0x0040a8000c1e1100 */
[----:B------:R-:W0:Y:S04]  /*18350*/  LDL R2, [R1+0x5b4] ;  /* 0x0005b40001027983 */ /* 0x000e280000100800 */
[----:B------:R-:W0:Y:S01]  /*18360*/  LDL R3, [R1+0x5b8] ;  /* 0x0005b80001037983 */ /* 0x000e220000100800 */
[----:B------:R-:W-:-:S04]  /*18370*/  SHF.R.U32.HI R70, RZ, 0x6, R70 ;  /* 0x00000006ff467819 */ /* 0x000fc80000011646 */
[----:B------:R-:W-:Y:S02]  /*18380*/  SGXT.U32 R70, R70, 0x1 ;  /* 0x000000014646781a */ /* 0x000fe40000000000 */
[----:B0-----:R-:W-:-:S04]  /*18390*/  @!P1 LOP3.LUT R3, R3, R2, RZ, 0x3c, !PT ;  /* 0x0000000203039212 */ /* 0x001fc800078e3cff */
[----:B------:R-:W-:-:S04]  /*183a0*/  @!P1 LOP3.LUT R2, R3, R2, RZ, 0x3c, !PT ;  /* 0x0000000203029212 */ /* 0x000fc800078e3cff */
[----:B------:R-:W-:-:S05]  /*183b0*/  @!P1 LOP3.LUT R3, R3, R2, RZ, 0x3c, !PT ;  /* 0x0000000203039212 */ /* 0x000fca00078e3cff */
[----:B------:R0:W4:Y:S04]  /*183c0*/  @!P1 LDG.E.U8 R23, desc[UR22][R2.64] ;  /* 0x0000001602179981 */ /* 0x000128000c1e1100 */
[----:B------:R-:W0:Y:S04]  /*183d0*/  LDL R2, [R1+0x618] ;  /* 0x0006180001027983 */ /* 0x000e280000100800 */
[----:B------:R-:W0:Y:S01]  /*183e0*/  LDL R3, [R1+0x61c] ;  /* 0x00061c0001037983 */ /* 0x000e220000100800 */
[----:B------:R-:W-:-:S04]  /*183f0*/  LOP3.LUT R70, R70, 0x7c, RZ, 0xfc, !PT ;  /* 0x0000007c46467812 */ /* 0x000fc800078efcff */
[----:B------:R-:W-:Y:S02]  /*18400*/  ISETP.GE.AND P0, PT, R70, UR4, PT ;  /* 0x0000000446007c0c */ /* 0x000fe4000bf06270 */
[----:B------:R-:W-:Y:S01]  /*18410*/  PRMT R25, RZ, 0x7610, R25 ;  /* 0x00007610ff197816 */ /* 0x000fe20000000019 */
[----:B------:R-:W1:Y:S10]  /*18420*/  S2R R93, SR_TID.X ;  /* 0x00000000005d7919 */ /* 0x000e740000002100 */
[----:B0-----:R-:W-:-:S04]  /*18430*/  @!P0 LOP3.LUT R3, R3, R2, RZ, 0x3c, !PT ;  /* 0x0000000203038212 */ /* 0x001fc800078e3cff */
[----:B------:R-:W-:-:S04]  /*18440*/  @!P0 LOP3.LUT R2, R3, R2, RZ, 0x3c, !PT ;  /* 0x0000000203028212 */ /* 0x000fc800078e3cff */
[----:B------:R-:W-:-:S05]  /*18450*/  @!P0 LOP3.LUT R3, R3, R2, RZ, 0x3c, !PT ;  /* 0x0000000203038212 */ /* 0x000fca00078e3cff */
[----:B------:R3:W2:Y:S04]  /*18460*/  @!P0 LDG.E.U8 R25, desc[UR22][R2.64] ;  /* 0x0000001602198981 */ /* 0x0006a8000c1e1100 */
[----:B------:R-:W2:Y:S01]  /*18470*/  LDL R3, [R1+0x56c] ;  /* 0x00056c0001037983 */ /* 0x000ea20000100800 */
[----:B-1----:R-:W-:-:S04]  /*18480*/  LEA.HI R93, R93, 0x7e, RZ, 0x1a ;  /* 0x0000007e5d5d7811 */ /* 0x002fc800078fd0ff */
[----:B------:R-:W-:Y:S02]  /*18490*/  ISETP.GE.AND P1, PT, R93, UR4, PT ;  /* 0x000000045d007c0c */ /* 0x000fe4000bf26270 */
[----:B------:R-:W-:-:S11]  /*184a0*/  PRMT R22, RZ, 0x7610, R22 ;  /* 0x00007610ff167816 */ /* 0x000fd60000000016 */
[----:B---3--:R-:W-:Y:S01]  /*184b0*/  @!P1 IMAD.MOV.U32 R2, RZ, RZ, R72 ;  /* 0x000000ffff029224 */ /* 0x008fe200078e0048 */
[----:B------:R-:W0:Y:S01]  /*184c0*/  S2R R70, SR_TID.X ;  /* 0x0000000000467919 */ /* 0x000e220000002100 */
[----:B------:R-:W-:Y:S02]  /*184d0*/  PRMT R21, RZ, 0x7610, R21 ;  /* 0x00007610ff157816 */ /* 0x000fe40000000015 */
[----:B------:R-:W-:Y:S01]  /*184e0*/  PRMT R20, RZ, 0x7610, R20 ;  /* 0x00007610ff147816 */ /* 0x000fe20000000014 */
[----:B------:R-:W3:Y:S04]  /*184f0*/  LDL R72, [R1+0x20c] ;  /* 0x00020c0001487983 */ /* 0x000ee80000100800 */
[----:B--2---:R1:W2:Y:S04]  /*18500*/  @!P1 LDG.E.U8 R22, desc[UR22][R2.64] ;  /* 0x0000001602169981 */ /* 0x0042a8000c1e1100 */
[----:B------:R-:W1:Y:S04]  /*18510*/  LDL R2, [R1+0xc0] ;  /* 0x0000c00001027983 */ /* 0x000e680000100800 */
[----:B------:R-:W1:Y:S01]  /*18520*/  LDL R3, [R1+0xc4] ;  /* 0x0000c40001037983 */ /* 0x000e620000100800 */
[----:B0-----:R-:W-:Y:S01]  /*18530*/  LOP3.LUT R93, R70, 0x7f, RZ, 0xc0, !PT ;  /* 0x0000007f465d7812 */ /* 0x001fe200078ec0ff */
[----:B------:R-:W-:Y:S03]  /*18540*/  BAR.SYNC.DEFER_BLOCKING 0x0 ;  /* 0x0000000000007b1d */ /* 0x000fe60000010000 */
[----:B------:R-:W-:-:S13]  /*18550*/  ISETP.GE.AND P0, PT, R93, UR4, PT ;  /* 0x000000045d007c0c */ /* 0x000fda000bf06270 */
[----:B-1----:R-:W-:-:S04]  /*18560*/  @!P0 LOP3.LUT R3, R3, R2, RZ, 0x3c, !PT ;  /* 0x0000000203038212 */ /* 0x002fc800078e3cff */
[----:B------:R-:W-:-:S04]  /*18570*/  @!P0 LOP3.LUT R2, R3, R2, RZ, 0x3c, !PT ;  /* 0x0000000203028212 */ /* 0x000fc800078e3cff */
[----:B------:R-:W-:-:S05]  /*18580*/  @!P0 LOP3.LUT R3, R3, R2, RZ, 0x3c, !PT ;  /* 0x0000000203038212 */ /* 0x000fca00078e3cff */
[----:B------:R0:W2:Y:S04]  /*18590*/  @!P0 LDG.E.U8 R21, desc[UR22][R2.64] ;  /* 0x0000001602158981 */ /* 0x0000a8000c1e1100 */
[----:B------:R-:W0:Y:S04]  /*185a0*/  LDL R2, [R1+0x100] ;  /* 0x0001000001027983 */ /* 0x000e280000100800 */
[----:B------:R-:W0:Y:S02]  /*185b0*/  LDL R3, [R1+0x104] ;  /* 0x0001040001037983 */ /* 0x000e240000100800 */
        /* <DEDUP_REMOVED lines=25> */
[----:B------:R-:W2:Y:S01]  /*18750*/  LDL R3, [R1+0x208] ;  /* 0x0002080001037983 */ /* 0x000ea20000100800 */
[----:B------:R-:W-:Y:S01]  /*18760*/  PRMT R16, RZ, 0x7610, R16 ;  /* 0x00007610ff107816 */ /* 0x000fe20000000010 */
[----:B---3--:R-:W-:Y:S01]  /*18770*/  @!P0 IMAD.MOV.U32 R2, RZ, RZ, R72 ;  /* 0x000000ffff028224 */ /* 0x008fe200078e0048 */
[----:B------:R-:W-:Y:S02]  /*18780*/  PRMT R80, RZ, 0x7610, R80 ;  /* 0x00007610ff507816 */ /* 0x000fe40000000050 */
[----:B------:R-:W-:Y:S02]  /*18790*/  PRMT R78, RZ, 0x7610, R78 ;  /* 0x00007610ff4e7816 */ /* 0x000fe4000000004e */
[----:B------:R-:W-:Y:S01]  /*187a0*/  PRMT R76, RZ, 0x7610, R76 ;  /* 0x00007610ff4c7816 */ /* 0x000fe2000000004c */
[----:B------:R-:W-:Y:S04]  /*187b0*/  STS.U8 [R93+UR10+0xa000], R62 ;  /* 0x00a0003e5d007988 */ /* 0x000fe8000800000a */
[----:B------:R-:W3:Y:S04]  /*187c0*/  LDL R72, [R1+0x34c] ;  /* 0x00034c0001487983 */ /* 0x000ee80000100800 */
[----:B--2---:R0:W2:Y:S04]  /*187d0*/  @!P0 LDG.E.U8 R16, desc[UR22][R2.64] ;  /* 0x0000001602108981 */ /* 0x0040a8000c1e1100 */
[----:B------:R-:W0:Y:S04]  /*187e0*/  LDL R2, [R1+0x248] ;  /* 0x0002480001027983 */ /* 0x000e280000100800 */
[----:B------:R-:W0:Y:S02]  /*187f0*/  LDL R3, [R1+0x24c] ;  /* 0x00024c0001037983 */ /* 0x000e240000100800 */
[----:B0-----:R-:W-:-:S04]  /*18800*/  @!P0 LOP3.LUT R3, R3, R2, RZ, 0x3c, !PT ;  /* 0x0000000203038212 */ /* 0x001fc800078e3cff */
        /* <DEDUP_REMOVED lines=16> */
[----:B------:R-:W0:Y:S04]  /*18910*/  LDL R3, [R1+0x30c] ;  /* 0x00030c0001037983 */ /* 0x000e280000100800 */
[----:B------:R1:W-:Y:S02]  /*18920*/  STS.U8 [R93+UR10+0xa200], R15 ;  /* 0x00a2000f5d007988 */ /* 0x0003e4000800000a */
[----:B-1----:R-:W-:-:S02]  /*18930*/  PRMT R15, RZ, 0x7610, R15 ;  /* 0x00007610ff0f7816 */ /* 0x002fc4000000000f */
[----:B0-----:R-:W-:-:S04]  /*18940*/  @!P0 LOP3.LUT R3, R3, R2, RZ, 0x3c, !PT ;  /* 0x0000000203038212 */ /* 0x001fc800078e3cff */
[----:B------:R-:W-:-:S04]  /*18950*/  @!P0 LOP3.LUT R2, R3, R2, RZ, 0x3c, !PT ;  /* 0x0000000203028212 */ /* 0x000fc800078e3cff */
[----:B------:R-:W-:-:S05]  /*18960*/  @!P0 LOP3.LUT R3, R3, R2, RZ, 0x3c, !PT ;  /* 0x0000000203038212 */ /* 0x000fca00078e3cff */
[----:B------:R3:W2:Y:S04]  /*18970*/  @!P0 LDG.E.U8 R15, desc[UR22][R2.64] ;  /* 0x00000016020f8981 */ /* 0x0006a8000c1e1100 */
[----:B------:R-:W2:Y:S01]  /*18980*/  LDL R3, [R1+0x348] ;  /* 0x0003480001037983 */ /* 0x000ea20000100800 */
[----:B---3--:R-:W-:-:S03]  /*18990*/  @!P0 IMAD.MOV.U32 R2, RZ, RZ, R72 ;  /* 0x000000ffff028224 */ /* 0x008fc600078e0048 */
[----:B------:R0:W-:Y:S04]  /*189a0*/  STS.U8 [R93+UR10+0xa400], R14 ;  /* 0x00a4000e5d007988 */ /* 0x0001e8000800000a */
[----:B------:R-:W3:Y:S01]  /*189b0*/  LDL R72, [R1+0x4b4] ;  /* 0x0004b40001487983 */ /* 0x000ee20000100800 */
[----:B0-----:R-:W-:-:S06]  /*189c0*/  PRMT R14, RZ, 0x7610, R14 ;  /* 0x00007610ff0e7816 */ /* 0x001fcc000000000e */
[----:B--2---:R0:W2:Y:S04]  /*189d0*/  @!P0 LDG.E.U8 R14, desc[UR22][R2.64] ;  /* 0x00000016020e8981 */ /* 0x0040a8000c1e1100 */
        /* <DEDUP_REMOVED lines=12> */
[----:B------:R-:W-:Y:S04]  /*18aa0*/  STS.U8 [R93+UR10+0xaa00], R11 ;  /* 0x00aa000b5d007988 */ /* 0x000fe8000800000a */
[----:B------:R1:W-:Y:S04]  /*18ab0*/  STS.U8 [R93+UR10+0xac00], R5 ;  /* 0x00ac00055d007988 */ /* 0x0003e8000800000a */
[----:B------:R3:W-:Y:S04]  /*18ac0*/  STS.U8 [R93+UR10+0xae00], R4 ;  /* 0x00ae00045d007988 */ /* 0x0007e8000800000a */
[----:B-1----:R-:W2:Y:S04]  /*18ad0*/  LDL R5, [R1+0x4a4] ;  /* 0x0004a40001057983 */ /* 0x002ea80000100800 */
[----:B---3--:R-:W2:Y:S01]  /*18ae0*/  LDL R4, [R1+0x4a0] ;  /* 0x0004a00001047983 */ /* 0x008ea20000100800 */
[----:B0-----:R-:W-:-:S04]  /*18af0*/  @!P0 LOP3.LUT R3, R3, R2, RZ, 0x3c, !PT ;  /* 0x0000000203038212 */ /* 0x001fc800078e3cff */
[----:B------:R-:W-:-:S04]  /*18b00*/  @!P0 LOP3.LUT R2, R3, R2, RZ, 0x3c, !PT ;  /* 0x0000000203028212 */ /* 0x000fc800078e3cff */
[----:B------:R-:W-:-:S05]  /*18b10*/  @!P0 LOP3.LUT R3, R3, R2, RZ, 0x3c, !PT ;  /* 0x0000000203038212 */ /* 0x000fca00078e3cff */
[----:B------:R0:W3:Y:S04]  /*18b20*/  @!P0 LDG.E.U8 R12, desc[UR22][R2.64] ;  /* 0x00000016020c8981 */ /* 0x0000e8000c1e1100 */
[----:B------:R-:W0:Y:S04]  /*18b30*/  LDL R2, [R1+0x490] ;  /* 0x0004900001027983 */ /* 0x000e280000100800 */
[----:B------:R-:W0:Y:S01]  /*18b40*/  LDL R3, [R1+0x494] ;  /* 0x0004940001037983 */ /* 0x000e220000100800 */
[----:B------:R-:W-:Y:S02]  /*18b50*/  PRMT R11, RZ, 0x7610, R11 ;  /* 0x00007610ff0b7816 */ /* 0x000fe4000000000b */
[----:B--2---:R-:W-:-:S04]  /*18b60*/  @!P0 LOP3.LUT R5, R5, R4, RZ, 0x3c, !PT ;  /* 0x0000000405058212 */ /* 0x004fc800078e3cff */
[----:B------:R-:W-:-:S04]  /*18b70*/  @!P0 LOP3.LUT R4, R5, R4, RZ, 0x3c, !PT ;  /* 0x0000000405048212 */ /* 0x000fc800078e3cff */
[----:B------:R-:W-:Y:S02]  /*18b80*/  @!P0 LOP3.LUT R5, R5, R4, RZ, 0x3c, !PT ;  /* 0x0000000405058212 */ /* 0x000fe400078e3cff */
[----:B0-----:R-:W-:-:S04]  /*18b90*/  @!P0 LOP3.LUT R3, R3, R2, RZ, 0x3c, !PT ;  /* 0x0000000203038212 */ /* 0x001fc800078e3cff */
[----:B------:R-:W-:-:S04]  /*18ba0*/  @!P0 LOP3.LUT R2, R3, R2, RZ, 0x3c, !PT ;  /* 0x0000000203028212 */ /* 0x000fc800078e3cff */
[----:B------:R-:W-:-:S05]  /*18bb0*/  @!P0 LOP3.LUT R3, R3, R2, RZ, 0x3c, !PT ;  /* 0x0000000203038212 */ /* 0x000fca00078e3cff */
[----:B------:R0:W2:Y:S02]  /*18bc0*/  @!P0 LDG.E.U8 R11, desc[UR22][R2.64] ;  /* 0x00000016020b8981 */ /* 0x0000a4000c1e1100 */
[----:B0-----:R-:W-:-:S06]  /*18bd0*/  PRMT R3, RZ, 0x7610, R3 ;  /* 0x00007610ff037816 */ /* 0x001fcc0000000003 */
[----:B------:R0:W2:Y:S04]  /*18be0*/  @!P0 LDG.E.U8 R3, desc[UR22][R4.64] ;  /* 0x0000001604038981 */ /* 0x0000a8000c1e1100 */
[----:B------:R-:W2:Y:S01]  /*18bf0*/  LDL R5, [R1+0x4b0] ;  /* 0x0004b00001057983 */ /* 0x000ea20000100800 */
[----:B------:R-:W-:Y:S01]  /*18c00*/  PRMT R2, RZ, 0x7610, R2 ;  /* 0x00007610ff027816 */ /* 0x000fe20000000002 */
[----:B0-----:R-:W-:Y:S01]  /*18c10*/  @!P0 IMAD.MOV.U32 R4, RZ, RZ, R72 ;  /* 0x000000ffff048224 */ /* 0x001fe200078e0048 */
[----:B------:R-:W-:Y:S01]  /*18c20*/  PRMT R92, RZ, 0x7610, R92 ;  /* 0x00007610ff5c7816 */ /* 0x000fe2000000005c */
        /* <DEDUP_REMOVED lines=31> */
[----:B---3--:R-:W-:-:S05]  /*18e20*/  @!P0 IMAD.MOV.U32 R4, RZ, RZ, R72 ;  /* 0x000000ffff048224 */ /* 0x008fca00078e0048 */
[----:B--2---:R0:W2:Y:S04]  /*18e30*/  @!P0 LDG.E.U8 R84, desc[UR22][R4.64] ;  /* 0x0000001604548981 */ /* 0x0040a8000c1e1100 */
[----:B------:R-:W0:Y:S04]  /*18e40*/  LDL R4, [R1+0x210] ;  /* 0x0002100001047983 */ /* 0x000e280000100800 */
[----:B------:R-:W0:Y:S01]  /*18e50*/  LDL R5, [R1+0x214] ;  /* 0x0002140001057983 */ /* 0x000e220000100800 */
[----:B------:R-:W-:Y:S02]  /*18e60*/  PRMT R82, RZ, 0x7610, R82 ;  /* 0x00007610ff527816 */ /* 0x000fe40000000052 */
[----:B0-----:R-:W-:-:S04]  /*18e70*/  @!P0 LOP3.LUT R5, R5, R4, RZ, 0x3c, !PT ;  /* 0x0000000405058212 */ /* 0x001fc800078e3cff */
[----:B------:R-:W-:-:S04]  /*18e80*/  @!P0 LOP3.LUT R4, R5, R4, RZ, 0x3c, !PT ;  /* 0x0000000405048212 */ /* 0x000fc800078e3cff */
[----:B------:R-:W-:-:S05]  /*18e90*/  @!P0 LOP3.LUT R5, R5, R4, RZ, 0x3c, !PT ;  /* 0x0000000405058212 */ /* 0x000fca00078e3cff */
[----:B------:R0:W3:Y:S04]  /*18ea0*/  @!P0 LDG.E.U8 R82, desc[UR22][R4.64] ;  /* 0x0000001604528981 */ /* 0x0000e8000c1e1100 */
        /* <DEDUP_REMOVED lines=9> */
[----:B------:R-:W-:Y:S01]  /*18f40*/  PRMT R77, RZ, 0x7610, R77 ;  /* 0x00007610ff4d7816 */ /* 0x000fe2000000004d */
[----:B------:R-:W1:Y:S01]  /*18f50*/  S2R R72, SR_TID.X ;  /* 0x0000000000487919 */ /* 0x000e620000002100 */
[----:B0-----:R-:W-:-:S04]  /*18f60*/  @!P0 LOP3.LUT R5, R5, R4, RZ, 0x3c, !PT ;  /* 0x0000000405058212 */ /* 0x001fc800078e3cff */
[----:B------:R-:W-:-:S04]  /*18f70*/  @!P0 LOP3.LUT R4, R5, R4, RZ, 0x3c, !PT ;  /* 0x0000000405048212 */ /* 0x000fc800078e3cff */
[----:B------:R-:W-:-:S05]  /*18f80*/  @!P0 LOP3.LUT R5, R5, R4, RZ, 0x3c, !PT ;  /* 0x0000000405058212 */ /* 0x000fca00078e3cff */
[----:B------:R0:W2:Y:S04]  /*18f90*/  @!P0 LDG.E.U8 R77, desc[UR22][R4.64] ;  /* 0x00000016044d8981 */ /* 0x0000a8000c1e1100 */
[----:B------:R-:W0:Y:S04]  /*18fa0*/  LDL R4, [R1+0x2d0] ;  /* 0x0002d00001047983 */ /* 0x000e280000100800 */
[----:B------:R-:W0:Y:S01]  /*18fb0*/  LDL R5, [R1+0x2d4] ;  /* 0x0002d40001057983 */ /* 0x000e220000100800 */
[----:B-1----:R-:W-:-:S03]  /*18fc0*/  LOP3.LUT R72, R72, 0x7f, RZ, 0xc0, !PT ;  /* 0x0000007f48487812 */ /* 0x002fc600078ec0ff */
[----:B------:R-:W-:Y:S01]  /*18fd0*/  STS.U8 [R93+UR10+0xb000], R61 ;  /* 0x00b0003d5d007988 */ /* 0x000fe2000800000a */
[----:B------:R-:W-:-:S03]  /*18fe0*/  LOP3.LUT R72, R72, 0x10, RZ, 0x3c, !PT ;  /* 0x0000001048487812 */ /* 0x000fc600078e3cff */
[----:B------:R-:W-:Y:S04]  /*18ff0*/  STS.U8 [R93+UR10+0xb200], R60 ;  /* 0x00b2003c5d007988 */ /* 0x000fe8000800000a */
        /* <DEDUP_REMOVED lines=8> */
[----:B------:R1:W-:Y:S04]  /*19080*/  STS.U8 [R72+UR10+0xa280], R47 ;  /* 0x00a2802f48007988 */ /* 0x0003e8000800000a */
[----:B-1----:R-:W2:Y:S01]  /*19090*/  LDL R47, [R1+0x314] ;  /* 0x00031400012f7983 */ /* 0x002ea20000100800 */
[----:B0-----:R-:W-:-:S04]  /*190a0*/  @!P0 LOP3.LUT R5, R5, R4, RZ, 0x3c, !PT ;  /* 0x0000000405058212 */ /* 0x001fc800078e3cff */
[----:B------:R-:W-:-:S04]  /*190b0*/  @!P0 LOP3.LUT R4, R5, R4, RZ, 0x3c, !PT ;  /* 0x0000000405048212 */ /* 0x000fc800078e3cff */
[----:B------:R-:W-:-:S05]  /*190c0*/  @!P0 LOP3.LUT R5, R5, R4, RZ, 0x3c, !PT ;  /* 0x0000000405058212 */ /* 0x000fca00078e3cff */
[----:B------:R2:W3:Y:S04]  /*190d0*/  @!P0 LDG.E.U8 R75, desc[UR22][R4.64] ;  /* 0x00000016044b8981 */ /* 0x0004e8000c1e1100 */
[----:B------:R-:W3:Y:S04]  /*190e0*/  LDL R5, [R1+0x310] ;  /* 0x0003100001057983 */ /* 0x000ee80000100800 */
[----:B------:R0:W-:Y:S02]  /*190f0*/  STS.U8 [R72+UR10+0xa480], R10 ;  /* 0x00a4800a48007988 */ /* 0x0001e4000800000a */
[----:B0-----:R-:W-:Y:S01]  /*19100*/  PRMT R10, RZ, 0x7610, R10 ;  /* 0x00007610ff0a7816 */ /* 0x001fe2000000000a */
[----:B--2---:R-:W-:Y:S01]  /*19110*/  @!P0 IMAD.MOV.U32 R4, RZ, RZ, R47 ;  /* 0x000000ffff048224 */ /* 0x004fe200078e002f */
[----:B------:R0:W-:Y:S04]  /*19120*/  STS.U8 [R72+UR10+0xa680], R9 ;  /* 0x00a6800948007988 */ /* 0x0001e8000800000a */
[----:B------:R-:W2:Y:S04]  /*19130*/  LDL R47, [R1+0x4ac] ;  /* 0x0004ac00012f7983 */ /* 0x000ea80000100800 */
[----:B---3--:R1:W3:Y:S04]  /*19140*/  @!P0 LDG.E.U8 R10, desc[UR22][R4.64] ;  /* 0x00000016040a8981 */ /* 0x0082e8000c1e1100 */
[----:B------:R-:W1:Y:S04]  /*19150*/  LDL R4, [R1+0x350] ;  /* 0x0003500001047983 */ /* 0x000e680000100800 */
[----:B------:R-:W1:Y:S01]  /*19160*/  LDL R5, [R1+0x354] ;  /* 0x0003540001057983 */ /* 0x000e620000100800 */
[----:B0-----:R-:W-:-:S02]  /*19170*/  PRMT R9, RZ, 0x7610, R9 ;  /* 0x00007610ff097816 */ /* 0x001fc40000000009 */
[----:B-1----:R-:W-:-:S04]  /*19180*/  @!P0 LOP3.LUT R5, R5, R4, RZ, 0x3c, !PT ;  /* 0x0000000405058212 */ /* 0x002fc800078e3cff */
        /* <DEDUP_REMOVED lines=17> */
[----:B-1----:R-:W2:Y:S01]  /*192a0*/  LDL R46, [R1+0x4a8] ;  /* 0x0004a800012e7983 */ /* 0x002ea20000100800 */
        /* <DEDUP_REMOVED lines=39> */
[----:B------:R-:W-:-:S03]  /*19520*/  PRMT R87, RZ, 0x7610, R87 ;  /* 0x00007610ff577816 */ /* 0x000fc60000000057 */
[----:B------:R-:W-:Y:S04]  /*19530*/  STS.U8 [R72+UR10+0xb080], R52 ;  /* 0x00b0803448007988 */ /* 0x000fe8000800000a */
[----:B------:R-:W-:Y:S04]  /*19540*/  STS.U8 [R72+UR10+0xb280], R51 ;  /* 0x00b2803348007988 */ /* 0x000fe8000800000a */
[----:B------:R-:W-:Y:S04]  /*19550*/  STS.U8 [R72+UR10+0xb480], R50 ;  /* 0x00b4803248007988 */ /* 0x000fe8000800000a */
[----:B------:R-:W-:Y:S04]  /*19560*/  STS.U8 [R72+UR10+0xb680], R49 ;  /* 0x00b6803148007988 */ /* 0x000fe8000800000a */
        /* <DEDUP_REMOVED lines=12> */
[----:B------:R-:W-:-:S02]  /*19630*/  PRMT R81, RZ, 0x7610, R81 ;  /* 0x00007610ff517816 */ /* 0x000fc40000000051 */
[----:B--2---:R-:W-:-:S04]  /*19640*/  @!P0 LOP3.LUT R45, R45, R44, RZ, 0x3c, !PT ;  /* 0x0000002c2d2d8212 */ /* 0x004fc800078e3cff */
[----:B------:R-:W-:-:S04]  /*19650*/  @!P0 LOP3.LUT R44, R45, R44, RZ, 0x3c, !PT ;  /* 0x0000002c2d2c8212 */ /* 0x000fc800078e3cff */
[----:B------:R-:W-:-:S05]  /*19660*/  @!P0 LOP3.LUT R45, R45, R44, RZ, 0x3c, !PT ;  /* 0x0000002c2d2d8212 */ /* 0x000fca00078e3cff */
[----:B------:R1:W2:Y:S04]  /*19670*/  @!P0 LDG.E.U8 R81, desc[UR22][R44.64] ;  /* 0x000000162c518981 */ /* 0x0002a8000c1e1100 */
[----:B------:R-:W1:Y:S04]  /*19680*/  LDL R44, [R1+0x258] ;  /* 0x00025800012c7983 */ /* 0x000e680000100800 */
[----:B------:R-:W1:Y:S01]  /*19690*/  LDL R45, [R1+0x25c] ;  /* 0x00025c00012d7983 */ /* 0x000e620000100800 */
[----:B0-----:R-:W-:-:S04]  /*196a0*/  @!P0 LOP3.LUT R47, R47, R46, RZ, 0x3c, !PT ;  /* 0x0000002e2f2f8212 */ /* 0x001fc800078e3cff */
[----:B------:R-:W-:-:S04]  /*196b0*/  @!P0 LOP3.LUT R46, R47, R46, RZ, 0x3c, !PT ;  /* 0x0000002e2f2e8212 */ /* 0x000fc800078e3cff */
[----:B------:R-:W-:-:S05]  /*196c0*/  @!P0 LOP3.LUT R47, R47, R46, RZ, 0x3c, !PT ;  /* 0x0000002e2f2f8212 */ /* 0x000fca00078e3cff */
[----:B------:R0:W2:Y:S04]  /*196d0*/  @!P0 LDG.E.U8 R85, desc[UR22][R46.64] ;  /* 0x000000162e558981 */ /* 0x0000a8000c1e1100 */
[----:B------:R-:W0:Y:S04]  /*196e0*/  LDL R46, [R1+0x1d8] ;  /* 0x0001d800012e7983 */ /* 0x000e280000100800 */
[----:B------:R-:W0:Y:S01]  /*196f0*/  LDL R47, [R1+0x1dc] ;  /* 0x0001dc00012f7983 */ /* 0x000e220000100800 */
[----:B------:R-:W-:Y:S02]  /*19700*/  PRMT R83, RZ, 0x7610, R83 ;  /* 0x00007610ff537816 */ /* 0x000fe40000000053 */
[----:B------:R-:W-:-:S02]  /*19710*/  PRMT R48, RZ, 0x7610, R48 ;  /* 0x00007610ff307816 */ /* 0x000fc40000000030 */
[----:B-1----:R-:W-:-:S04]  /*19720*/  @!P0 LOP3.LUT R45, R45, R44, RZ, 0x3c, !PT ;  /* 0x0000002c2d2d8212 */ /* 0x002fc800078e3cff */
[C---:B------:R-:W-:Y:S01]  /*19730*/  @!P0 LOP3.LUT R44, R45.reuse, R44, RZ, 0x3c, !PT ;  /* 0x0000002c2d2c8212 */ /* 0x040fe200078e3cff */
[----:B------:R1:W-:Y:S03]  /*19740*/  STS.U8 [R72+UR10+0xbe80], R43 ;  /* 0x00be802b48007988 */ /* 0x0003e6000800000a */
[----:B------:R-:W-:-:S05]  /*19750*/  @!P0 LOP3.LUT R45, R45, R44, RZ, 0x3c, !PT ;  /* 0x0000002c2d2d8212 */ /* 0x000fca00078e3cff */
[----:B------:R-:W2:Y:S01]  /*19760*/  @!P0 LDG.E.U8 R48, desc[UR22][R44.64] ;  /* 0x000000162c308981 */ /* 0x000ea2000c1e1100 */
[----:B0-----:R-:W-:-:S04]  /*19770*/  @!P0 LOP3.LUT R47, R47, R46, RZ, 0x3c, !PT ;  /* 0x0000002e2f2f8212 */ /* 0x001fc800078e3cff */
[----:B------:R-:W-:-:S04]  /*19780*/  @!P0 LOP3.LUT R46, R47, R46, RZ, 0x3c, !PT ;  /* 0x0000002e2f2e8212 */ /* 0x000fc800078e3cff */
[----:B------:R-:W-:-:S05]  /*19790*/  @!P0 LOP3.LUT R47, R47, R46, RZ, 0x3c, !PT ;  /* 0x0000002e2f2f8212 */ /* 0x000fca00078e3cff */
[----:B------:R-:W2:Y:S04]  /*197a0*/  @!P0 LDG.E.U8 R83, desc[UR22][R46.64] ;  /* 0x000000162e538981 */ /* 0x000ea8000c1e1100 */
[----:B------:R-:W2:Y:S04]  /*197b0*/  LDL R47, [R1+0x29c] ;  /* 0x00029c00012f7983 */ /* 0x000ea80000100800 */
[----:B------:R-:W3:Y:S04]  /*197c0*/  LDL R46, [R1+0x2dc] ;  /* 0x0002dc00012e7983 */ /* 0x000ee80000100800 */
[----:B-1----:R-:W3:Y:S04]  /*197d0*/  LDL.LU R72, [R1+0x728] ;  /* 0x0007280001487983 */ /* 0x002ee80000300800 */
[----:B------:R-:W3:Y:S04]  /*197e0*/  LDL R43, [R1+0x298] ;  /* 0x00029800012b7983 */ /* 0x000ee80000100800 */
[----:B------:R-:W4:Y:S01]  /*197f0*/  LDL R44, [R1+0x2d8] ;  /* 0x0002d800012c7983 */ /* 0x000f220000100800 */
[----:B------:R-:W-:-:S02]  /*19800*/  LOP3.LUT R70, R70, 0x7f, RZ, 0xc0, !PT ;  /* 0x0000007f46467812 */ /* 0x000fc400078ec0ff */
[----:B------:R-:W-:Y:S01]  /*19810*/  PRMT R49, RZ, 0x7610, R49 ;  /* 0x00007610ff317816 */ /* 0x000fe20000000031 */
[----:B------:R-:W4:Y:S01]  /*19820*/  LDL R45, [R1+0x398] ;  /* 0x00039800012d7983 */ /* 0x000f220000100800 */
[----:B------:R-:W-:-:S05]  /*19830*/  LOP3.LUT R70, R70, 0x20, RZ, 0x3c, !PT ;  /* 0x0000002046467812 */ /* 0x000fca00078e3cff */
[----:B------:R2:W-:Y:S02]  /*19840*/  STS.U8 [R70+UR10+0xa100], R42 ;  /* 0x00a1002a46007988 */ /* 0x0005e4000800000a */
[----:B--2---:R-:W-:Y:S02]  /*19850*/  @!P0 IMAD.MOV.U32 R42, RZ, RZ, R47 ;  /* 0x000000ffff2a8224 */ /* 0x004fe400078e002f */
[----:B------:R-:W2:Y:S04]  /*19860*/  LDL R47, [R1+0x394] ;  /* 0x00039400012f7983 */ /* 0x000ea80000100800 */
[----:B---3--:R4:W3:Y:S02]  /*19870*/  @!P0 LDG.E.U8 R49, desc[UR22][R42.64] ;  /* 0x000000162a318981 */ /* 0x0088e4000c1e1100 */
[----:B----4-:R-:W-:-:S02]  /*19880*/  @!P0 IMAD.MOV.U32 R43, RZ, RZ, R44 ;  /* 0x000000ffff2b8224 */ /* 0x010fc400078e002c */
[----:B------:R-:W4:Y:S01]  /*19890*/  LDL R44, [R1+0x3c8] ;  /* 0x0003c800012c7983 */ /* 0x000f220000100800 */
[----:B------:R-:W-:-:S03]  /*198a0*/  PRMT R61, RZ, 0x7610, R61 ;  /* 0x00007610ff3d7816 */ /* 0x000fc6000000003d */
[----:B------:R0:W-:Y:S04]  /*198b0*/  STS.U8 [R70+UR10+0xa300], R41 ;  /* 0x00a3002946007988 */ /* 0x0001e8000800000a */
[----:B------:R-:W-:Y:S04]  /*198c0*/  STS.U8 [R70+UR10+0xa500], R40 ;  /* 0x00a5002846007988 */ /* 0x000fe8000800000a */
[----:B------:R-:W-:Y:S01]  /*198d0*/  STS.U8 [R70+UR10+0xa700], R39 ;  /* 0x00a7002746007988 */ /* 0x000fe2000800000a */
[----:B------:R-:W-:-:S03]  /*198e0*/  @!P0 IMAD.MOV.U32 R42, RZ, RZ, R46 ;  /* 0x000000ffff2a8224 */ /* 0x000fc600078e002e */
[----:B------:R1:W-:Y:S04]  /*198f0*/  STS.U8 [R70+UR10+0xa900], R38 ;  /* 0x00a9002646007988 */ /* 0x0003e8000800000a */
[----:B------:R-:W3:Y:S01]  /*19900*/  LDL R46, [R1+0x3c4] ;  /* 0x0003c400012e7983 */ /* 0x000ee20000100800 */
[----:B------:R-:W-:Y:S02]  /*19910*/  PRMT R57, RZ, 0x7610, R57 ;  /* 0x00007610ff397816 */ /* 0x000fe40000000039 */
[----:B------:R-:W-:Y:S01]  /*19920*/  PRMT R51, RZ, 0x7610, R51 ;  /* 0x00007610ff337816 */ /* 0x000fe20000000033 */
[----:B0-----:R-:W3:Y:S01]  /*19930*/  LDL R41, [R1+0x31c] ;  /* 0x00031c0001297983 */ /* 0x001ee20000100800 */
[----:B-1----:R-:W-:-:S03]  /*19940*/  @!P0 IMAD.MOV.U32 R38, RZ, RZ, R45 ;  /* 0x000000ffff268224 */ /* 0x002fc600078e002d */
[----:B------:R-:W3:Y:S04]  /*19950*/  LDL R45, [R1+0x450] ;  /* 0x00045000012d7983 */ /* 0x000ee80000100800 */
[----:B------:R-:W3:Y:S01]  /*19960*/  LDL R40, [R1+0x318] ;  /* 0x0003180001287983 */ /* 0x000ee20000100800 */
[----:B--2---:R-:W-:-:S03]  /*19970*/  @!P0 IMAD.MOV.U32 R39, RZ, RZ, R47 ;  /* 0x000000ffff278224 */ /* 0x004fc600078e002f */
[----:B------:R-:W2:Y:S04]  /*19980*/  LDL R47, [R1+0x44c] ;  /* 0x00044c00012f7983 */ /* 0x000ea80000100800 */
[----:B------:R4:W2:Y:S02]  /*19990*/  @!P0 LDG.E.U8 R61, desc[UR22][R38.64] ;  /* 0x00000016263d8981 */ /* 0x0008a4000c1e1100 */
[----:B----4-:R-:W-:Y:S02]  /*199a0*/  @!P0 IMAD.MOV.U32 R38, RZ, RZ, R44 ;  /* 0x000000ffff268224 */ /* 0x010fe400078e002c */
[----:B------:R-:W4:Y:S04]  /*199b0*/  LDL R44, [R1+0xdc] ;  /* 0x0000dc00012c7983 */ /* 0x000f280000100800 */
[----:B------:R-:W-:Y:S04]  /*199c0*/  STS.U8 [R70+UR10+0xab00], R37 ;  /* 0x00ab002546007988 */ /* 0x000fe8000800000a */
[----:B------:R-:W-:Y:S04]  /*199d0*/  STS.U8 [R70+UR10+0xad00], R36 ;  /* 0x00ad002446007988 */ /* 0x000fe8000800000a */
[----:B------:R-:W-:Y:S04]  /*199e0*/  STS.U8 [R70+UR10+0xaf00], R35 ;  /* 0x00af002346007988 */ /* 0x000fe8000800000a */
[----:B------:R3:W-:Y:S04]  /*199f0*/  STS.U8 [R70+UR10+0xb100], R34 ;  /* 0x00b1002246007988 */ /* 0x0007e8000800000a */
[----:B------:R-:W-:Y:S04]  /*19a00*/  STS.U8 [R70+UR10+0xb300], R33 ;  /* 0x00b3002146007988 */ /* 0x000fe8000800000a */
[----:B------:R-:W-:Y:S04]  /*19a10*/  STS.U8 [R70+UR10+0xb500], R32 ;  /* 0x00b5002046007988 */ /* 0x000fe8000800000a */
[----:B------:R-:W-:Y:S04]  /*19a20*/  STS.U8 [R70+UR10+0xb700], R31 ;  /* 0x00b7001f46007988 */ /* 0x000fe8000800000a */
[----:B------:R-:W-:Y:S04]  /*19a30*/  STS.U8 [R70+UR10+0xb900], R30 ;  /* 0x00b9001e46007988 */ /* 0x000fe8000800000a */
[----:B------:R0:W-:Y:S04]  /*19a40*/  STS.U8 [R70+UR10+0xbb00], R29 ;  /* 0x00bb001d46007988 */ /* 0x0001e8000800000a */
[----:B------:R1:W-:Y:S01]  /*19a50*/  STS.U8 [R70+UR10+0xbd00], R28 ;  /* 0x00bd001c46007988 */ /* 0x0003e2000800000a */
[----:B---3--:R-:W-:-:S02]  /*19a60*/  @!P0 IMAD.MOV.U32 R34, RZ, RZ, R45 ;  /* 0x000000ffff228224 */ /* 0x008fc400078e002d */
[----:B------:R-:W-:Y:S01]  /*19a70*/  @!P0 IMAD.MOV.U32 R39, RZ, RZ, R46 ;  /* 0x000000ffff278224 */ /* 0x000fe200078e002e */
[----:B------:R-:W3:Y:S04]  /*19a80*/  LDL R45, [R1+0x1a4] ;  /* 0x0001a400012d7983 */ /* 0x000ee80000100800 */
[----:B0-----:R-:W3:Y:S04]  /*19a90*/  LDL R29, [R1+0x224] ;  /* 0x00022400011d7983 */ /* 0x001ee80000100800 */
[----:B-1----:R-:W3:Y:S04]  /*19aa0*/  LDL R28, [R1+0x220] ;  /* 0x00022000011c7983 */ /* 0x002ee80000100800 */
[----:B------:R-:W3:Y:S04]  /*19ab0*/  LDL R46, [R1+0xd8] ;  /* 0x0000d800012e7983 */ /* 0x000ee80000100800 */
[----:B------:R-:W3:Y:S04]  /*19ac0*/  LDL R37, [R1+0x3f8] ;  /* 0x0003f80001257983 */ /* 0x000ee80000100800 */
[----:B------:R-:W3:Y:S04]  /*19ad0*/  LDL R36, [R1+0x3f4] ;  /* 0x0003f40001247983 */ /* 0x000ee80000100800 */
[----:B------:R-:W3:Y:S04]  /*19ae0*/  LDL R33, [R1+0x11c] ;  /* 0x00011c0001217983 */ /* 0x000ee80000100800 */
[----:B------:R-:W3:Y:S01]  /*19af0*/  LDL R32, [R1+0x118] ;  /* 0x0001180001207983 */ /* 0x000ee20000100800 */
[----:B--2---:R-:W-:-:S03]  /*19b00*/  @!P0 IMAD.MOV.U32 R35, RZ, RZ, R47 ;  /* 0x000000ffff238224 */ /* 0x004fc600078e002f */
[----:B------:R-:W2:Y:S04]  /*19b10*/  LDL R47, [R1+0x1a0] ;  /* 0x0001a000012f7983 */ /* 0x000ea80000100800 */
[----:B------:R4:W2:Y:S02]  /*19b20*/  @!P0 LDG.E.U8 R57, desc[UR22][R34.64] ;  /* 0x0000001622398981 */ /* 0x0008a4000c1e1100 */
[----:B----4-:R-:W-:Y:S02]  /*19b30*/  @!P0 IMAD.MOV.U32 R34, RZ, RZ, R44 ;  /* 0x000000ffff228224 */ /* 0x010fe400078e002c */
[----:B------:R-:W4:Y:S01]  /*19b40*/  LDL R44, [R1+0x1e4] ;  /* 0x0001e400012c7983 */ /* 0x000f220000100800 */
[----:B------:R-:W-:Y:S02]  /*19b50*/  PRMT R53, RZ, 0x7610, R53 ;  /* 0x00007610ff357816 */ /* 0x000fe40000000035 */
[----:B---3--:R-:W-:-:S04]  /*19b60*/  @!P0 LOP3.LUT R29, R29, R28, RZ, 0x3c, !PT ;  /* 0x0000001c1d1d8212 */ /* 0x008fc800078e3cff */
[----:B------:R-:W-:-:S04]  /*19b70*/  @!P0 LOP3.LUT R28, R29, R28, RZ, 0x3c, !PT ;  /* 0x0000001c1d1c8212 */ /* 0x000fc800078e3cff */
[----:B------:R-:W-:-:S05]  /*19b80*/  @!P0 LOP3.LUT R29, R29, R28, RZ, 0x3c, !PT ;  /* 0x0000001c1d1d8212 */ /* 0x000fca00078e3cff */
[----:B------:R-:W3:Y:S04]  /*19b90*/  @!P0 LDG.E.U8 R51, desc[UR22][R28.64] ;  /* 0x000000161c338981 */ /* 0x000ee8000c1e1100 */
[----:B------:R-:W3:Y:S04]  /*19ba0*/  LDL R28, [R1+0x260] ;  /* 0x00026000011c7983 */ /* 0x000ee80000100800 */
[----:B------:R-:W3:Y:S01]  /*19bb0*/  LDL R29, [R1+0x264] ;  /* 0x00026400011d7983 */ /* 0x000ee20000100800 */
[----:B------:R-:W-:Y:S02]  /*19bc0*/  @!P0 IMAD.MOV.U32 R30, RZ, RZ, R45 ;  /* 0x000000ffff1e8224 */ /* 0x000fe400078e002d */
[----:B------:R-:W-:Y:S01]  /*19bd0*/  @!P0 IMAD.MOV.U32 R35, RZ, RZ, R46 ;  /* 0x000000ffff238224 */ /* 0x000fe200078e002e */
[----:B------:R-:W3:Y:S04]  /*19be0*/  LDL R45, [R1+0x2a4] ;  /* 0x0002a400012d7983 */ /* 0x000ee80000100800 */
[----:B------:R-:W3:Y:S01]  /*19bf0*/  LDL R46, [R1+0x1e0] ;  /* 0x0001e000012e7983 */ /* 0x000ee20000100800 */
[----:B--2---:R-:W-:-:S03]  /*19c00*/  @!P0 IMAD.MOV.U32 R31, RZ, RZ, R47 ;  /* 0x000000ffff1f8224 */ /* 0x004fc600078e002f */
[----:B------:R-:W2:Y:S04]  /*19c10*/  LDL R47, [R1+0x2a0] ;  /* 0x0002a000012f7983 */ /* 0x000ea80000100800 */
[----:B------:R4:W2:Y:S02]  /*19c20*/  @!P0 LDG.E.U8 R53, desc[UR22][R30.64] ;  /* 0x000000161e358981 */ /* 0x0008a4000c1e1100 */
[----:B----4-:R-:W-:Y:S02]  /*19c30*/  @!P0 IMAD.MOV.U32 R30, RZ, RZ, R44 ;  /* 0x000000ffff1e8224 */ /* 0x010fe400078e002c */
[----:B------:R-:W4:Y:S01]  /*19c40*/  LDL R44, [R1+0x2e4] ;  /* 0x0002e400012c7983 */ /* 0x000f220000100800 */
[----:B------:R-:W-:Y:S02]  /*19c50*/  @!P0 LOP3.LUT R41, R41, R40, RZ, 0x3c, !PT ;  /* 0x0000002829298212 */ /* 0x000fe400078e3cff */
[----:B------:R-:W-:-:S02]  /*19c60*/  @!P0 LOP3.LUT R37, R37, R36, RZ, 0x3c, !PT ;  /* 0x0000002425258212 */ /* 0x000fc400078e3cff */
[----:B------:R-:W-:Y:S02]  /*19c70*/  @!P0 LOP3.LUT R33, R33, R32, RZ, 0x3c, !PT ;  /* 0x0000002021218212 */ /* 0x000fe400078e3cff */
[----:B------:R-:W-:Y:S02]  /*19c80*/  @!P0 LOP3.LUT R40, R41, R40, RZ, 0x3c, !PT ;  /* 0x0000002829288212 */ /* 0x000fe400078e3cff */
[----:B------:R-:W-:Y:S02]  /*19c90*/  @!P0 LOP3.LUT R36, R37, R36, RZ, 0x3c, !PT ;  /* 0x0000002425248212 */ /* 0x000fe400078e3cff */
[----:B------:R-:W-:Y:S02]  /*19ca0*/  @!P0 LOP3.LUT R32, R33, R32, RZ, 0x3c, !PT ;  /* 0x0000002021208212 */ /* 0x000fe400078e3cff */
[----:B------:R-:W-:Y:S02]  /*19cb0*/  PRMT R69, RZ, 0x7610, R69 ;  /* 0x00007610ff457816 */ /* 0x000fe40000000045 */
[----:B------:R-:W-:-:S02]  /*19cc0*/  PRMT R63, RZ, 0x7610, R63 ;  /* 0x00007610ff3f7816 */ /* 0x000fc4000000003f */
[----:B------:R-:W-:Y:S02]  /*19cd0*/  PRMT R59, RZ, 0x7610, R59 ;  /* 0x00007610ff3b7816 */ /* 0x000fe4000000003b */
[----:B------:R-:W-:Y:S02]  /*19ce0*/  PRMT R55, RZ, 0x7610, R55 ;  /* 0x00007610ff377816 */ /* 0x000fe40000000037 */
[----:B------:R-:W-:Y:S02]  /*19cf0*/  @!P0 LOP3.LUT R41, R41, R40, RZ, 0x3c, !PT ;  /* 0x0000002829298212 */ /* 0x000fe400078e3cff */
[----:B------:R-:W-:Y:S02]  /*19d00*/  @!P0 LOP3.LUT R37, R37, R36, RZ, 0x3c, !PT ;  /* 0x0000002425258212 */ /* 0x000fe400078e3cff */
[----:B------:R-:W-:Y:S01]  /*19d10*/  @!P0 LOP3.LUT R33, R33, R32, RZ, 0x3c, !PT ;  /* 0x0000002021218212 */ /* 0x000fe200078e3cff */
[----:B------:R-:W4:Y:S01]  /*19d20*/  @!P0 LDG.E.U8 R63, desc[UR22][R40.64] ;  /* 0x00000016283f8981 */ /* 0x000f22000c1e1100 */
[----:B------:R-:W-:-:S03]  /*19d30*/  PRMT R71, RZ, 0x7610, R71 ;  /* 0x00007610ff477816 */ /* 0x000fc60000000047 */
[----:B------:R-:W4:Y:S04]  /*19d40*/  @!P0 LDG.E.U8 R59, desc[UR22][R36.64] ;  /* 0x00000016243b8981 */ /* 0x000f28000c1e1100 */
[----:B------:R-:W4:Y:S04]  /*19d50*/  @!P0 LDG.E.U8 R55, desc[UR22][R32.64] ;  /* 0x0000001620378981 */ /* 0x000f28000c1e1100 */
[----:B------:R-:W4:Y:S04]  /*19d60*/  LDL R40, [R1+0x358] ;  /* 0x0003580001287983 */ /* 0x000f280000100800 */
[----:B------:R-:W4:Y:S04]  /*19d70*/  LDL R41, [R1+0x35c] ;  /* 0x00035c0001297983 */ /* 0x000f280000100800 */
[----:B------:R-:W4:Y:S04]  /*19d80*/  LDL R36, [R1+0x424] ;  /* 0x0004240001247983 */ /* 0x000f280000100800 */
[----:B------:R-:W4:Y:S04]  /*19d90*/  LDL R37, [R1+0x428] ;  /* 0x0004280001257983 */ /* 0x000f280000100800 */
[----:B------:R-:W4:Y:S04]  /*19da0*/  LDL R32, [R1+0x158] ;  /* 0x0001580001207983 */ /* 0x000f280000100800 */
[----:B------:R-:W4:Y:S01]  /*19db0*/  LDL R33, [R1+0x15c] ;  /* 0x00015c0001217983 */ /* 0x000f220000100800 */
[----:B---3--:R-:W-:-:S04]  /*19dc0*/  @!P0 LOP3.LUT R29, R29, R28, RZ, 0x3c, !PT ;  /* 0x0000001c1d1d8212 */ /* 0x008fc800078e3cff */
[----:B------:R-:W-:-:S04]  /*19dd0*/  @!P0 LOP3.LUT R28, R29, R28, RZ, 0x3c, !PT ;  /* 0x0000001c1d1c8212 */ /* 0x000fc800078e3cff */
[----:B------:R-:W-:Y:S01]  /*19de0*/  @!P0 LOP3.LUT R29, R29, R28, RZ, 0x3c, !PT ;  /* 0x0000001c1d1d8212 */ /* 0x000fe200078e3cff */
[----:B------:R-:W-:Y:S01]  /*19df0*/  @!P0 IMAD.MOV.U32 R31, RZ, RZ, R46 ;  /* 0x000000ffff1f8224 */ /* 0x000fe200078e002e */
[----:B------:R0:W-:Y:S04]  /*19e00*/  STS.U8 [R70+UR10+0xbf00], R25 ;  /* 0x00bf001946007988 */ /* 0x0001e8000800000a */
[----:B------:R1:W3:Y:S04]  /*19e10*/  @!P0 LDG.E.U8 R69, desc[UR22][R28.64] ;  /* 0x000000161c458981 */ /* 0x0002e8000c1e1100 */
[----:B------:R-:W3:Y:S04]  /*19e20*/  LDL R46, [R1+0x2e0] ;  /* 0x0002e000012e7983 */ /* 0x000ee80000100800 */
[----:B0-----:R-:W3:Y:S01]  /*19e30*/  LDL.LU R70, [R1+0x724] ;  /* 0x0007240001467983 */ /* 0x001ee20000300800 */
[----:B-1----:R-:W-:-:S03]  /*19e40*/  @!P0 IMAD.MOV.U32 R28, RZ, RZ, R45 ;  /* 0x000000ffff1c8224 */ /* 0x002fc600078e002d */
[----:B------:R-:W3:Y:S01]  /*19e50*/  LDL R45, [R1+0x3a0] ;  /* 0x0003a000012d7983 */ /* 0x000ee20000100800 */
[----:B--2---:R-:W-:-:S03]  /*19e60*/  @!P0 IMAD.MOV.U32 R29, RZ, RZ, R47 ;  /* 0x000000ffff1d8224 */ /* 0x004fc600078e002f */
[----:B------:R-:W2:Y:S04]  /*19e70*/  LDL.LU R47, [R1] ;  /* 0x00000000012f7983 */ /* 0x000ea80000300800 */
[----:B------:R4:W2:Y:S04]  /*19e80*/  @!P0 LDG.E.U8 R71, desc[UR22][R28.64] ;  /* 0x000000161c478981 */ /* 0x0008a8000c1e1100 */
[----:B------:R-:W2:Y:S01]  /*19e90*/  LDL R25, [R1+0x3d0] ;  /* 0x0003d00001197983 */ /* 0x000ea20000100800 */
[----:B----4-:R-:W-:-:S03]  /*19ea0*/  @!P0 IMAD.MOV.U32 R28, RZ, RZ, R44 ;  /* 0x000000ffff1c8224 */ /* 0x010fc600078e002c */
[----:B------:R-:W4:Y:S01]  /*19eb0*/  LDL R44, [R1+0x3cc] ;  /* 0x0003cc00012c7983 */ /* 0x000f220000100800 */
[----:B------:R-:W-:Y:S02]  /*19ec0*/  LOP3.LUT R93, R93, 0x30, RZ, 0x3c, !PT ;  /* 0x000000305d5d7812 */ /* 0x000fe400078e3cff */
[----:B------:R-:W-:-:S03]  /*19ed0*/  PRMT R50, RZ, 0x7610, R50 ;  /* 0x00007610ff327816 */ /* 0x000fc60000000032 */
[----:B------:R-:W-:Y:S01]  /*19ee0*/  STS.U8 [R93+UR10+0xa180], R67 ;  /* 0x00a180435d007988 */ /* 0x000fe2000800000a */
[----:B------:R-:W-:-:S03]  /*19ef0*/  PRMT R73, RZ, 0x7610, R73 ;  /* 0x00007610ff497816 */ /* 0x000fc60000000049 */
[----:B------:R-:W-:Y:S04]  /*19f00*/  STS.U8 [R93+UR10+0xa380], R66 ;  /* 0x00a380425d007988 */ /* 0x000fe8000800000a */
[----:B------:R-:W-:Y:S04]  /*19f10*/  STS.U8 [R93+UR10+0xa580], R65 ;  /* 0x00a580415d007988 */ /* 0x000fe8000800000a */
[----:B------:R-:W-:Y:S04]  /*19f20*/  STS.U8 [R93+UR10+0xa780], R64 ;  /* 0x00a780405d007988 */ /* 0x000fe8000800000a */
[----:B------:R0:W4:Y:S04]  /*19f30*/  @!P0 LDG.E.U8 R50, desc[UR22][R42.64] ;  /* 0x000000162a328981 */ /* 0x000128000c1e1100 */
[----:B------:R-:W-:Y:S04]  /*19f40*/  STS.U8 [R93+UR10+0xa980], R27 ;  /* 0x00a9801b5d007988 */ /* 0x000fe8000800000a */
[----:B------:R2:W-:Y:S01]  /*19f50*/  STS.U8 [R93+UR10+0xab80], R26 ;  /* 0x00ab801a5d007988 */ /* 0x0005e2000800000a */
[----:B0-----:R-:W-:Y:S01]  /*19f60*/  PRMT R43, RZ, 0x7610, R43 ;  /* 0x00007610ff2b7816 */ /* 0x001fe2000000002b */
[----:B---3--:R-:W-:-:S02]  /*19f70*/  @!P0 IMAD.MOV.U32 R29, RZ, RZ, R46 ;  /* 0x000000ffff1d8224 */ /* 0x008fc400078e002e */
[----:B------:R-:W3:Y:S04]  /*19f80*/  LDL.LU R46, [R1+0x10] ;  /* 0x00001000012e7983 */ /* 0x000ee80000300800 */
[----:B------:R0:W3:Y:S04]  /*19f90*/  @!P0 LDG.E.U8 R73, desc[UR22][R28.64] ;  /* 0x000000161c498981 */ /* 0x0000e8000c1e1100 */
[----:B------:R-:W0:Y:S04]  /*19fa0*/  LDL R28, [R1+0x320] ;  /* 0x00032000011c7983 */ /* 0x000e280000100800 */
[----:B------:R-:W0:Y:S01]  /*19fb0*/  LDL R29, [R1+0x324] ;  /* 0x00032400011d7983 */ /* 0x000e220000100800 */
[----:B--2---:R-:W-:-:S02]  /*19fc0*/  @!P0 IMAD.MOV.U32 R26, RZ, RZ, R25 ;  /* 0x000000ffff1a8224 */ /* 0x004fc400078e0019 */
[----:B----4-:R-:W-:Y:S01]  /*19fd0*/  @!P0 IMAD.MOV.U32 R27, RZ, RZ, R44 ;  /* 0x000000ffff1b8224 */ /* 0x010fe200078e002c */
[----:B------:R-:W-:Y:S02]  /*19fe0*/  PRMT R74, RZ, 0x7610, R74 ;  /* 0x00007610ff4a7816 */ /* 0x000fe4000000004a */
[----:B------:R-:W-:Y:S02]  /*19ff0*/  PRMT R42, RZ, 0x7610, R42 ;  /* 0x00007610ff2a7816 */ /* 0x000fe4000000002a */
[----:B------:R-:W-:Y:S01]  /*1a000*/  @!P0 LOP3.LUT R41, R41, R40, RZ, 0x3c, !PT ;  /* 0x0000002829298212 */ /* 0x000fe200078e3cff */
[----:B------:R1:W2:Y:S01]  /*1a010*/  @!P0 LDG.E.U8 R43, desc[UR22][R26.64] ;  /* 0x000000161a2b8981 */ /* 0x0002a2000c1e1100 */
[----:B------:R-:W-:Y:S02]  /*1a020*/  PRMT R62, RZ, 0x7610, R62 ;  /* 0x00007610ff3e7816 */ /* 0x000fe4000000003e */
[----:B------:R-:W-:Y:S01]  /*1a030*/  PRMT R72, RZ, 0x7610, R72 ;  /* 0x00007610ff487816 */ /* 0x000fe20000000048 */
[----:B------:R-:W-:Y:S04]  /*1a040*/  STS.U8 [R93+UR10+0xad80], R68 ;  /* 0x00ad80445d007988 */ /* 0x000fe8000800000a */
[----:B------:R-:W4:Y:S04]  /*1a050*/  LDL R44, [R1+0xe0] ;  /* 0x0000e000012c7983 */ /* 0x000f280000100800 */
[----:B------:R-:W1:Y:S04]  /*1a060*/  LDL R26, [R1+0x3fc] ;  /* 0x0003fc00011a7983 */ /* 0x000e680000100800 */
[----:B------:R-:W1:Y:S04]  /*1a070*/  LDL R27, [R1+0x400] ;  /* 0x00040000011b7983 */ /* 0x000e680000100800 */
[----:B------:R-:W2:Y:S01]  /*1a080*/  LDL R25, [R1+0xe4] ;  /* 0x0000e40001197983 */ /* 0x000ea20000100800 */
[----:B0-----:R-:W-:-:S04]  /*1a090*/  @!P0 LOP3.LUT R29, R29, R28, RZ, 0x3c, !PT ;  /* 0x0000001c1d1d8212 */ /* 0x001fc800078e3cff */
[----:B------:R-:W-:-:S04]  /*1a0a0*/  @!P0 LOP3.LUT R28, R29, R28, RZ, 0x3c, !PT ;  /* 0x0000001c1d1c8212 */ /* 0x000fc800078e3cff */
[----:B------:R-:W-:-:S05]  /*1a0b0*/  @!P0 LOP3.LUT R29, R29, R28, RZ, 0x3c, !PT ;  /* 0x0000001c1d1d8212 */ /* 0x000fca00078e3cff */
[----:B------:R-:W2:Y:S04]  /*1a0c0*/  @!P0 LDG.E.U8 R74, desc[UR22][R28.64] ;  /* 0x000000161c4a8981 */ /* 0x000ea8000c1e1100 */
[----:B------:R-:W2:Y:S04]  /*1a0d0*/  LDL R28, [R1+0x360] ;  /* 0x00036000011c7983 */ /* 0x000ea80000100800 */
[----:B------:R-:W2:Y:S01]  /*1a0e0*/  LDL R29, [R1+0x364] ;  /* 0x00036400011d7983 */ /* 0x000ea20000100800 */
[----:B-1----:R-:W-:-:S04]  /*1a0f0*/  @!P0 LOP3.LUT R27, R27, R26, RZ, 0x3c, !PT ;  /* 0x0000001a1b1b8212 */ /* 0x002fc800078e3cff */
[----:B------:R-:W-:-:S04]  /*1a100*/  @!P0 LOP3.LUT R26, R27, R26, RZ, 0x3c, !PT ;  /* 0x0000001a1b1a8212 */ /* 0x000fc800078e3cff */
[----:B------:R-:W-:-:S05]  /*1a110*/  @!P0 LOP3.LUT R27, R27, R26, RZ, 0x3c, !PT ;  /* 0x0000001a1b1b8212 */ /* 0x000fca00078e3cff */
[----:B------:R-:W3:Y:S04]  /*1a120*/  @!P0 LDG.E.U8 R42, desc[UR22][R26.64] ;  /* 0x000000161a2a8981 */ /* 0x000ee8000c1e1100 */
[----:B------:R-:W3:Y:S04]  /*1a130*/  LDL R26, [R1+0x42c] ;  /* 0x00042c00011a7983 */ /* 0x000ee80000100800 */
[----:B------:R-:W3:Y:S01]  /*1a140*/  LDL R27, [R1+0x430] ;  /* 0x00043000011b7983 */ /* 0x000ee20000100800 */
[----:B------:R-:W-:-:S04]  /*1a150*/  @!P0 LOP3.LUT R40, R41, R40, RZ, 0x3c, !PT ;  /* 0x0000002829288212 */ /* 0x000fc800078e3cff */
[----:B------:R-:W-:-:S05]  /*1a160*/  @!P0 LOP3.LUT R41, R41, R40, RZ, 0x3c, !PT ;  /* 0x0000002829298212 */ /* 0x000fca00078e3cff */
[----:B------:R0:W4:Y:S04]  /*1a170*/  @!P0 LDG.E.U8 R62, desc[UR22][R40.64] ;  /* 0x00000016283e8981 */ /* 0x000128000c1e1100 */
[----:B------:R1:W-:Y:S01]  /*1a180*/  STS.U8 [R93+UR10+0xaf80], R47 ;  /* 0x00af802f5d007988 */ /* 0x0003e2000800000a */
[----:B0-----:R-:W-:-:S03]  /*1a190*/  PRMT R41, RZ, 0x7610, R41 ;  /* 0x00007610ff297816 */ /* 0x001fc60000000029 */
[----:B-1----:R-:W4:Y:S01]  /*1a1a0*/  LDL R47, [R1+0x124] ;  /* 0x00012400012f7983 */ /* 0x002f220000100800 */
[----:B--2---:R-:W-:-:S04]  /*1a1b0*/  @!P0 LOP3.LUT R29, R29, R28, RZ, 0x3c, !PT ;  /* 0x0000001c1d1d8212 */ /* 0x004fc800078e3cff */
[----:B------:R-:W-:-:S04]  /*1a1c0*/  @!P0 LOP3.LUT R28, R29, R28, RZ, 0x3c, !PT ;  /* 0x0000001c1d1c8212 */ /* 0x000fc800078e3cff */
[----:B------:R-:W-:-:S05]  /*1a1d0*/  @!P0 LOP3.LUT R29, R29, R28, RZ, 0x3c, !PT ;  /* 0x0000001c1d1d8212 */ /* 0x000fca00078e3cff */
[----:B------:R0:W2:Y:S02]  /*1a1e0*/  @!P0 LDG.E.U8 R72, desc[UR22][R28.64] ;  /* 0x000000161c488981 */ /* 0x0000a4000c1e1100 */
[----:B0-----:R-:W-:Y:S02]  /*1a1f0*/  @!P0 IMAD.MOV.U32 R28, RZ, RZ, R45 ;  /* 0x000000ffff1c8224 */ /* 0x001fe400078e002d */
[----:B------:R-:W2:Y:S04]  /*1a200*/  LDL R29, [R1+0x39c] ;  /* 0x00039c00011d7983 */ /* 0x000ea80000100800 */
[----:B------:R-:W2:Y:S01]  /*1a210*/  LDL R45, [R1+0x458] ;  /* 0x00045800012d7983 */ /* 0x000ea20000100800 */
[----:B---3--:R-:W-:-:S04]  /*1a220*/  @!P0 LOP3.LUT R27, R27, R26, RZ, 0x3c, !PT ;  /* 0x0000001a1b1b8212 */ /* 0x008fc800078e3cff */
[----:B------:R-:W-:-:S04]  /*1a230*/  @!P0 LOP3.LUT R26, R27, R26, RZ, 0x3c, !PT ;  /* 0x0000001a1b1a8212 */ /* 0x000fc800078e3cff */
[----:B------:R-:W-:-:S05]  /*1a240*/  @!P0 LOP3.LUT R27, R27, R26, RZ, 0x3c, !PT ;  /* 0x0000001a1b1b8212 */ /* 0x000fca00078e3cff */
[----:B------:R2:W3:Y:S04]  /*1a250*/  @!P0 LDG.E.U8 R41, desc[UR22][R26.64] ;  /* 0x000000161a298981 */ /* 0x0004e8000c1e1100 */
[----:B------:R-:W2:Y:S04]  /*1a260*/  LDL.LU R26, [R1+0xc] ;  /* 0x00000c00011a7983 */ /* 0x000ea80000300800 */
[----:B------:R-:W3:Y:S01]  /*1a270*/  LDL R27, [R1+0x454] ;  /* 0x00045400011b7983 */ /* 0x000ee20000100800 */
[----:B------:R-:W-:Y:S02]  /*1a280*/  PRMT R40, RZ, 0x7610, R40 ;  /* 0x00007610ff287816 */ /* 0x000fe40000000028 */
[----:B------:R-:W-:Y:S01]  /*1a290*/  PRMT R68, RZ, 0x7610, R68 ;  /* 0x00007610ff447816 */ /* 0x000fe20000000044 */
[----:B--2---:R0:W-:Y:S02]  /*1a2a0*/  STS.U8 [R93+UR10+0xb180], R26 ;  /* 0x00b1801a5d007988 */ /* 0x0041e4000800000a */
[----:B0-----:R-:W-:-:S02]  /*1a2b0*/  @!P0 IMAD.MOV.U32 R26, RZ, RZ, R45 ;  /* 0x000000ffff1a8224 */ /* 0x001fc400078e002d */
[----:B------:R0:W-:Y:S04]  /*1a2c0*/  STS.U8 [R93+UR10+0xb380], R46 ;  /* 0x00b3802e5d007988 */ /* 0x0001e8000800000a */
[----:B---3--:R1:W2:Y:S04]  /*1a2d0*/  @!P0 LDG.E.U8 R40, desc[UR22][R26.64] ;  /* 0x000000161a288981 */ /* 0x0082a8000c1e1100 */
[----:B------:R-:W3:Y:S04]  /*1a2e0*/  LDL R45, [R1+0x1ac] ;  /* 0x0001ac00012d7983 */ /* 0x000ee80000100800 */
[----:B0-----:R-:W2:Y:S01]  /*1a2f0*/  LDL R46, [R1+0x1a8] ;  /* 0x0001a800012e7983 */ /* 0x001ea20000100800 */
[----:B-1----:R-:W-:-:S02]  /*1a300*/  @!P0 IMAD.MOV.U32 R26, RZ, RZ, R25 ;  /* 0x000000ffff1a8224 */ /* 0x002fc400078e0019 */
[----:B----4-:R-:W-:Y:S01]  /*1a310*/  @!P0 IMAD.MOV.U32 R27, RZ, RZ, R44 ;  /* 0x000000ffff1b8224 */ /* 0x010fe200078e002c */
[----:B------:R-:W4:Y:S04]  /*1a320*/  LDL R25, [R1+0x1ec] ;  /* 0x0001ec0001197983 */ /* 0x000f280000100800 */
[----:B------:R-:W2:Y:S04]  /*1a330*/  LDL R44, [R1+0x1e8] ;  /* 0x0001e800012c7983 */ /* 0x000ea80000100800 */
[----:B------:R0:W2:Y:S04]  /*1a340*/  @!P0 LDG.E.U8 R68, desc[UR22][R26.64] ;  /* 0x000000161a448981 */ /* 0x0000a8000c1e1100 */
[----:B------:R-:W2:Y:S04]  /*1a350*/  LDL.LU R26, [R1+0x8] ;  /* 0x00000800011a7983 */ /* 0x000ea80000300800 */
[----:B------:R-:W3:Y:S01]  /*1a360*/  LDL R27, [R1+0x120] ;  /* 0x00012000011b7983 */ /* 0x000ee20000100800 */
[----:B------:R-:W-:-:S03]  /*1a370*/  PRMT R67, RZ, 0x7610, R67 ;  /* 0x00007610ff437816 */ /* 0x000fc60000000043 */
[----:B--2---:R0:W-:Y:S02]  /*1a380*/  STS.U8 [R93+UR10+0xb580], R26 ;  /* 0x00b5801a5d007988 */ /* 0x0041e4000800000a */
[----:B0-----:R-:W-:-:S05]  /*1a390*/  @!P0 IMAD.MOV.U32 R26, RZ, RZ, R47 ;  /* 0x000000ffff1a8224 */ /* 0x001fca00078e002f */
[----:B---3--:R0:W2:Y:S04]  /*1a3a0*/  @!P0 LDG.E.U8 R67, desc[UR22][R26.64] ;  /* 0x000000161a438981 */ /* 0x0080a8000c1e1100 */
[----:B------:R-:W0:Y:S04]  /*1a3b0*/  LDL R26, [R1+0x160] ;  /* 0x00016000011a7983 */ /* 0x000e280000100800 */
[----:B------:R-:W0:Y:S04]  /*1a3c0*/  LDL R27, [R1+0x164] ;  /* 0x00016400011b7983 */ /* 0x000e280000100800 */
[----:B------:R1:W-:Y:S04]  /*1a3d0*/  STS.U8 [R93+UR10+0xb780], R0 ;  /* 0x00b780005d007988 */ /* 0x0003e8000800000a */
[----:B-1----:R-:W3:Y:S01]  /*1a3e0*/  LDL.LU R93, [R1+0x720] ;  /* 0x00072000015d7983 */ /* 0x002ee20000300800 */
[----:B------:R-:W-:-:S03]  /*1a3f0*/  PRMT R66, RZ, 0x7610, R66 ;  /* 0x00007610ff427816 */ /* 0x000fc60000000042 */
[----:B------:R-:W5:Y:S01]  /*1a400*/  LDL.LU R0, [R1+0x71c] ;  /* 0x00071c0001007983 */ /* 0x000f620000300800 */
[----:B------:R-:W1:Y:S01]  /*1a410*/  S2R R47, SR_TID.X ;  /* 0x00000000002f7919 */ /* 0x000e620000002100 */
[----:B0-----:R-:W-:-:S04]  /*1a420*/  @!P0 LOP3.LUT R27, R27, R26, RZ, 0x3c, !PT ;  /* 0x0000001a1b1b8212 */ /* 0x001fc800078e3cff */
[----:B------:R-:W-:-:S04]  /*1a430*/  @!P0 LOP3.LUT R26, R27, R26, RZ, 0x3c, !PT ;  /* 0x0000001a1b1a8212 */ /* 0x000fc800078e3cff */
[----:B------:R-:W-:-:S05]  /*1a440*/  @!P0 LOP3.LUT R27, R27, R26, RZ, 0x3c, !PT ;  /* 0x0000001a1b1b8212 */ /* 0x000fca00078e3cff */
[----:B------:R0:W2:Y:S02]  /*1a450*/  @!P0 LDG.E.U8 R66, desc[UR22][R26.64] ;  /* 0x000000161a428981 */ /* 0x0000a4000c1e1100 */
[----:B0-----:R-:W0:Y:S01]  /*1a460*/  S2R R27, SR_TID.X ;  /* 0x00000000001b7919 */ /* 0x001e220000002100 */
[----:B------:R-:W-:Y:S02]  /*1a470*/  @!P0 IMAD.MOV.U32 R26, RZ, RZ, R45 ;  /* 0x000000ffff1a8224 */ /* 0x000fe400078e002d */
[----:B------:R-:W2:Y:S01]  /*1a480*/  LDL R45, [R1+0x2ec] ;  /* 0x0002ec00012d7983 */ /* 0x000ea20000100800 */
[----:B0-----:R-:W-:-:S04]  /*1a490*/  LOP3.LUT R27, R27, 0x7f, RZ, 0xc0, !PT ;  /* 0x0000007f1b1b7812 */ /* 0x001fc800078ec0ff */
[----:B------:R-:W-:-:S05]  /*1a4a0*/  LOP3.LUT R27, R27, 0x30, RZ, 0x3c, !PT ;  /* 0x000000301b1b7812 */ /* 0x000fca00078e3cff */
[----:B---3--:R0:W-:Y:S02]  /*1a4b0*/  STS.U8 [R27+UR10+0xb980], R93 ;  /* 0x00b9805d1b007988 */ /* 0x0081e4000800000a */
[----:B0-----:R-:W-:Y:S02]  /*1a4c0*/  @!P0 IMAD.MOV.U32 R27, RZ, RZ, R46 ;  /* 0x000000ffff1b8224 */ /* 0x001fe400078e002e */
[----:B------:R-:W3:Y:S01]  /*1a4d0*/  LDL R46, [R1+0x2e8] ;  /* 0x0002e800012e7983 */ /* 0x000ee20000100800 */
[----:B-1----:R-:W-:-:S04]  /*1a4e0*/  LOP3.LUT R47, R47, 0x7f, RZ, 0xc0, !PT ;  /* 0x0000007f2f2f7812 */ /* 0x002fc800078ec0ff */
[----:B------:R-:W-:Y:S02]  /*1a4f0*/  LOP3.LUT R93, R47, 0x30, RZ, 0x3c, !PT ;  /* 0x000000302f5d7812 */ /* 0x000fe400078e3cff */
[----:B------:R-:W3:Y:S04]  /*1a500*/  LDL R47, [R1+0x2ac] ;  /* 0x0002ac00012f7983 */ /* 0x000ee80000100800 */
[----:B------:R4:W-:Y:S02]  /*1a510*/  STS.U8 [R93+UR10+0xbb80], R24 ;  /* 0x00bb80185d007988 */ /* 0x0009e4000800000a */
[----:B----4-:R-:W-:Y:S02]  /*1a520*/  @!P0 IMAD.MOV.U32 R24, RZ, RZ, R25 ;  /* 0x000000ffff188224 */ /* 0x010fe400078e0019 */
[----:B------:R-:W-:-:S02]  /*1a530*/  @!P0 IMAD.MOV.U32 R25, RZ, RZ, R44 ;  /* 0x000000ffff198224 */ /* 0x000fc400078e002c */
[----:B------:R-:W0:Y:S01]  /*1a540*/  S2R R44, SR_TID.X ;  /* 0x00000000002c7919 */ /* 0x000e220000002100 */
[----:B------:R1:W-:Y:S04]  /*1a550*/  STS.U8 [R93+UR10+0xbd80], R23 ;  /* 0x00bd80175d007988 */ /* 0x0003e8000800000a */
[----:B------:R4:W-:Y:S04]  /*1a560*/  STS.U8 [R93+UR10+0xbf80], R22 ;  /* 0x00bf80165d007988 */ /* 0x0009e8000800000a */
[----:B-1----:R-:W3:Y:S04]  /*1a570*/  LDL R23, [R1+0x26c] ;  /* 0x00026c0001177983 */ /* 0x002ee80000100800 */
[----:B----4-:R-:W4:Y:S01]  /*1a580*/  LDL R22, [R1+0x268] ;  /* 0x0002680001167983 */ /* 0x010f220000100800 */
[----:B0-----:R-:W-:-:S05]  /*1a590*/  LOP3.LUT R93, R44, 0x7f, RZ, 0xc0, !PT ;  /* 0x0000007f2c5d7812 */ /* 0x001fca00078ec0ff */
[----:B------:R-:W-:Y:S04]  /*1a5a0*/  STS.U8 [R93+UR10+0x4000], R21 ;  /* 0x004000155d007988 */ /* 0x000fe8000800000a */
[----:B------:R2:W-:Y:S02]  /*1a5b0*/  STS.U8 [R93+UR10+0x4400], R20 ;  /* 0x004400145d007988 */ /* 0x0005e4000800000a */
[----:B--2---:R-:W-:Y:S02]  /*1a5c0*/  @!P0 IMAD.MOV.U32 R20, RZ, RZ, R45 ;  /* 0x000000ffff148224 */ /* 0x004fe400078e002d */
[----:B------:R-:W2:Y:S01]  /*1a5d0*/  LDL R45, [R1+0x3d8] ;  /* 0x0003d800012d7983 */ /* 0x000ea20000100800 */
[----:B---3--:R-:W-:-:S03]  /*1a5e0*/  @!P0 IMAD.MOV.U32 R21, RZ, RZ, R46 ;  /* 0x000000ffff158224 */ /* 0x008fc600078e002e */
[----:B------:R-:W3:Y:S01]  /*1a5f0*/  LDL R46, [R1+0x3d4] ;  /* 0x0003d400012e7983 */ /* 0x000ee20000100800 */
[----:B------:R-:W-:-:S03]  /*1a600*/  PRMT R52, RZ, 0x7610, R52 ;  /* 0x00007610ff347816 */ /* 0x000fc60000000034 */
[----:B------:R0:W-:Y:S04]  /*1a610*/  STS.U8 [R93+UR10+0x4800], R19 ;  /* 0x004800135d007988 */ /* 0x0001e8000800000a */
[----:B------:R1:W-:Y:S04]  /*1a620*/  STS.U8 [R93+UR10+0x4c00], R18 ;  /* 0x004c00125d007988 */ /* 0x0003e8000800000a */
[----:B------:R0:W3:Y:S04]  /*1a630*/  @!P0 LDG.E.U8 R52, desc[UR22][R30.64] ;  /* 0x000000161e348981 */ /* 0x0000e8000c1e1100 */
[----:B------:R-:W-:Y:S04]  /*1a640*/  STS.U8 [R93+UR10+0x5000], R17 ;  /* 0x005000115d007988 */ /* 0x000fe8000800000a */
[----:B------:R2:W-:Y:S01]  /*1a650*/  STS.U8 [R93+UR10+0x5400], R16 ;  /* 0x005400105d007988 */ /* 0x0005e2000800000a */
[----:B0-----:R-:W-:-:S02]  /*1a660*/  PRMT R30, RZ, 0x7610, R30 ;  /* 0x00007610ff1e7816 */ /* 0x001fc4000000001e */
[-C--:B------:R-:W-:Y:S01]  /*1a670*/  @!P0 LOP3.LUT R37, R37, R36.reuse, RZ, 0x3c, !PT ;  /* 0x0000002425258212 */ /* 0x080fe200078e3cff */
[----:B------:R-:W3:Y:S03]  /*1a680*/  LDL R19, [R1+0x36c] ;  /* 0x00036c0001137983 */ /* 0x000ee60000100800 */
[C---:B------:R-:W-:Y:S01]  /*1a690*/  @!P0 LOP3.LUT R36, R37.reuse, R36, RZ, 0x3c, !PT ;  /* 0x0000002425248212 */ /* 0x040fe200078e3cff */
[----:B-1----:R-:W3:Y:S01]  /*1a6a0*/  LDL R18, [R1+0x368] ;  /* 0x0003680001127983 */ /* 0x002ee20000100800 */
[----:B------:R-:W-:Y:S02]  /*1a6b0*/  PRMT R58, RZ, 0x7610, R58 ;  /* 0x00007610ff3a7816 */ /* 0x000fe4000000003a */
[----:B------:R-:W-:-:S05]  /*1a6c0*/  @!P0 LOP3.LUT R37, R37, R36, RZ, 0x3c, !PT ;  /* 0x0000002425258212 */ /* 0x000fca00078e3cff */
[----:B------:R0:W3:Y:S01]  /*1a6d0*/  @!P0 LDG.E.U8 R58, desc[UR22][R36.64] ;  /* 0x00000016243a8981 */ /* 0x0000e2000c1e1100 */
[----:B----4-:R-:W-:-:S04]  /*1a6e0*/  @!P0 LOP3.LUT R23, R23, R22, RZ, 0x3c, !PT ;  /* 0x0000001617178212 */ /* 0x010fc800078e3cff */
[C---:B------:R-:W-:Y:S02]  /*1a6f0*/  @!P0 LOP3.LUT R22, R23.reuse, R22, RZ, 0x3c, !PT ;  /* 0x0000001617168212 */ /* 0x040fe400078e3cff */
[----:B0-----:R-:W-:Y:S02]  /*1a700*/  PRMT R36, RZ, 0x7610, R36 ;  /* 0x00007610ff247816 */ /* 0x001fe40000000024 */
[----:B------:R-:W-:-:S05]  /*1a710*/  @!P0 LOP3.LUT R23, R23, R22, RZ, 0x3c, !PT ;  /* 0x0000001617178212 */ /* 0x000fca00078e3cff */
[----:B------:R0:W4:Y:S02]  /*1a720*/  @!P0 LDG.E.U8 R36, desc[UR22][R22.64] ;  /* 0x0000001616248981 */ /* 0x000124000c1e1100 */
[----:B0-----:R-:W-:Y:S02]  /*1a730*/  @!P0 IMAD.MOV.U32 R22, RZ, RZ, R47 ;  /* 0x000000ffff168224 */ /* 0x001fe400078e002f */
[----:B--2---:R-:W-:Y:S01]  /*1a740*/  @!P0 IMAD.MOV.U32 R16, RZ, RZ, R45 ;  /* 0x000000ffff108224 */ /* 0x004fe200078e002d */
[----:B------:R-:W2:Y:S01]  /*1a750*/  LDL R47, [R1+0x3a8] ;  /* 0x0003a800012f7983 */ /* 0x000ea20000100800 */
[----:B---3--:R-:W-:Y:S01]  /*1a760*/  @!P0 IMAD.MOV.U32 R17, RZ, RZ, R46 ;  /* 0x000000ffff118224 */ /* 0x008fe200078e002e */
[----:B------:R-:W-:Y:S02]  /*1a770*/  PRMT R70, RZ, 0x7610, R70 ;  /* 0x00007610ff467816 */ /* 0x000fe40000000046 */
[----:B------:R-:W-:Y:S02]  /*1a780*/  @!P0 LOP3.LUT R33, R33, R32, RZ, 0x3c, !PT ;  /* 0x0000002021218212 */ /* 0x000fe400078e3cff */
[----:B------:R-:W-:Y:S01]  /*1a790*/  PRMT R54, RZ, 0x7610, R54 ;  /* 0x00007610ff367816 */ /* 0x000fe20000000036 */
[----:B------:R-:W3:Y:S04]  /*1a7a0*/  @!P0 LDG.E.U8 R30, desc[UR22][R16.64] ;  /* 0x00000016101e8981 */ /* 0x000ee8000c1e1100 */
[----:B------:R0:W2:Y:S04]  /*1a7b0*/  @!P0 LDG.E.U8 R70, desc[UR22][R28.64] ;  /* 0x000000161c468981 */ /* 0x0000a8000c1e1100 */
[----:B------:R1:W-:Y:S04]  /*1a7c0*/  STS.U8 [R93+UR10+0x5800], R80 ;  /* 0x005800505d007988 */ /* 0x0003e8000800000a */
[----:B------:R-:W2:Y:S04]  /*1a7d0*/  LDL R16, [R1+0x404] ;  /* 0x0004040001107983 */ /* 0x000ea80000100800 */
[----:B------:R-:W2:Y:S01]  /*1a7e0*/  LDL R17, [R1+0x408] ;  /* 0x0004080001117983 */ /* 0x000ea20000100800 */
[----:B0-----:R-:W-:-:S02]  /*1a7f0*/  PRMT R29, RZ, 0x7610, R29 ;  /* 0x00007610ff1d7816 */ /* 0x001fc4000000001d */
[----:B------:R-:W-:Y:S01]  /*1a800*/  @!P0 LOP3.LUT R32, R33, R32, RZ, 0x3c, !PT ;  /* 0x0000002021208212 */ /* 0x000fe200078e3cff */
[----:B-1----:R-:W3:Y:S01]  /*1a810*/  LDL R80, [R1+0x45c] ;  /* 0x00045c0001507983 */ /* 0x002ee20000100800 */
[----:B------:R-:W-:-:S03]  /*1a820*/  @!P0 LOP3.LUT R19, R19, R18, RZ, 0x3c, !PT ;  /* 0x0000001213138212 */ /* 0x000fc600078e3cff */
[----:B------:R-:W3:Y:S01]  /*1a830*/  LDL R46, [R1+0xe8] ;  /* 0x0000e800012e7983 */ /* 0x000ee20000100800 */
[----:B------:R-:W-:Y:S02]  /*1a840*/  @!P0 LOP3.LUT R33, R33, R32, RZ, 0x3c, !PT ;  /* 0x0000002021218212 */ /* 0x000fe400078e3cff */
[C---:B------:R-:W-:Y:S01]  /*1a850*/  @!P0 LOP3.LUT R18, R19.reuse, R18, RZ, 0x3c, !PT ;  /* 0x0000001213128212 */ /* 0x040fe200078e3cff */
[----:B------:R-:W3:Y:S04]  /*1a860*/  LDL R45, [R1+0xec] ;  /* 0x0000ec00012d7983 */ /* 0x000ee80000100800 */
[----:B------:R0:W3:Y:S01]  /*1a870*/  @!P0 LDG.E.U8 R54, desc[UR22][R32.64] ;  /* 0x0000001620368981 */ /* 0x0000e2000c1e1100 */
[----:B------:R-:W-:Y:S02]  /*1a880*/  @!P0 LOP3.LUT R19, R19, R18, RZ, 0x3c, !PT ;  /* 0x0000001213138212 */ /* 0x000fe400078e3cff */
[----:B------:R-:W-:Y:S01]  /*1a890*/  PRMT R60, RZ, 0x7610, R60 ;  /* 0x00007610ff3c7816 */ /* 0x000fe2000000003c */
[----:B------:R1:W-:Y:S01]  /*1a8a0*/  STS.U8 [R93+UR10+0x5c00], R78 ;  /* 0x005c004e5d007988 */ /* 0x0003e2000800000a */
[----:B------:R-:W-:-:S03]  /*1a8b0*/  PRMT R64, RZ, 0x7610, R64 ;  /* 0x00007610ff407816 */ /* 0x000fc60000000040 */
[----:B------:R-:W3:Y:S01]  /*1a8c0*/  LDL R23, [R1+0x2a8] ;  /* 0x0002a80001177983 */ /* 0x000ee20000100800 */
[----:B0-----:R-:W-:Y:S02]  /*1a8d0*/  PRMT R32, RZ, 0x7610, R32 ;  /* 0x00007610ff207816 */ /* 0x001fe40000000020 */
[----:B------:R-:W-:Y:S01]  /*1a8e0*/  PRMT R28, RZ, 0x7610, R28 ;  /* 0x00007610ff1c7816 */ /* 0x000fe2000000001c */
[----:B------:R-:W3:Y:S04]  /*1a8f0*/  @!P0 LDG.E.U8 R60, desc[UR22][R38.64] ;  /* 0x00000016263c8981 */ /* 0x000ee8000c1e1100 */
[----:B------:R0:W3:Y:S04]  /*1a900*/  @!P0 LDG.E.U8 R32, desc[UR22][R18.64] ;  /* 0x0000001612208981 */ /* 0x0000e8000c1e1100 */
[----:B-1----:R-:W3:Y:S04]  /*1a910*/  LDL R78, [R1+0x12c] ;  /* 0x00012c00014e7983 */ /* 0x002ee80000100800 */
[----:B------:R1:W-:Y:S01]  /*1a920*/  STS.U8 [R93+UR10+0x6000], R76 ;  /* 0x0060004c5d007988 */ /* 0x0003e2000800000a */
[----:B--2---:R-:W-:Y:S01]  /*1a930*/  @!P0 LOP3.LUT R17, R17, R16, RZ, 0x3c, !PT ;  /* 0x0000001011118212 */ /* 0x004fe200078e3cff */
[----:B0-----:R-:W-:-:S02]  /*1a940*/  @!P0 IMAD.MOV.U32 R18, RZ, RZ, R47 ;  /* 0x000000ffff128224 */ /* 0x001fc400078e002f */
[----:B-1----:R-:W2:Y:S01]  /*1a950*/  LDL R76, [R1+0x128] ;  /* 0x00012800014c7983 */ /* 0x002ea20000100800 */
[----:B------:R-:W-:-:S03]  /*1a960*/  @!P0 LOP3.LUT R16, R17, R16, RZ, 0x3c, !PT ;  /* 0x0000001011108212 */ /* 0x000fc600078e3cff */
[----:B------:R-:W2:Y:S01]  /*1a970*/  LDL R47, [R1+0x460] ;  /* 0x00046000012f7983 */ /* 0x000ea20000100800 */
[----:B------:R-:W-:Y:S02]  /*1a980*/  @!P0 LOP3.LUT R17, R17, R16, RZ, 0x3c, !PT ;  /* 0x0000001011118212 */ /* 0x000fe400078e3cff */
[----:B------:R-:W-:Y:S01]  /*1a990*/  PRMT R38, RZ, 0x7610, R38 ;  /* 0x00007610ff267816 */ /* 0x000fe20000000026 */
[----:B------:R-:W2:Y:S04]  /*1a9a0*/  LDL R19, [R1+0x3a4] ;  /* 0x0003a40001137983 */ /* 0x000ea80000100800 */
[----:B------:R-:W2:Y:S04]  /*1a9b0*/  @!P0 LDG.E.U8 R29, desc[UR22][R16.64] ;  /* 0x00000016101d8981 */ /* 0x000ea8000c1e1100 */
[----:B------:R-:W2:Y:S04]  /*1a9c0*/  @!P0 LDG.E.U8 R38, desc[UR22][R24.64] ;  /* 0x0000001618268981 */ /* 0x000ea8000c1e1100 */
[----:B------:R-:W2:Y:S04]  /*1a9d0*/  LDL R16, [R1+0x434] ;  /* 0x0004340001107983 */ /* 0x000ea80000100800 */
[----:B------:R-:W2:Y:S04]  /*1a9e0*/  LDL R17, [R1+0x438] ;  /* 0x0004380001117983 */ /* 0x000ea80000100800 */
[----:B------:R-:W4:Y:S04]  /*1a9f0*/  LDL R24, [R1+0x228] ;  /* 0x0002280001187983 */ /* 0x000f280000100800 */
[----:B------:R-:W4:Y:S01]  /*1aa00*/  LDL R25, [R1+0x22c] ;  /* 0x00022c0001197983 */ /* 0x000f220000100800 */
[----:B------:R-:W-:-:S03]  /*1aa10*/  PRMT R39, RZ, 0x7610, R39 ;  /* 0x00007610ff277816 */ /* 0x000fc60000000027 */
[----:B------:R-:W-:Y:S04]  /*1aa20*/  STS.U8 [R93+UR10+0x6400], R15 ;  /* 0x0064000f5d007988 */ /* 0x000fe8000800000a */
[----:B------:R-:W-:Y:S04]  /*1aa30*/  STS.U8 [R93+UR10+0x6800], R14 ;  /* 0x0068000e5d007988 */ /* 0x000fe8000800000a */
[----:B------:R0:W-:Y:S04]  /*1aa40*/  STS.U8 [R93+UR10+0x6c00], R13 ;  /* 0x006c000d5d007988 */ /* 0x0001e8000800000a */
[----:B------:R1:W-:Y:S04]  /*1aa50*/  STS.U8 [R93+UR10+0x7000], R12 ;  /* 0x0070000c5d007988 */ /* 0x0003e8000800000a */
[----:B------:R3:W4:Y:S04]  /*1aa60*/  @!P0 LDG.E.U8 R39, desc[UR22][R26.64] ;  /* 0x000000161a278981 */ /* 0x000728000c1e1100 */
[----:B0-----:R-:W4:Y:S04]  /*1aa70*/  LDL R13, [R1+0x1b4] ;  /* 0x0001b400010d7983 */ /* 0x001f280000100800 */
[----:B-1----:R-:W4:Y:S01]  /*1aa80*/  LDL R12, [R1+0x1b0] ;  /* 0x0001b000010c7983 */ /* 0x002f220000100800 */
[----:B---3--:R-:W-:Y:S01]  /*1aa90*/  PRMT R27, RZ, 0x7610, R27 ;  /* 0x00007610ff1b7816 */ /* 0x008fe2000000001b */
[----:B------:R-:W-:-:S02]  /*1aaa0*/  @!P0 IMAD.MOV.U32 R14, RZ, RZ, R78 ;  /* 0x000000ffff0e8224 */ /* 0x000fc400078e004e */
[----:B------:R-:W3:Y:S01]  /*1aab0*/  LDL R78, [R1+0x230] ;  /* 0x00023000014e7983 */ /* 0x000ee20000100800 */
[----:B--2---:R-:W-:-:S04]  /*1aac0*/  @!P0 LOP3.LUT R17, R17, R16, RZ, 0x3c, !PT ;  /* 0x0000001011118212 */ /* 0x004fc800078e3cff */
[----:B------:R-:W-:-:S04]  /*1aad0*/  @!P0 LOP3.LUT R16, R17, R16, RZ, 0x3c, !PT ;  /* 0x0000001011108212 */ /* 0x000fc800078e3cff */
[----:B------:R-:W-:-:S05]  /*1aae0*/  @!P0 LOP3.LUT R17, R17, R16, RZ, 0x3c, !PT ;  /* 0x0000001011118212 */ /* 0x000fca00078e3cff */
[----:B------:R0:W2:Y:S02]  /*1aaf0*/  @!P0 LDG.E.U8 R28, desc[UR22][R16.64] ;  /* 0x00000016101c8981 */ /* 0x0000a4000c1e1100 */
[----:B0-----:R-:W-:Y:S02]  /*1ab00*/  @!P0 IMAD.MOV.U32 R16, RZ, RZ, R47 ;  /* 0x000000ffff108224 */ /* 0x001fe400078e002f */
[----:B------:R-:W-:Y:S01]  /*1ab10*/  @!P0 IMAD.MOV.U32 R17, RZ, RZ, R80 ;  /* 0x000000ffff118224 */ /* 0x000fe200078e0050 */
[----:B------:R-:W2:Y:S04]  /*1ab20*/  LDL R47, [R1+0x16c] ;  /* 0x00016c00012f7983 */ /* 0x000ea80000100800 */
[----:B------:R-:W3:Y:S04]  /*1ab30*/  LDL R80, [R1+0x168] ;  /* 0x0001680001507983 */ /* 0x000ee80000100800 */
[----:B------:R0:W3:Y:S02]  /*1ab40*/  @!P0 LDG.E.U8 R27, desc[UR22][R16.64] ;  /* 0x00000016101b8981 */ /* 0x0000e4000c1e1100 */
[----:B0-----:R-:W-:-:S02]  /*1ab50*/  @!P0 IMAD.MOV.U32 R16, RZ, RZ, R45 ;  /* 0x000000ffff108224 */ /* 0x001fc400078e002d */
[----:B------:R-:W-:Y:S01]  /*1ab60*/  @!P0 IMAD.MOV.U32 R17, RZ, RZ, R46 ;  /* 0x000000ffff118224 */ /* 0x000fe200078e002e */
[----:B------:R-:W3:Y:S04]  /*1ab70*/  LDL R45, [R1+0x1f4] ;  /* 0x0001f400012d7983 */ /* 0x000ee80000100800 */
[----:B------:R-:W3:Y:S01]  /*1ab80*/  LDL R46, [R1+0x1f0] ;  /* 0x0001f000012e7983 */ /* 0x000ee20000100800 */
[----:B------:R-:W-:-:S03]  /*1ab90*/  @!P0 IMAD.MOV.U32 R15, RZ, RZ, R76 ;  /* 0x000000ffff0f8224 */ /* 0x000fc600078e004c */
[----:B------:R-:W3:Y:S04]  /*1aba0*/  LDL R76, [R1+0x234] ;  /* 0x00023400014c7983 */ /* 0x000ee80000100800 */
[----:B------:R-:W3:Y:S01]  /*1abb0*/  @!P0 LDG.E.U8 R64, desc[UR22][R14.64] ;  /* 0x000000160e408981 */ /* 0x000ee2000c1e1100 */
[----:B------:R-:W-:Y:S02]  /*1abc0*/  PRMT R56, RZ, 0x7610, R56 ;  /* 0x00007610ff387816 */ /* 0x000fe40000000038 */
[----:B----4-:R-:W-:-:S04]  /*1abd0*/  @!P0 LOP3.LUT R25, R25, R24, RZ, 0x3c, !PT ;  /* 0x0000001819198212 */ /* 0x010fc800078e3cff */
[----:B------:R0:W4:Y:S01]  /*1abe0*/  @!P0 LDG.E.U8 R56, desc[UR22][R34.64] ;  /* 0x0000001622388981 */ /* 0x000122000c1e1100 */
[----:B------:R-:W-:Y:S02]  /*1abf0*/  @!P0 LOP3.LUT R24, R25, R24, RZ, 0x3c, !PT ;  /* 0x0000001819188212 */ /* 0x000fe400078e3cff */
[----:B------:R-:W-:Y:S02]  /*1ac00*/  PRMT R37, RZ, 0x7610, R37 ;  /* 0x00007610ff257816 */ /* 0x000fe40000000025 */
[----:B0-----:R-:W-:Y:S02]  /*1ac10*/  PRMT R34, RZ, 0x7610, R34 ;  /* 0x00007610ff227816 */ /* 0x001fe40000000022 */
[----:B------:R-:W-:Y:S02]  /*1ac20*/  @!P0 LOP3.LUT R13, R13, R12, RZ, 0x3c, !PT ;  /* 0x0000000c0d0d8212 */ /* 0x000fe400078e3cff */
[----:B------:R-:W-:Y:S02]  /*1ac30*/  @!P0 LOP3.LUT R25, R25, R24, RZ, 0x3c, !PT ;  /* 0x0000001819198212 */ /* 0x000fe400078e3cff */
[----:B------:R-:W4:Y:S01]  /*1ac40*/  @!P0 LDG.E.U8 R34, desc[UR22][R20.64] ;  /* 0x0000001614228981 */ /* 0x000f22000c1e1100 */
[----:B------:R-:W-:-:S03]  /*1ac50*/  @!P0 LOP3.LUT R12, R13, R12, RZ, 0x3c, !PT ;  /* 0x0000000c0d0c8212 */ /* 0x000fc600078e3cff */
[----:B------:R0:W4:Y:S04]  /*1ac60*/  @!P0 LDG.E.U8 R37, desc[UR22][R24.64] ;  /* 0x0000001618258981 */ /* 0x000128000c1e1100 */
[----:B------:R-:W4:Y:S04]  /*1ac70*/  LDL R20, [R1+0x328] ;  /* 0x0003280001147983 */ /* 0x000f280000100800 */
[----:B------:R-:W4:Y:S01]  /*1ac80*/  LDL R21, [R1+0x32c] ;  /* 0x00032c0001157983 */ /* 0x000f220000100800 */
[----:B0-----:R-:W-:Y:S02]  /*1ac90*/  PRMT R25, RZ, 0x7610, R25 ;  /* 0x00007610ff197816 */ /* 0x001fe40000000019 */
[----:B------:R-:W-:-:S02]  /*1aca0*/  @!P0 LOP3.LUT R13, R13, R12, RZ, 0x3c, !PT ;  /* 0x0000000c0d0d8212 */ /* 0x000fc400078e3cff */
[----:B------:R-:W-:-:S03]  /*1acb0*/  PRMT R24, RZ, 0x7610, R24 ;  /* 0x00007610ff187816 */ /* 0x000fc60000000018 */
[----:B------:R0:W4:Y:S01]  /*1acc0*/  @!P0 LDG.E.U8 R25, desc[UR22][R12.64] ;  /* 0x000000160c198981 */ /* 0x000122000c1e1100 */
[----:B--2---:R-:W-:-:S03]  /*1acd0*/  @!P0 IMAD.MOV.U32 R14, RZ, RZ, R47 ;  /* 0x000000ffff0e8224 */ /* 0x004fc600078e002f */
[----:B------:R-:W2:Y:S01]  /*1ace0*/  LDL R47, [R1+0x274] ;  /* 0x00027400012f7983 */ /* 0x000ea20000100800 */
[----:B---3--:R-:W-:-:S03]  /*1acf0*/  @!P0 IMAD.MOV.U32 R15, RZ, RZ, R80 ;  /* 0x000000ffff0f8224 */ /* 0x008fc600078e0050 */
[----:B------:R-:W3:Y:S01]  /*1ad00*/  LDL R80, [R1+0x270] ;  /* 0x0002700001507983 */ /* 0x000ee20000100800 */
[----:B0-----:R-:W-:-:S03]  /*1ad10*/  @!P0 IMAD.MOV.U32 R12, RZ, RZ, R45 ;  /* 0x000000ffff0c8224 */ /* 0x001fc600078e002d */
[----:B------:R-:W3:Y:S01]  /*1ad20*/  LDL R45, [R1+0x2b4] ;  /* 0x0002b400012d7983 */ /* 0x000ee20000100800 */
[----:B------:R-:W-:-:S03]  /*1ad30*/  @!P0 IMAD.MOV.U32 R13, RZ, RZ, R46 ;  /* 0x000000ffff0d8224 */ /* 0x000fc600078e002e */
[----:B------:R-:W3:Y:S04]  /*1ad40*/  LDL R46, [R1+0x2b0] ;  /* 0x0002b000012e7983 */ /* 0x000ee80000100800 */
[----:B------:R0:W3:Y:S02]  /*1ad50*/  @!P0 LDG.E.U8 R24, desc[UR22][R12.64] ;  /* 0x000000160c188981 */ /* 0x0000e4000c1e1100 */
[----:B0-----:R-:W-:Y:S02]  /*1ad60*/  @!P0 IMAD.MOV.U32 R13, RZ, RZ, R78 ;  /* 0x000000ffff0d8224 */ /* 0x001fe400078e004e */
[----:B------:R-:W3:Y:S01]  /*1ad70*/  LDL R78, [R1+0x2f0] ;  /* 0x0002f000014e7983 */ /* 0x000ee20000100800 */
[----:B------:R-:W-:-:S03]  /*1ad80*/  @!P0 IMAD.MOV.U32 R12, RZ, RZ, R76 ;  /* 0x000000ffff0c8224 */ /* 0x000fc600078e004c */
[----:B------:R-:W3:Y:S01]  /*1ad90*/  LDL R76, [R1+0x2f4] ;  /* 0x0002f400014c7983 */ /* 0x000ee20000100800 */
[----:B------:R-:W-:-:S03]  /*1ada0*/  PRMT R35, RZ, 0x7610, R35 ;  /* 0x00007610ff237816 */ /* 0x000fc60000000023 */
[----:B------:R-:W-:Y:S04]  /*1adb0*/  STS.U8 [R93+UR10+0x7400], R11 ;  /* 0x0074000b5d007988 */ /* 0x000fe8000800000a */
[----:B------:R0:W3:Y:S04]  /*1adc0*/  @!P0 LDG.E.U8 R35, desc[UR22][R22.64] ;  /* 0x0000001616238981 */ /* 0x0000e8000c1e1100 */
[----:B------:R-:W-:Y:S04]  /*1add0*/  STS.U8 [R93+UR10+0x7800], R3 ;  /* 0x007800035d007988 */ /* 0x000fe8000800000a */
[----:B------:R2:W-:Y:S01]  /*1ade0*/  STS.U8 [R93+UR10+0x7c00], R2 ;  /* 0x007c00025d007988 */ /* 0x0005e2000800000a */
[----:B0-----:R-:W-:-:S02]  /*1adf0*/  PRMT R22, RZ, 0x7610, R22 ;  /* 0x00007610ff167816 */ /* 0x001fc40000000016 */
[----:B----4-:R-:W-:-:S04]  /*1ae00*/  @!P0 LOP3.LUT R21, R21, R20, RZ, 0x3c, !PT ;  /* 0x0000001415158212 */ /* 0x010fc800078e3cff */
[C---:B------:R-:W-:Y:S02]  /*1ae10*/  @!P0 LOP3.LUT R20, R21.reuse, R20, RZ, 0x3c, !PT ;  /* 0x0000001415148212 */ /* 0x040fe400078e3cff */
[----:B------:R-:W-:Y:S02]  /*1ae20*/  PRMT R33, RZ, 0x7610, R33 ;  /* 0x00007610ff217816 */ /* 0x000fe40000000021 */
[----:B------:R-:W-:-:S05]  /*1ae30*/  @!P0 LOP3.LUT R21, R21, R20, RZ, 0x3c, !PT ;  /* 0x0000001415158212 */ /* 0x000fca00078e3cff */
[----:B------:R0:W4:Y:S02]  /*1ae40*/  @!P0 LDG.E.U8 R33, desc[UR22][R20.64] ;  /* 0x0000001614218981 */ /* 0x000124000c1e1100 */
[----:B0-----:R-:W-:Y:S01]  /*1ae50*/  PRMT R21, RZ, 0x7610, R21 ;  /* 0x00007610ff157816 */ /* 0x001fe20000000015 */
[----:B--2---:R-:W-:Y:S02]  /*1ae60*/  @!P0 IMAD.MOV.U32 R2, RZ, RZ, R47 ;  /* 0x000000ffff028224 */ /* 0x004fe400078e002f */
[----:B------:R-:W2:Y:S01]  /*1ae70*/  LDL R47, [R1+0x334] ;  /* 0x00033400012f7983 */ /* 0x000ea20000100800 */
[----:B---3--:R-:W-:-:S03]  /*1ae80*/  @!P0 IMAD.MOV.U32 R3, RZ, RZ, R80 ;  /* 0x000000ffff038224 */ /* 0x008fc600078e0050 */
[----:B------:R-:W3:Y:S04]  /*1ae90*/  LDL R80, [R1+0x330] ;  /* 0x0003300001507983 */ /* 0x000ee80000100800 */
[----:B------:R0:W4:Y:S02]  /*1aea0*/  @!P0 LDG.E.U8 R22, desc[UR22][R2.64] ;  /* 0x0000001602168981 */ /* 0x000124000c1e1100 */
[----:B0-----:R-:W0:Y:S02]  /*1aeb0*/  S2R R3, SR_TID.X ;  /* 0x0000000000037919 */ /* 0x001e240000002100 */
[C---:B0-----:R-:W-:Y:S02]  /*1aec0*/  LOP3.LUT R2, R3.reuse, 0x7f, RZ, 0xc0, !PT ;  /* 0x0000007f03027812 */ /* 0x041fe400078ec0ff */
[----:B------:R-:W-:-:S02]  /*1aed0*/  LOP3.LUT R3, R3, 0x7f, RZ, 0xc0, !PT ;  /* 0x0000007f03037812 */ /* 0x000fc400078ec0ff */
[----:B------:R-:W-:-:S05]  /*1aee0*/  LOP3.LUT R2, R2, 0x10, RZ, 0x3c, !PT ;  /* 0x0000001002027812 */ /* 0x000fca00078e3cff */
[----:B------:R0:W-:Y:S02]  /*1aef0*/  STS.U8 [R2+UR10+0x4080], R92 ;  /* 0x0040805c02007988 */ /* 0x0001e4000800000a */
[----:B0-----:R-:W-:Y:S01]  /*1af00*/  LOP3.LUT R92, R3, 0x10, RZ, 0x3c, !PT ;  /* 0x00000010035c7812 */ /* 0x001fe200078e3cff */
[----:B------:R-:W-:Y:S02]  /*1af10*/  @!P0 IMAD.MOV.U32 R2, RZ, RZ, R45 ;  /* 0x000000ffff028224 */ /* 0x000fe400078e002d */
[----:B------:R-:W-:Y:S01]  /*1af20*/  @!P0 IMAD.MOV.U32 R3, RZ, RZ, R46 ;  /* 0x000000ffff038224 */ /* 0x000fe200078e002e */
[----:B------:R-:W4:Y:S04]  /*1af30*/  LDL R45, [R1+0x374] ;  /* 0x00037400012d7983 */ /* 0x000f280000100800 */
[----:B------:R-:W4:Y:S04]  /*1af40*/  LDL R46, [R1+0x370] ;  /* 0x00037000012e7983 */ /* 0x000f280000100800 */
[----:B------:R0:W4:Y:S02]  /*1af50*/  @!P0 LDG.E.U8 R21, desc[UR22][R2.64] ;  /* 0x0000001602158981 */ /* 0x000124000c1e1100 */
[----:B0-----:R-:W-:-:S02]  /*1af60*/  @!P0 IMAD.MOV.U32 R3, RZ, RZ, R78 ;  /* 0x000000ffff038224 */ /* 0x001fc400078e004e */
[----:B------:R-:W4:Y:S01]  /*1af70*/  LDL R78, [R1+0x3ac] ;  /* 0x0003ac00014e7983 */ /* 0x000f220000100800 */
[----:B------:R-:W-:-:S03]  /*1af80*/  @!P0 IMAD.MOV.U32 R2, RZ, RZ, R76 ;  /* 0x000000ffff028224 */ /* 0x000fc600078e004c */
[----:B------:R-:W4:Y:S01]  /*1af90*/  LDL R76, [R1+0x3b0] ;  /* 0x0003b000014c7983 */ /* 0x000f220000100800 */
[----:B------:R-:W-:Y:S02]  /*1afa0*/  PRMT R31, RZ, 0x7610, R31 ;  /* 0x00007610ff1f7816 */ /* 0x000fe4000000001f */
[----:B------:R-:W-:Y:S01]  /*1afb0*/  PRMT R20, RZ, 0x7610, R20 ;  /* 0x00007610ff147816 */ /* 0x000fe20000000014 */
[----:B------:R0:W-:Y:S04]  /*1afc0*/  STS.U8 [R92+UR10+0x4480], R90 ;  /* 0x0044805a5c007988 */ /* 0x0001e8000800000a */
[----:B------:R1:W-:Y:S04]  /*1afd0*/  STS.U8 [R92+UR10+0x4880], R88 ;  /* 0x004880585c007988 */ /* 0x0003e8000800000a */
[----:B------:R1:W4:Y:S04]  /*1afe0*/  @!P0 LDG.E.U8 R31, desc[UR22][R18.64] ;  /* 0x00000016121f8981 */ /* 0x000328000c1e1100 */
[----:B0-----:R-:W4:Y:S04]  /*1aff0*/  LDL R90, [R1+0x3dc] ;  /* 0x0003dc00015a7983 */ /* 0x001f280000100800 */
[----:B-1----:R-:W4:Y:S01]  /*1b000*/  LDL R88, [R1+0x3e0] ;  /* 0x0003e00001587983 */ /* 0x002f220000100800 */
[----:B------:R-:W-:-:S03]  /*1b010*/  PRMT R19, RZ, 0x7610, R19 ;  /* 0x00007610ff137816 */ /* 0x000fc60000000013 */
[----:B------:R2:W4:Y:S01]  /*1b020*/  @!P0 LDG.E.U8 R20, desc[UR22][R2.64] ;  /* 0x0000001602148981 */ /* 0x000522000c1e1100 */
[----:B------:R-:W-:Y:S01]  /*1b030*/  PRMT R18, RZ, 0x7610, R18 ;  /* 0x00007610ff127816 */ /* 0x000fe20000000012 */
[----:B--2---:R-:W-:Y:S02]  /*1b040*/  @!P0 IMAD.MOV.U32 R2, RZ, RZ, R47 ;  /* 0x000000ffff028224 */ /* 0x004fe400078e002f */
[----:B------:R-:W2:Y:S01]  /*1b050*/  LDL R47, [R1+0x410] ;  /* 0x00041000012f7983 */ /* 0x000ea20000100800 */
[----:B---3--:R-:W-:-:S03]  /*1b060*/  @!P0 IMAD.MOV.U32 R3, RZ, RZ, R80 ;  /* 0x000000ffff038224 */ /* 0x008fc600078e0050 */
[----:B------:R-:W3:Y:S04]  /*1b070*/  LDL R80, [R1+0x40c] ;  /* 0x00040c0001507983 */ /* 0x000ee80000100800 */
[----:B------:R4:W3:Y:S02]  /*1b080*/  @!P0 LDG.E.U8 R19, desc[UR22][R2.64] ;  /* 0x0000001602138981 */ /* 0x0008e4000c1e1100 */
[----:B----4-:R-:W-:Y:S02]  /*1b090*/  @!P0 IMAD.MOV.U32 R2, RZ, RZ, R45 ;  /* 0x000000ffff028224 */ /* 0x010fe400078e002d */
[----:B------:R-:W4:Y:S01]  /*1b0a0*/  LDL R45, [R1+0x440] ;  /* 0x00044000012d7983 */ /* 0x000f220000100800 */
[----:B------:R-:W-:-:S03]  /*1b0b0*/  @!P0 IMAD.MOV.U32 R3, RZ, RZ, R46 ;  /* 0x000000ffff038224 */ /* 0x000fc600078e002e */
[----:B------:R-:W4:Y:S04]  /*1b0c0*/  LDL R46, [R1+0x43c] ;  /* 0x00043c00012e7983 */ /* 0x000f280000100800 */
[----:B------:R0:W4:Y:S02]  /*1b0d0*/  @!P0 LDG.E.U8 R18, desc[UR22][R2.64] ;  /* 0x0000001602128981 */ /* 0x000124000c1e1100 */
[----:B0-----:R-:W-:Y:S02]  /*1b0e0*/  @!P0 IMAD.MOV.U32 R3, RZ, RZ, R78 ;  /* 0x000000ffff038224 */ /* 0x001fe400078e004e */
[----:B------:R-:W4:Y:S01]  /*1b0f0*/  LDL R78, [R1+0x464] ;  /* 0x00046400014e7983 */ /* 0x000f220000100800 */
[----:B------:R-:W-:-:S03]  /*1b100*/  @!P0 IMAD.MOV.U32 R2, RZ, RZ, R76 ;  /* 0x000000ffff028224 */ /* 0x000fc600078e004c */
[----:B------:R-:W4:Y:S01]  /*1b110*/  LDL R76, [R1+0x468] ;  /* 0x00046800014c7983 */ /* 0x000f220000100800 */
[----:B------:R-:W-:-:S06]  /*1b120*/  PRMT R65, RZ, 0x7610, R65 ;  /* 0x00007610ff417816 */ /* 0x000fcc0000000041 */
[----:B------:R0:W4:Y:S01]  /*1b130*/  @!P0 LDG.E.U8 R65, desc[UR22][R16.64] ;  /* 0x0000001610418981 */ /* 0x000122000c1e1100 */
[----:B------:R-:W-:-:S06]  /*1b140*/  PRMT R26, RZ, 0x7610, R26 ;  /* 0x00007610ff1a7816 */ /* 0x000fcc000000001a */
[----:B------:R1:W4:Y:S01]  /*1b150*/  @!P0 LDG.E.U8 R26, desc[UR22][R14.64] ;  /* 0x000000160e1a8981 */ /* 0x000322000c1e1100 */
[----:B0-----:R-:W-:Y:S02]  /*1b160*/  PRMT R17, RZ, 0x7610, R17 ;  /* 0x00007610ff117816 */ /* 0x001fe40000000011 */
[----:B------:R-:W-:-:S04]  /*1b170*/  PRMT R16, RZ, 0x7610, R16 ;  /* 0x00007610ff107816 */ /* 0x000fc80000000010 */
[----:B------:R0:W4:Y:S01]  /*1b180*/  @!P0 LDG.E.U8 R17, desc[UR22][R2.64] ;  /* 0x0000001602118981 */ /* 0x000122000c1e1100 */
[----:B-1----:R-:W-:Y:S01]  /*1b190*/  PRMT R15, RZ, 0x7610, R15 ;  /* 0x00007610ff0f7816 */ /* 0x002fe2000000000f */
[----:B0-----:R-:W-:Y:S02]  /*1b1a0*/  @!P0 IMAD.MOV.U32 R2, RZ, RZ, R88 ;  /* 0x000000ffff028224 */ /* 0x001fe400078e0058 */
[----:B------:R-:W-:-:S05]  /*1b1b0*/  @!P0 IMAD.MOV.U32 R3, RZ, RZ, R90 ;  /* 0x000000ffff038224 */ /* 0x000fca00078e005a */
[----:B------:R2:W4:Y:S01]  /*1b1c0*/  @!P0 LDG.E.U8 R16, desc[UR22][R2.64] ;  /* 0x0000001602108981 */ /* 0x000522000c1e1100 */
[----:B------:R-:W-:-:S03]  /*1b1d0*/  PRMT R14, RZ, 0x7610, R14 ;  /* 0x00007610ff0e7816 */ /* 0x000fc6000000000e */
[----:B------:R-:W-:Y:S04]  /*1b1e0*/  STS.U8 [R92+UR10+0x4c80], R86 ;  /* 0x004c80565c007988 */ /* 0x000fe8000800000a */
[----:B------:R0:W-:Y:S04]  /*1b1f0*/  STS.U8 [R92+UR10+0x5080], R84 ;  /* 0x005080545c007988 */ /* 0x0001e8000800000a */
[----:B------:R-:W-:Y:S04]  /*1b200*/  STS.U8 [R92+UR10+0x5480], R82 ;  /* 0x005480525c007988 */ /* 0x000fe8000800000a */
[----:B------:R1:W-:Y:S04]  /*1b210*/  STS.U8 [R92+UR10+0x5880], R79 ;  /* 0x0058804f5c007988 */ /* 0x0003e8000800000a */
[----:B------:R1:W-:Y:S01]  /*1b220*/  STS.U8 [R92+UR10+0x5c80], R77 ;  /* 0x005c804d5c007988 */ /* 0x0003e2000800000a */
[----:B------:R-:W-:-:S02]  /*1b230*/  PRMT R23, RZ, 0x7610, R23 ;  /* 0x00007610ff177816 */ /* 0x000fc40000000017 */
[----:B------:R-:W-:Y:S01]  /*1b240*/  PRMT R11, RZ, 0x7610, R11 ;  /* 0x00007610ff0b7816 */ /* 0x000fe2000000000b */
[----:B0-----:R-:W4:Y:S04]  /*1b250*/  LDL R84, [R1+0x3e4] ;  /* 0x0003e40001547983 */ /* 0x001f280000100800 */
[----:B-1----:R-:W4:Y:S04]  /*1b260*/  LDL R79, [R1+0x170] ;  /* 0x00017000014f7983 */ /* 0x002f280000100800 */
[----:B------:R-:W4:Y:S04]  /*1b270*/  LDL R77, [R1+0x1b8] ;  /* 0x0001b800014d7983 */ /* 0x000f280000100800 */
[----:B------:R0:W-:Y:S04]  /*1b280*/  STS.U8 [R92+UR10+0x6080], R75 ;  /* 0x0060804b5c007988 */ /* 0x0001e8000800000a */
[----:B------:R-:W4:Y:S04]  /*1b290*/  @!P0 LDG.E.U8 R23, desc[UR22][R12.64] ;  /* 0x000000160c178981 */ /* 0x000f28000c1e1100 */
[----:B------:R-:W4:Y:S04]  /*1b2a0*/  LDL R82, [R1+0x3e8] ;  /* 0x0003e80001527983 */ /* 0x000f280000100800 */
[----:B0-----:R-:W4:Y:S01]  /*1b2b0*/  LDL R75, [R1+0x1f8] ;  /* 0x0001f800014b7983 */ /* 0x001f220000100800 */
[----:B--2---:R-:W-:-:S03]  /*1b2c0*/  @!P0 IMAD.MOV.U32 R2, RZ, RZ, R47 ;  /* 0x000000ffff028224 */ /* 0x004fc600078e002f */
        /* <DEDUP_REMOVED lines=13> */
[----:B------:R-:W-:Y:S02]  /*1b3a0*/  PRMT R13, RZ, 0x7610, R13 ;  /* 0x00007610ff0d7816 */ /* 0x000fe4000000000d */
[----:B------:R-:W-:-:S04]  /*1b3b0*/  PRMT R12, RZ, 0x7610, R12 ;  /* 0x00007610ff0c7816 */ /* 0x000fc8000000000c */
[----:B------:R2:W4:Y:S04]  /*1b3c0*/  @!P0 LDG.E.U8 R13, desc[UR22][R2.64] ;  /* 0x00000016020d8981 */ /* 0x000528000c1e1100 */
[----:B------:R0:W-:Y:S04]  /*1b3d0*/  STS.U8 [R92+UR10+0x6480], R10 ;  /* 0x0064800a5c007988 */ /* 0x0001e8000800000a */
[----:B------:R1:W-:Y:S01]  /*1b3e0*/  STS.U8 [R92+UR10+0x6880], R9 ;  /* 0x006880095c007988 */ /* 0x0003e2000800000a */
[----:B0-----:R-:W-:Y:S02]  /*1b3f0*/  PRMT R10, RZ, 0x7610, R10 ;  /* 0x00007610ff0a7816 */ /* 0x001fe4000000000a */
[----:B-1----:R-:W-:Y:S01]  /*1b400*/  PRMT R9, RZ, 0x7610, R9 ;  /* 0x00007610ff097816 */ /* 0x002fe20000000009 */
[----:B--2---:R-:W-:-:S02]  /*1b410*/  @!P0 IMAD.MOV.U32 R2, RZ, RZ, R47 ;  /* 0x000000ffff028224 */ /* 0x004fc400078e002f */
[----:B------:R-:W2:Y:S01]  /*1b420*/  LDL R47, [R1+0x1fc] ;  /* 0x0001fc00012f7983 */ /* 0x000ea20000100800 */
[----:B---3--:R-:W-:-:S05]  /*1b430*/  @!P0 IMAD.MOV.U32 R3, RZ, RZ, R80 ;  /* 0x000000ffff038224 */ /* 0x008fca00078e0050 */
[----:B------:R4:W3:Y:S02]  /*1b440*/  @!P0 LDG.E.U8 R12, desc[UR22][R2.64] ;  /* 0x00000016020c8981 */ /* 0x0008e4000c1e1100 */
[----:B----4-:R-:W-:Y:S02]  /*1b450*/  @!P0 IMAD.MOV.U32 R2, RZ, RZ, R45 ;  /* 0x000000ffff028224 */ /* 0x010fe400078e002d */
[----:B------:R-:W4:Y:S01]  /*1b460*/  LDL R45, [R1+0x23c] ;  /* 0x00023c00012d7983 */ /* 0x000f220000100800 */
[----:B------:R-:W-:-:S03]  /*1b470*/  @!P0 IMAD.MOV.U32 R3, RZ, RZ, R46 ;  /* 0x000000ffff038224 */ /* 0x000fc600078e002e */
[----:B------:R-:W3:Y:S04]  /*1b480*/  LDL R46, [R1+0x238] ;  /* 0x00023800012e7983 */ /* 0x000ee80000100800 */
[----:B------:R0:W3:Y:S02]  /*1b490*/  @!P0 LDG.E.U8 R11, desc[UR22][R2.64] ;  /* 0x00000016020b8981 */ /* 0x0000e4000c1e1100 */
[----:B0-----:R-:W-:Y:S02]  /*1b4a0*/  @!P0 IMAD.MOV.U32 R2, RZ, RZ, R78 ;  /* 0x000000ffff028224 */ /* 0x001fe400078e004e */
[----:B------:R-:W-:Y:S01]  /*1b4b0*/  @!P0 IMAD.MOV.U32 R3, RZ, RZ, R79 ;  /* 0x000000ffff038224 */ /* 0x000fe200078e004f */
[----:B------:R-:W3:Y:S04]  /*1b4c0*/  LDL R78, [R1+0x278] ;  /* 0x00027800014e7983 */ /* 0x000ee80000100800 */
[----:B------:R0:W3:Y:S04]  /*1b4d0*/  @!P0 LDG.E.U8 R10, desc[UR22][R2.64] ;  /* 0x00000016020a8981 */ /* 0x0000e8000c1e1100 */
[----:B------:R1:W-:Y:S01]  /*1b4e0*/  STS.U8 [R92+UR10+0x6c80], R8 ;  /* 0x006c80085c007988 */ /* 0x0003e2000800000a */
[----:B------:R-:W-:-:S03]  /*1b4f0*/  LOP3.LUT R80, R44, 0x7f, RZ, 0xc0, !PT ;  /* 0x0000007f2c507812 */ /* 0x000fc600078ec0ff */
[----:B------:R-:W3:Y:S01]  /*1b500*/  LDL R79, [R1+0x470] ;  /* 0x00047000014f7983 */ /* 0x000ee20000100800 */
[----:B0-----:R-:W-:Y:S02]  /*1b510*/  @!P0 IMAD.MOV.U32 R2, RZ, RZ, R76 ;  /* 0x000000ffff028224 */ /* 0x001fe400078e004c */
[----:B------:R-:W-:Y:S01]  /*1b520*/  @!P0 IMAD.MOV.U32 R3, RZ, RZ, R77 ;  /* 0x000000ffff038224 */ /* 0x000fe200078e004d */
[----:B------:R-:W3:Y:S04]  /*1b530*/  LDL R76, [R1+0x2b8] ;  /* 0x0002b800014c7983 */ /* 0x000ee80000100800 */
[----:B------:R-:W3:Y:S04]  /*1b540*/  LDL R77, [R1+0x27c] ;  /* 0x00027c00014d7983 */ /* 0x000ee80000100800 */
[----:B------:R0:W3:Y:S01]  /*1b550*/  @!P0 LDG.E.U8 R9, desc[UR22][R2.64] ;  /* 0x0000001602098981 */ /* 0x0000e2000c1e1100 */
[----:B-1----:R-:W-:-:S03]  /*1b560*/  PRMT R8, RZ, 0x7610, R8 ;  /* 0x00007610ff087816 */ /* 0x002fc60000000008 */
[----:B------:R1:W-:Y:S04]  /*1b570*/  STS.U8 [R92+UR10+0x7080], R7 ;  /* 0x007080075c007988 */ /* 0x0003e8000800000a */
[----:B------:R-:W3:Y:S01]  /*1b580*/  LDL R44, [R1+0x33c] ;  /* 0x00033c00012c7983 */ /* 0x000ee20000100800 */
[----:B0-----:R-:W-:-:S03]  /*1b590*/  @!P0 IMAD.MOV.U32 R3, RZ, RZ, R75 ;  /* 0x000000ffff038224 */ /* 0x001fc600078e004b */
[----:B------:R-:W3:Y:S01]  /*1b5a0*/  LDL R75, [R1+0x2bc] ;  /* 0x0002bc00014b7983 */ /* 0x000ee20000100800 */
[----:B-1----:R-:W-:-:S03]  /*1b5b0*/  PRMT R7, RZ, 0x7610, R7 ;  /* 0x00007610ff077816 */ /* 0x002fc60000000007 */
[----:B------:R0:W-:Y:S02]  /*1b5c0*/  STS.U8 [R92+UR10+0x7480], R6 ;  /* 0x007480065c007988 */ /* 0x0001e4000800000a */
[----:B0-----:R-:W-:Y:S01]  /*1b5d0*/  PRMT R6, RZ, 0x7610, R6 ;  /* 0x00007610ff067816 */ /* 0x001fe20000000006 */
[----:B--2---:R-:W-:Y:S02]  /*1b5e0*/  @!P0 IMAD.MOV.U32 R2, RZ, RZ, R47 ;  /* 0x000000ffff028224 */ /* 0x004fe400078e002f */
[----:B------:R-:W2:Y:S04]  /*1b5f0*/  LDL R47, [R1+0x2f8] ;  /* 0x0002f800012f7983 */ /* 0x000ea80000100800 */
[----:B------:R4:W2:Y:S02]  /*1b600*/  @!P0 LDG.E.U8 R8, desc[UR22][R2.64] ;  /* 0x0000001602088981 */ /* 0x0008a4000c1e1100 */
[----:B----4-:R-:W-:-:S02]  /*1b610*/  @!P0 IMAD.MOV.U32 R2, RZ, RZ, R45 ;  /* 0x000000ffff028224 */ /* 0x010fc400078e002d */
[----:B------:R-:W4:Y:S01]  /*1b620*/  LDL R45, [R1+0x338] ;  /* 0x00033800012d7983 */ /* 0x000f220000100800 */
[----:B---3--:R-:W-:-:S03]  /*1b630*/  @!P0 IMAD.MOV.U32 R3, RZ, RZ, R46 ;  /* 0x000000ffff038224 */ /* 0x008fc600078e002e */
[----:B------:R-:W3:Y:S04]  /*1b640*/  LDL R46, [R1+0x2fc] ;  /* 0x0002fc00012e7983 */ /* 0x000ee80000100800 */
[----:B------:R0:W4:Y:S02]  /*1b650*/  @!P0 LDG.E.U8 R7, desc[UR22][R2.64] ;  /* 0x0000001602078981 */ /* 0x000124000c1e1100 */
[----:B0-----:R-:W-:Y:S02]  /*1b660*/  @!P0 IMAD.MOV.U32 R3, RZ, RZ, R78 ;  /* 0x000000ffff038224 */ /* 0x001fe400078e004e */
[----:B------:R0:W-:Y:S01]  /*1b670*/  STS.U8 [R92+UR10+0x7880], R5 ;  /* 0x007880055c007988 */ /* 0x0001e2000800000a */
[----:B------:R-:W-:Y:S01]  /*1b680*/  @!P0 IMAD.MOV.U32 R2, RZ, RZ, R77 ;  /* 0x000000ffff028224 */ /* 0x000fe200078e004d */
[----:B0-----:R-:W-:-:S02]  /*1b690*/  PRMT R5, RZ, 0x7610, R5 ;  /* 0x00007610ff057816 */ /* 0x001fc40000000005 */
[----:B------:R0:W-:Y:S04]  /*1b6a0*/  STS.U8 [R92+UR10+0x7c80], R4 ;  /* 0x007c80045c007988 */ /* 0x0001e8000800000a */
[----:B------:R1:W4:Y:S04]  /*1b6b0*/  @!P0 LDG.E.U8 R6, desc[UR22][R2.64] ;  /* 0x0000001602068981 */ /* 0x000328000c1e1100 */
[----:B------:R-:W4:Y:S04]  /*1b6c0*/  LDL R78, [R1+0x414] ;  /* 0x00041400014e7983 */ /* 0x000f280000100800 */
[----:B------:R-:W4:Y:S01]  /*1b6d0*/  LDL R77, [R1+0x418] ;  /* 0x00041800014d7983 */ /* 0x000f220000100800 */
[----:B-1----:R-:W-:-:S02]  /*1b6e0*/  @!P0 IMAD.MOV.U32 R2, RZ, RZ, R75 ;  /* 0x000000ffff028224 */ /* 0x002fc400078e004b */
[----:B------:R-:W-:Y:S01]  /*1b6f0*/  @!P0 IMAD.MOV.U32 R3, RZ, RZ, R76 ;  /* 0x000000ffff038224 */ /* 0x000fe200078e004c */
[----:B------:R-:W4:Y:S04]  /*1b700*/  LDL R75, [R1+0x37c] ;  /* 0x00037c00014b7983 */ /* 0x000f280000100800 */
[----:B------:R-:W4:Y:S01]  /*1b710*/  LDL R76, [R1+0x378] ;  /* 0x00037800014c7983 */ /* 0x000f220000100800 */
[----:B0-----:R-:W-:-:S03]  /*1b720*/  PRMT R4, RZ, 0x7610, R4 ;  /* 0x00007610ff047816 */ /* 0x001fc60000000004 */
[----:B------:R2:W4:Y:S02]  /*1b730*/  @!P0 LDG.E.U8 R5, desc[UR22][R2.64] ;  /* 0x0000001602058981 */ /* 0x000524000c1e1100 */
[----:B--2---:R-:W-:Y:S02]  /*1b740*/  @!P0 IMAD.MOV.U32 R3, RZ, RZ, R47 ;  /* 0x000000ffff038224 */ /* 0x004fe400078e002f */
[----:B------:R-:W2:Y:S01]  /*1b750*/  LDL R47, [R1+0x3b4] ;  /* 0x0003b400012f7983 */ /* 0x000ea20000100800 */
[----:B---3--:R-:W-:-:S03]  /*1b760*/  @!P0 IMAD.MOV.U32 R2, RZ, RZ, R46 ;  /* 0x000000ffff028224 */ /* 0x008fc600078e002e */
[----:B------:R-:W2:Y:S04]  /*1b770*/  LDL R46, [R1+0x3b8] ;  /* 0x0003b800012e7983 */ /* 0x000ea80000100800 */
[----:B------:R0:W3:Y:S02]  /*1b780*/  @!P0 LDG.E.U8 R4, desc[UR22][R2.64] ;  /* 0x0000001602048981 */ /* 0x0000e4000c1e1100 */
[----:B0-----:R-:W-:-:S06]  /*1b790*/  PRMT R3, RZ, 0x7610, R3 ;  /* 0x00007610ff037816 */ /* 0x001fcc0000000003 */
[----:B----4-:R0:W4:Y:S02]  /*1b7a0*/  @!P0 LDG.E.U8 R3, desc[UR22][R44.64] ;  /* 0x000000162c038981 */ /* 0x010124000c1e1100 */
[----:B0-----:R-:W-:Y:S02]  /*1b7b0*/  @!P0 IMAD.MOV.U32 R44, RZ, RZ, R75 ;  /* 0x000000ffff2c8224 */ /* 0x001fe400078e004b */
[----:B------:R-:W3:Y:S01]  /*1b7c0*/  LDL R75, [R1+0x448] ;  /* 0x00044800014b7983 */ /* 0x000ee20000100800 */
[----:B------:R-:W-:-:S03]  /*1b7d0*/  @!P0 IMAD.MOV.U32 R45, RZ, RZ, R76 ;  /* 0x000000ffff2d8224 */ /* 0x000fc600078e004c */
[----:B------:R-:W4:Y:S01]  /*1b7e0*/  LDL R76, [R1+0x444] ;  /* 0x00044400014c7983 */ /* 0x000f220000100800 */
[----:B------:R-:W-:Y:S02]  /*1b7f0*/  PRMT R2, RZ, 0x7610, R2 ;  /* 0x00007610ff027816 */ /* 0x000fe40000000002 */
[----:B------:R-:W-:Y:S02]  /*1b800*/  LOP3.LUT R92, R80, 0x20, RZ, 0x3c, !PT ;  /* 0x00000020505c7812 */ /* 0x000fe400078e3cff */
[----:B------:R-:W4:Y:S04]  /*1b810*/  LDL R80, [R1+0x46c] ;  /* 0x00046c0001507983 */ /* 0x000f280000100800 */
[----:B------:R0:W4:Y:S04]  /*1b820*/  @!P0 LDG.E.U8 R2, desc[UR22][R44.64] ;  /* 0x000000162c028981 */ /* 0x000128000c1e1100 */
[----:B------:R-:W-:Y:S01]  /*1b830*/  STS.U8 [R92+UR10+0x4100], R91 ;  /* 0x0041005b5c007988 */ /* 0x000fe2000800000a */
[----:B0-----:R-:W-:-:S03]  /*1b840*/  PRMT R44, RZ, 0x7610, R44 ;  /* 0x00007610ff2c7816 */ /* 0x001fc6000000002c */
[----:B------:R-:W-:Y:S01]  /*1b850*/  STS.U8 [R92+UR10+0x4500], R89 ;  /* 0x004500595c007988 */ /* 0x000fe2000800000a */
[----:B------:R-:W-:-:S03]  /*1b860*/  PRMT R45, RZ, 0x7610, R45 ;  /* 0x00007610ff2d7816 */ /* 0x000fc6000000002d */
[----:B------:R-:W-:Y:S04]  /*1b870*/  STS.U8 [R92+UR10+0x4900], R87 ;  /* 0x004900575c007988 */ /* 0x000fe8000800000a */
[----:B------:R-:W-:Y:S04]  /*1b880*/  STS.U8 [R92+UR10+0x4d00], R85 ;  /* 0x004d00555c007988 */ /* 0x000fe8000800000a */
[----:B------:R0:W-:Y:S04]  /*1b890*/  STS.U8 [R92+UR10+0x5100], R83 ;  /* 0x005100535c007988 */ /* 0x0001e8000800000a */
[----:B------:R1:W-:Y:S04]  /*1b8a0*/  STS.U8 [R92+UR10+0x5500], R81 ;  /* 0x005500515c007988 */ /* 0x0003e8000800000a */
[----:B------:R1:W-:Y:S04]  /*1b8b0*/  STS.U8 [R92+UR10+0x5900], R48 ;  /* 0x005900305c007988 */ /* 0x0003e8000800000a */
[----:B0-----:R-:W4:Y:S04]  /*1b8c0*/  LDL R83, [R1+0x280] ;  /* 0x0002800001537983 */ /* 0x001f280000100800 */
[----:B-1----:R-:W4:Y:S01]  /*1b8d0*/  LDL R81, [R1+0x184] ;  /* 0x0001840001517983 */ /* 0x002f220000100800 */
[----:B------:R-:W-:-:S03]  /*1b8e0*/  PRMT R48, RZ, 0x7610, R48 ;  /* 0x00007610ff307816 */ /* 0x000fc60000000030 */
[----:B--2---:R0:W2:Y:S02]  /*1b8f0*/  @!P0 LDG.E.U8 R44, desc[UR22][R46.64] ;  /* 0x000000162e2c8981 */ /* 0x0040a4000c1e1100 */
[----:B0-----:R-:W-:Y:S02]  /*1b900*/  @!P0 IMAD.MOV.U32 R46, RZ, RZ, R82 ;  /* 0x000000ffff2e8224 */ /* 0x001fe400078e0052 */
[----:B------:R-:W-:Y:S01]  /*1b910*/  @!P0 IMAD.MOV.U32 R47, RZ, RZ, R84 ;  /* 0x000000ffff2f8224 */ /* 0x000fe200078e0054 */
[----:B------:R0:W-:Y:S04]  /*1b920*/  STS.U8 [R92+UR10+0x5d00], R49 ;  /* 0x005d00315c007988 */ /* 0x0001e8000800000a */
[----:B------:R1:W2:Y:S04]  /*1b930*/  @!P0 LDG.E.U8 R45, desc[UR22][R46.64] ;  /* 0x000000162e2d8981 */ /* 0x0002a8000c1e1100 */
[----:B------:R-:W2:Y:S01]  /*1b940*/  LDL R82, [R1+0x178] ;  /* 0x0001780001527983 */ /* 0x000ea20000100800 */
[----:B-1----:R-:W-:-:S02]  /*1b950*/  @!P0 IMAD.MOV.U32 R46, RZ, RZ, R77 ;  /* 0x000000ffff2e8224 */ /* 0x002fc400078e004d */
[----:B------:R-:W-:Y:S01]  /*1b960*/  @!P0 IMAD.MOV.U32 R47, RZ, RZ, R78 ;  /* 0x000000ffff2f8224 */ /* 0x000fe200078e004e */
[----:B------:R-:W2:Y:S04]  /*1b970*/  LDL R77, [R1+0xfc] ;  /* 0x0000fc00014d7983 */ /* 0x000ea80000100800 */
[----:B------:R-:W2:Y:S04]  /*1b980*/  LDL R78, [R1+0xf8] ;  /* 0x0000f800014e7983 */ /* 0x000ea80000100800 */
[----:B------:R3:W2:Y:S02]  /*1b990*/  @!P0 LDG.E.U8 R48, desc[UR22][R46.64] ;  /* 0x000000162e308981 */ /* 0x0006a4000c1e1100 */
[----:B---3--:R-:W-:-:S02]  /*1b9a0*/  @!P0 IMAD.MOV.U32 R46, RZ, RZ, R75 ;  /* 0x000000ffff2e8224 */ /* 0x008fc400078e004b */
[----:B------:R-:W3:Y:S01]  /*1b9b0*/  LDL R75, [R1+0x13c] ;  /* 0x00013c00014b7983 */ /* 0x000ee20000100800 */
[----:B----4-:R-:W-:-:S03]  /*1b9c0*/  @!P0 IMAD.MOV.U32 R47, RZ, RZ, R76 ;  /* 0x000000ffff2f8224 */ /* 0x010fc600078e004c */
[----:B------:R-:W4:Y:S01]  /*1b9d0*/  LDL R76, [R1+0x138] ;  /* 0x00013800014c7983 */ /* 0x000f220000100800 */
[----:B0-----:R-:W-:-:S03]  /*1b9e0*/  PRMT R49, RZ, 0x7610, R49 ;  /* 0x00007610ff317816 */ /* 0x001fc60000000031 */
[----:B------:R0:W-:Y:S04]  /*1b9f0*/  STS.U8 [R92+UR10+0x6100], R50 ;  /* 0x006100325c007988 */ /* 0x0001e8000800000a */
[----:B------:R1:W4:Y:S01]  /*1ba00*/  @!P0 LDG.E.U8 R49, desc[UR22][R46.64] ;  /* 0x000000162e318981 */ /* 0x000322000c1e1100 */
[----:B0-----:R-:W-:Y:S01]  /*1ba10*/  PRMT R50, RZ, 0x7610, R50 ;  /* 0x00007610ff327816 */ /* 0x001fe20000000032 */
[----:B-1----:R-:W-:Y:S02]  /*1ba20*/  @!P0 IMAD.MOV.U32 R46, RZ, RZ, R79 ;  /* 0x000000ffff2e8224 */ /* 0x002fe400078e004f */
[----:B------:R-:W-:Y:S01]  /*1ba30*/  @!P0 IMAD.MOV.U32 R47, RZ, RZ, R80 ;  /* 0x000000ffff2f8224 */ /* 0x000fe200078e0050 */
[----:B------:R-:W4:Y:S04]  /*1ba40*/  LDL R79, [R1+0x1c4] ;  /* 0x0001c400014f7983 */ /* 0x000f280000100800 */
[----:B------:R-:W4:Y:S04]  /*1ba50*/  LDL R80, [R1+0x1c0] ;  /* 0x0001c00001507983 */ /* 0x000f280000100800 */
[----:B------:R0:W-:Y:S04]  /*1ba60*/  STS.U8 [R92+UR10+0x6500], R63 ;  /* 0x0065003f5c007988 */ /* 0x0001e8000800000a */
[----:B------:R2:W4:Y:S01]  /*1ba70*/  @!P0 LDG.E.U8 R50, desc[UR22][R46.64] ;  /* 0x000000162e328981 */ /* 0x000522000c1e1100 */
[----:B0-----:R-:W-:Y:S01]  /*1ba80*/  PRMT R63, RZ, 0x7610, R63 ;  /* 0x00007610ff3f7816 */ /* 0x001fe2000000003f */
[----:B--2---:R-:W-:-:S02]  /*1ba90*/  @!P0 IMAD.MOV.U32 R46, RZ, RZ, R77 ;  /* 0x000000ffff2e8224 */ /* 0x004fc400078e004d */
[----:B------:R-:W2:Y:S01]  /*1baa0*/  LDL R77, [R1+0x204] ;  /* 0x00020400014d7983 */ /* 0x000ea20000100800 */
[----:B------:R-:W-:-:S03]  /*1bab0*/  @!P0 IMAD.MOV.U32 R47, RZ, RZ, R78 ;  /* 0x000000ffff2f8224 */ /* 0x000fc600078e004e */
[----:B------:R-:W2:Y:S04]  /*1bac0*/  LDL R78, [R1+0x200] ;  /* 0x00020000014e7983 */ /* 0x000ea80000100800 */
[----:B------:R3:W2:Y:S02]  /*1bad0*/  @!P0 LDG.E.U8 R63, desc[UR22][R46.64] ;  /* 0x000000162e3f8981 */ /* 0x0006a4000c1e1100 */
[----:B---3--:R-:W-:Y:S02]  /*1bae0*/  @!P0 IMAD.MOV.U32 R46, RZ, RZ, R75 ;  /* 0x000000ffff2e8224 */ /* 0x008fe400078e004b */
[----:B------:R-:W3:Y:S01]  /*1baf0*/  LDL R75, [R1+0x244] ;  /* 0x00024400014b7983 */ /* 0x000ee20000100800 */
[----:B----4-:R-:W-:-:S03]  /*1bb00*/  @!P0 IMAD.MOV.U32 R47, RZ, RZ, R76 ;  /* 0x000000ffff2f8224 */ /* 0x010fc600078e004c */
[----:B------:R-:W4:Y:S04]  /*1bb10*/  LDL R76, [R1+0x240] ;  /* 0x00024000014c7983 */ /* 0x000f280000100800 */
[----:B------:R0:W-:Y:S04]  /*1bb20*/  STS.U8 [R92+UR10+0x6900], R62 ;  /* 0x0069003e5c007988 */ /* 0x0001e8000800000a */
[----:B------:R1:W-:Y:S01]  /*1bb30*/  STS.U8 [R92+UR10+0x6d00], R61 ;  /* 0x006d003d5c007988 */ /* 0x0003e2000800000a */
[----:B0-----:R-:W-:Y:S02]  /*1bb40*/  PRMT R62, RZ, 0x7610, R62 ;  /* 0x00007610ff3e7816 */ /* 0x001fe4000000003e */
[----:B-1----:R-:W-:-:S04]  /*1bb50*/  PRMT R61, RZ, 0x7610, R61 ;  /* 0x00007610ff3d7816 */ /* 0x002fc8000000003d */
[----:B------:R0:W4:Y:S04]  /*1bb60*/  @!P0 LDG.E.U8 R62, desc[UR22][R46.64] ;  /* 0x000000162e3e8981 */ /* 0x000128000c1e1100 */
[----:B------:R1:W-:Y:S01]  /*1bb70*/  STS.U8 [R92+UR10+0x7100], R60 ;  /* 0x0071003c5c007988 */ /* 0x0003e2000800000a */
[----:B0-----:R-:W-:Y:S02]  /*1bb80*/  @!P0 IMAD.MOV.U32 R46, RZ, RZ, R81 ;  /* 0x000000ffff2e8224 */ /* 0x001fe400078e0051 */
[----:B------:R-:W-:Y:S01]  /*1bb90*/  @!P0 IMAD.MOV.U32 R47, RZ, RZ, R82 ;  /* 0x000000ffff2f8224 */ /* 0x000fe200078e0052 */
[----:B-1----:R-:W-:Y:S01]  /*1bba0*/  PRMT R60, RZ, 0x7610, R60 ;  /* 0x00007610ff3c7816 */ /* 0x002fe2000000003c */
[----:B------:R-:W4:Y:S04]  /*1bbb0*/  LDL R82, [R1+0x284] ;  /* 0x0002840001527983 */ /* 0x000f280000100800 */
[----:B------:R0:W4:Y:S04]  /*1bbc0*/  @!P0 LDG.E.U8 R61, desc[UR22][R46.64] ;  /* 0x000000162e3d8981 */ /* 0x000128000c1e1100 */
[----:B------:R1:W-:Y:S04]  /*1bbd0*/  STS.U8 [R92+UR10+0x7500], R59 ;  /* 0x0075003b5c007988 */ /* 0x0003e8000800000a */
[----:B------:R-:W4:Y:S01]  /*1bbe0*/  LDL R81, [R1+0x340] ;  /* 0x0003400001517983 */ /* 0x000f220000100800 */
[----:B0-----:R-:W-:-:S02]  /*1bbf0*/  @!P0 IMAD.MOV.U32 R46, RZ, RZ, R79 ;  /* 0x000000ffff2e8224 */ /* 0x001fc400078e004f */
[----:B------:R-:W-:Y:S01]  /*1bc00*/  @!P0 IMAD.MOV.U32 R47, RZ, RZ, R80 ;  /* 0x000000ffff2f8224 */ /* 0x000fe200078e0050 */
[----:B------:R-:W4:Y:S01]  /*1bc10*/  LDL R79, [R1+0x2c0] ;  /* 0x0002c000014f7983 */ /* 0x000f220000100800 */
[----:B-1----:R-:W-:-:S03]  /*1bc20*/  PRMT R59, RZ, 0x7610, R59 ;  /* 0x00007610ff3b7816 */ /* 0x002fc6000000003b */
[----:B------:R2:W4:Y:S02]  /*1bc30*/  @!P0 LDG.E.U8 R60, desc[UR22][R46.64] ;  /* 0x000000162e3c8981 */ /* 0x000524000c1e1100 */
[----:B--2---:R-:W-:Y:S02]  /*1bc40*/  @!P0 IMAD.MOV.U32 R46, RZ, RZ, R77 ;  /* 0x000000ffff2e8224 */ /* 0x004fe400078e004d */
[----:B------:R-:W2:Y:S01]  /*1bc50*/  LDL R77, [R1+0x2c4] ;  /* 0x0002c400014d7983 */ /* 0x000ea20000100800 */
[----:B------:R-:W-:-:S05]  /*1bc60*/  @!P0 IMAD.MOV.U32 R47, RZ, RZ, R78 ;  /* 0x000000ffff2f8224 */ /* 0x000fca00078e004e */
[----:B------:R3:W2:Y:S02]  /*1bc70*/  @!P0 LDG.E.U8 R59, desc[UR22][R46.64] ;  /* 0x000000162e3b8981 */ /* 0x0006a4000c1e1100 */
[----:B---3--:R-:W-:Y:S02]  /*1bc80*/  @!P0 IMAD.MOV.U32 R46, RZ, RZ, R75 ;  /* 0x000000ffff2e8224 */ /* 0x008fe400078e004b */
[----:B------:R-:W3:Y:S01]  /*1bc90*/  LDL R75, [R1+0x304] ;  /* 0x00030400014b7983 */ /* 0x000ee20000100800 */
[----:B----4-:R-:W-:-:S03]  /*1bca0*/  @!P0 IMAD.MOV.U32 R47, RZ, RZ, R76 ;  /* 0x000000ffff2f8224 */ /* 0x010fc600078e004c */
[----:B------:R-:W4:Y:S01]  /*1bcb0*/  LDL R76, [R1+0x300] ;  /* 0x00030000014c7983 */ /* 0x000f220000100800 */
[----:B------:R-:W0:Y:S03]  /*1bcc0*/  S2R R80, SR_TID.X ;  /* 0x0000000000507919 */ /* 0x000e260000002100 */
[----:B------:R1:W-:Y:S04]  /*1bcd0*/  STS.U8 [R92+UR10+0x7900], R58 ;  /* 0x0079003a5c007988 */ /* 0x0003e8000800000a */
[----:B------:R1:W-:Y:S02]  /*1bce0*/  STS.U8 [R92+UR10+0x7d00], R57 ;  /* 0x007d00395c007988 */ /* 0x0003e4000800000a */
[----:B-1----:R-:W-:-:S02]  /*1bcf0*/  PRMT R58, RZ, 0x7610, R58 ;  /* 0x00007610ff3a7816 */ /* 0x002fc4000000003a */
[----:B------:R-:W-:-:S04]  /*1bd00*/  PRMT R57, RZ, 0x7610, R57 ;  /* 0x00007610ff397816 */ /* 0x000fc80000000039 */
[----:B------:R1:W4:Y:S01]  /*1bd10*/  @!P0 LDG.E.U8 R58, desc[UR22][R46.64] ;  /* 0x000000162e3a8981 */ /* 0x000322000c1e1100 */
[----:B0-----:R-:W-:Y:S01]  /*1bd20*/  LOP3.LUT R78, R80, 0x7f, RZ, 0xc0, !PT ;  /* 0x0000007f504e7812 */ /* 0x001fe200078ec0ff */
[----:B-1----:R-:W-:Y:S02]  /*1bd30*/  @!P0 IMAD.MOV.U32 R46, RZ, RZ, R82 ;  /* 0x000000ffff2e8224 */ /* 0x002fe400078e0052 */
[----:B------:R-:W4:Y:S01]  /*1bd40*/  LDL R80, [R1+0x344] ;  /* 0x0003440001507983 */ /* 0x000f220000100800 */
[----:B------:R-:W-:Y:S01]  /*1bd50*/  @!P0 IMAD.MOV.U32 R47, RZ, RZ, R83 ;  /* 0x000000ffff2f8224 */ /* 0x000fe200078e0053 */
[----:B------:R-:W-:Y:S02]  /*1bd60*/  LOP3.LUT R78, R78, 0x30, RZ, 0x3c, !PT ;  /* 0x000000304e4e7812 */ /* 0x000fe400078e3cff */
[----:B------:R-:W4:Y:S04]  /*1bd70*/  LDL R83, [R1+0x3ec] ;  /* 0x0003ec0001537983 */ /* 0x000f280000100800 */
[----:B------:R0:W-:Y:S04]  /*1bd80*/  STS.U8 [R78+UR10+0x4180], R56 ;  /* 0x004180384e007988 */ /* 0x0001e8000800000a */
[----:B------:R1:W4:Y:S04]  /*1bd90*/  @!P0 LDG.E.U8 R57, desc[UR22][R46.64] ;  /* 0x000000162e398981 */ /* 0x000328000c1e1100 */
[----:B------:R-:W4:Y:S01]  /*1bda0*/  LDL R82, [R1+0x3f0] ;  /* 0x0003f00001527983 */ /* 0x000f220000100800 */
[----:B0-----:R-:W-:Y:S01]  /*1bdb0*/  PRMT R56, RZ, 0x7610, R56 ;  /* 0x00007610ff387816 */ /* 0x001fe20000000038 */
[----:B-1----:R-:W-:-:S02]  /*1bdc0*/  @!P0 IMAD.MOV.U32 R47, RZ, RZ, R79 ;  /* 0x000000ffff2f8224 */ /* 0x002fc400078e004f */
[----:B------:R-:W4:Y:S01]  /*1bdd0*/  LDL R79, [R1+0x380] ;  /* 0x00038000014f7983 */ /* 0x000f220000100800 */
[----:B--2---:R-:W-:-:S03]  /*1bde0*/  @!P0 IMAD.MOV.U32 R46, RZ, RZ, R77 ;  /* 0x000000ffff2e8224 */ /* 0x004fc600078e004d */
        /* <DEDUP_REMOVED lines=12> */
[----:B0-----:R-:W-:-:S03]  /*1beb0*/  @!P0 IMAD.MOV.U32 R47, RZ, RZ, R81 ;  /* 0x000000ffff2f8224 */ /* 0x001fc600078e0051 */
[----:B------:R-:W4:Y:S01]  /*1bec0*/  LDL R81, [R1+0x41c] ;  /* 0x00041c0001517983 */ /* 0x000f220000100800 */
[----:B------:R-:W-:-:S03]  /*1bed0*/  @!P0 IMAD.MOV.U32 R46, RZ, RZ, R80 ;  /* 0x000000ffff2e8224 */ /* 0x000fc600078e0050 */
[----:B------:R-:W4:Y:S01]  /*1bee0*/  LDL R80, [R1+0x420] ;  /* 0x0004200001507983 */ /* 0x000f220000100800 */
[----:B-1----:R-:W-:-:S03]  /*1bef0*/  PRMT R53, RZ, 0x7610, R53 ;  /* 0x00007610ff357816 */ /* 0x002fc60000000035 */
[----:B------:R0:W4:Y:S02]  /*1bf00*/  @!P0 LDG.E.U8 R54, desc[UR22][R46.64] ;  /* 0x000000162e368981 */ /* 0x000124000c1e1100 */
[----:B0-----:R-:W-:Y:S02]  /*1bf10*/  @!P0 IMAD.MOV.U32 R47, RZ, RZ, R79 ;  /* 0x000000ffff2f8224 */ /* 0x001fe400078e004f */
        /* <DEDUP_REMOVED lines=24> */
[----:B0-----:R-:W-:Y:S01]  /*1c0a0*/  @!P0 IMAD.MOV.U32 R47, RZ, RZ, R79 ;  /* 0x000000ffff2f8224 */ /* 0x001fe200078e004f */
[----:B-1----:R-:W-:Y:S01]  /*1c0b0*/  PRMT R73, RZ, 0x7610, R73 ;  /* 0x00007610ff497816 */ /* 0x002fe20000000049 */
[----:B--2---:R-:W-:-:S05]  /*1c0c0*/  @!P0 IMAD.MOV.U32 R46, RZ, RZ, R77 ;  /* 0x000000ffff2e8224 */ /* 0x004fca00078e004d */
[----:B------:R3:W2:Y:S02]  /*1c0d0*/  @!P0 LDG.E.U8 R71, desc[UR22][R46.64] ;  /* 0x000000162e478981 */ /* 0x0006a4000c1e1100 */
[----:B---3--:R-:W-:Y:S02]  /*1c0e0*/  @!P0 IMAD.MOV.U32 R46, RZ, RZ, R75 ;  /* 0x000000ffff2e8224 */ /* 0x008fe400078e004b */
[----:B----4-:R-:W-:-:S05]  /*1c0f0*/  @!P0 IMAD.MOV.U32 R47, RZ, RZ, R76 ;  /* 0x000000ffff2f8224 */ /* 0x010fca00078e004c */
[----:B------:R-:W3:Y:S01]  /*1c100*/  @!P0 LDG.E.U8 R73, desc[UR22][R46.64] ;  /* 0x000000162e498981 */ /* 0x000ee2000c1e1100 */
[----:B------:R-:W0:Y:S03]  /*1c110*/  S2R R80, SR_TID.X ;  /* 0x0000000000507919 */ /* 0x000e260000002100 */
[----:B------:R-:W-:Y:S04]  /*1c120*/  STS.U8 [R78+UR10+0x6580], R74 ;  /* 0x0065804a4e007988 */ /* 0x000fe8000800000a */
[----:B------:R-:W-:Y:S04]  /*1c130*/  STS.U8 [R78+UR10+0x6980], R72 ;  /* 0x006980484e007988 */ /* 0x000fe8000800000a */
[----:B------:R-:W-:Y:S04]  /*1c140*/  STS.U8 [R78+UR10+0x6d80], R70 ;  /* 0x006d80464e007988 */ /* 0x000fe8000800000a */
[----:B------:R-:W-:Y:S04]  /*1c150*/  STS.U8 [R78+UR10+0x7180], R43 ;  /* 0x0071802b4e007988 */ /* 0x000fe8000800000a */
[----:B------:R-:W-:Y:S04]  /*1c160*/  STS.U8 [R78+UR10+0x7580], R42 ;  /* 0x0075802a4e007988 */ /* 0x000fe8000800000a */
[----:B------:R1:W-:Y:S01]  /*1c170*/  STS.U8 [R78+UR10+0x7980], R41 ;  /* 0x007980294e007988 */ /* 0x0003e2000800000a */
[----:B0-----:R-:W-:-:S04]  /*1c180*/  LOP3.LUT R80, R80, 0x7f, RZ, 0xc0, !PT ;  /* 0x0000007f50507812 */ /* 0x001fc800078ec0ff */
[C---:B------:R-:W-:Y:S01]  /*1c190*/  LOP3.LUT R76, R80.reuse, 0x40, RZ, 0x3c, !PT ;  /* 0x00000040504c7812 */ /* 0x040fe200078e3cff */
        /* <DEDUP_REMOVED lines=9> */
[----:B------:R-:W-:-:S03]  /*1c230*/  LOP3.LUT R75, R80, 0x50, RZ, 0x3c, !PT ;  /* 0x00000050504b7812 */ /* 0x000fc600078e3cff */
[----:B------:R-:W-:Y:S04]  /*1c240*/  STS.U8 [R76+UR10+0x6200], R34 ;  /* 0x006200224c007988 */ /* 0x000fe8000800000a */
[----:B------:R-:W-:Y:S04]  /*1c250*/  STS.U8 [R76+UR10+0x6600], R33 ;  /* 0x006600214c007988 */ /* 0x000fe8000800000a */
[----:B------:R-:W-:Y:S04]  /*1c260*/  STS.U8 [R76+UR10+0x6a00], R32 ;  /* 0x006a00204c007988 */ /* 0x000fe8000800000a */
[----:B------:R-:W-:Y:S04]  /*1c270*/  STS.U8 [R76+UR10+0x6e00], R31 ;  /* 0x006e001f4c007988 */ /* 0x000fe8000800000a */
[----:B------:R-:W-:Y:S04]  /*1c280*/  STS.U8 [R76+UR10+0x7200], R30 ;  /* 0x0072001e4c007988 */ /* 0x000fe8000800000a */
[----:B------:R-:W-:Y:S04]  /*1c290*/  STS.U8 [R76+UR10+0x7600], R29 ;  /* 0x0076001d4c007988 */ /* 0x000fe8000800000a */
[----:B------:R0:W-:Y:S04]  /*1c2a0*/  STS.U8 [R76+UR10+0x7a00], R28 ;  /* 0x007a001c4c007988 */ /* 0x0001e8000800000a */
        /* <DEDUP_REMOVED lines=8> */
[----:B------:R4:W-:Y:S01]  /*1c330*/  STS.U8 [R75+UR10+0x5e80], R21 ;  /* 0x005e80154b007988 */ /* 0x0009e2000800000a */
[----:B-1----:R-:W-:-:S03]  /*1c340*/  LOP3.LUT R41, R93, 0x60, RZ, 0x3c, !PT ;  /* 0x000000605d297812 */ /* 0x002fc600078e3cff */
        /* <DEDUP_REMOVED lines=16> */
[----:B0-----:R-:W-:-:S03]  /*1c450*/  LOP3.LUT R28, R93, 0x70, RZ, 0x3c, !PT ;  /* 0x000000705d1c7812 */ /* 0x001fc600078e3cff */
        /* <DEDUP_REMOVED lines=22> */
[----:B--2---:R4:W-:Y:S04]  /*1c5c0*/  STS.U8 [R28+UR10+0x7b80], R71 ;  /* 0x007b80471c007988 */ /* 0x0049e8000800000a */
[----:B---3--:R4:W-:Y:S01]  /*1c5d0*/  STS.U8 [R28+UR10+0x7f80], R73 ;  /* 0x007f80491c007988 */ /* 0x0089e2000800000a */
[----:B------:R0:W-:Y:S06]  /*1c5e0*/  MEMBAR.ALL.CTA ;  /* 0x0000000000007992 */ /* 0x0001ec0000008000 */
[----:B0-----:R-:W0:Y:S01]  /*1c5f0*/  FENCE.VIEW.ASYNC.S ;  /* 0x00000000000073c6 */ /* 0x001e220000000000 */
[----:B------:R-:W-:Y:S01]  /*1c600*/  ULEA UR8, UR21, UR10, 0x3 ;  /* 0x0000000a15087291 */ /* 0x000fe2000f8e18ff */
[----:B------:R-:W-:-:S03]  /*1c610*/  UMOV UR4, UR5 ;  /* 0x0000000500047c82 */ /* 0x000fc60008000000 */
[----:B------:R-:W-:Y:S01]  /*1c620*/  UIADD3 UR8, UPT, UPT, UR8, 0xc000, URZ ;  /* 0x0000c00008087890 */ /* 0x000fe2000fffe0ff */
[----:B0-----:R-:W-:Y:S06]  /*1c630*/  BAR.SYNC.DEFER_BLOCKING 0x0 ;  /* 0x0000000000007b1d */ /* 0x001fec0000010000 */
[----:B----4-:R-:W-:Y:S05]  /*1c640*/  BRA.U UP1, `(.L_x_9) ;  /* 0x0000000101487547 */ /* 0x010fea000b800000 */
[----:B------:R-:W-:Y:S01]  /*1c650*/  UMOV UR13, 0x80004020 ;  /* 0x80004020000d7882 */ /* 0x000fe20000000000 */
[----:B------:R-:W-:Y:S01]  /*1c660*/  UMOV UR15, 0x40004040 ;  /* 0x40004040000f7882 */ /* 0x000fe20000000000 */
[----:B------:R-:W-:Y:S01]  /*1c670*/  UMOV UR16, 0x0 ;  /* 0x0000000000107882 */ /* 0x000fe20000000000 */
[----:B------:R-:W-:Y:S01]  /*1c680*/  UMOV UR17, 0x4208010 ;  /* 0x0420801000117882 */ /* 0x000fe20000000000 */
[----:B------:R-:W-:Y:S01]  /*1c690*/  UMOV UR42, 0x0 ;  /* 0x00000000002a7882 */ /* 0x000fe20000000000 */
[----:B------:R-:W-:Y:S01]  /*1c6a0*/  UMOV UR43, 0x4208010 ;  /* 0x04208010002b7882 */ /* 0x000fe20000000000 */
[----:B------:R-:W-:Y:S01]  /*1c6b0*/  UMOV UR44, 0x0 ;  /* 0x00000000002c7882 */ /* 0x000fe20000000000 */
[----:B------:R-:W-:Y:S01]  /*1c6c0*/  UMOV UR45, 0x4208010 ;  /* 0x04208010002d7882 */ /* 0x000fe20000000000 */
[----:B------:R-:W-:Y:S01]  /*1c6d0*/  UMOV UR9, URZ ;  /* 0x000000ff00097c82 */ /* 0x000fe20008000000 */
[----:B------:R0:W-:Y:S01]  /*1c6e0*/  UTCQMMA gdesc[UR12], gdesc[UR14], tmem[UR7], tmem[UR16], idesc[UR17], UPT ;  /* 0x00ff100e0c0075ea */ /* 0x0001e2000b800307 */
        /* <DEDUP_REMOVED lines=8> */
.L_x_9:
[----:B------:R-:W-:Y:S01]  /*1c770*/  UIADD3 UR21, UPT, UPT, UR21, 0x1, URZ ;  /* 0x0000000115157890 */ /* 0x000fe2000fffe0ff */
[----:B------:R-:W-:-:S03]  /*1c780*/  IMAD.U32 R2, RZ, RZ, UR4 ;  /* 0x00000004ff027e24 */ /* 0x000fc6000f8e00ff */
[----:B------:R-:W-:-:S04]  /*1c790*/  UISETP.GT.AND UP2, UPT, UR21, 0x1, UPT ;  /* 0x000000011500788c */ /* 0x000fc8000bf44270 */
[----:B0-----:R-:W-:Y:S02]  /*1c7a0*/  USEL UR5, URZ, 0x1, !UP2 ;  /* 0x00000001ff057887 */ /* 0x001fe4000d000000 */
[----:B------:R-:W-:Y:S02]  /*1c7b0*/  USEL UR21, UR21, URZ, !UP2 ;  /* 0x000000ff15157287 */ /* 0x000fe4000d000000 */
[----:B------:R-:W-:Y:S02]  /*1c7c0*/  UISETP.NE.U32.AND UP2, UPT, UR6, UR20, UPT ;  /* 0x000000140600728c */ /* 0x000fe4000bf45070 */
[----:B------:R-:W-:Y:S01]  /*1c7d0*/  ULOP3.LUT UR5, UR4, UR5, URZ, 0x3c, !UPT ;  /* 0x0000000504057292 */ /* 0x000fe2000f8e3cff */
[----:B------:R-:W-:-:S06]  /*1c7e0*/  UMOV UR6, UR24 ;  /* 0x0000001800067c82 */ /* 0x000fcc0008000000 */
[----:B------:R-:W-:Y:S05]  /*1c7f0*/  BRA.U UP2, `(.L_x_10) ;  /* 0xffffff4902707547 */ /* 0x000fea000b83ffff */
.L_x_7:
[----:B0-----:R-:W0:Y:S01]  /*1c800*/  S2R R4, SR_TID.X ;  /* 0x0000000000047919 */ /* 0x001e220000002100 */
[----:B------:R-:W-:Y:S01]  /*1c810*/  UISETP.GE.AND UP1, UPT, UR25, 0x80, UPT ;  /* 0x000000801900788c */ /* 0x000fe2000bf26270 */
[----:B------:R-:W1:Y:S01]  /*1c820*/  S2R R5, SR_TID.X ;  /* 0x0000000000057919 */ /* 0x000e620000002100 */
[----:B------:R-:W2:Y:S01]  /*1c830*/  S2R R6, SR_TID.X ;  /* 0x0000000000067919 */ /* 0x000ea20000002100 */
[C---:B0-----:R-:W-:Y:S01]  /*1c840*/  IMAD.SHL.U32 R2, R4.reuse, 0x10, RZ ;  /* 0x0000001004027824 */ /* 0x041fe200078e00ff */
[----:B------:R-:W-:Y:S01]  /*1c850*/  SHF.R.U32.HI R93, RZ, 0x6, R4 ;  /* 0x00000006ff5d7819 */ /* 0x000fe20000011604 */
[----:B------:R-:W-:Y:S01]  /*1c860*/  IMAD.SHL.U32 R3, R4, 0x80, RZ ;  /* 0x0000008004037824 */ /* 0x000fe200078e00ff */
[----:B-1----:R-:W-:Y:S02]  /*1c870*/  LEA.HI R8, R5, 0x7e, RZ, 0x1a ;  /* 0x0000007e05087811 */ /* 0x002fe400078fd0ff */
[----:B------:R-:W-:Y:S02]  /*1c880*/  LOP3.LUT R2, R2, 0xf0, RZ, 0xc0, !PT ;  /* 0x000000f002027812 */ /* 0x000fe400078ec0ff */
[----:B------:R-:W-:-:S02]  /*1c890*/  LOP3.LUT R3, R3, 0x800, RZ, 0xc0, !PT ;  /* 0x0000080003037812 */ /* 0x000fc400078ec0ff */
[C---:B--2---:R-:W-:Y:S02]  /*1c8a0*/  LEA.HI R7, R6.reuse, 0x6e, RZ, 0x1a ;  /* 0x0000006e06077811 */ /* 0x044fe400078fd0ff */
[----:B------:R-:W-:Y:S02]  /*1c8b0*/  LEA.HI R6, R6, 0x5e, RZ, 0x1a ;  /* 0x0000005e06067811 */ /* 0x000fe400078fd0ff */
[----:B-----5:R-:W-:Y:S02]  /*1c8c0*/  LOP3.LUT R8, R0, R8, RZ, 0xfc, !PT ;  /* 0x0000000800087212 */ /* 0x020fe400078efcff */
[----:B------:R-:W-:Y:S02]  /*1c8d0*/  IADD3 R91, PT, PT, R2, UR10, R3 ;  /* 0x0000000a025b7c10 */ /* 0x000fe4000fffe003 */
[C---:B------:R-:W-:Y:S01]  /*1c8e0*/  LOP3.LUT R3, R0.reuse, R7, RZ, 0xfc, !PT ;  /* 0x0000000700037212 */ /* 0x040fe200078efcff */
[----:B------:R-:W-:Y:S01]  /*1c8f0*/  STL [R1+0x94], R8 ;  /* 0x0000940801007387 */ /* 0x000fe20000100800 */
[----:B------:R-:W-:-:S02]  /*1c900*/  LOP3.LUT R2, R0, R6, RZ, 0xfc, !PT ;  /* 0x0000000600027212 */ /* 0x000fc400078efcff */
[C---:B------:R-:W-:Y:S01]  /*1c910*/  LEA.HI R7, R5.reuse, 0x4e, RZ, 0x1a ;  /* 0x0000004e05077811 */ /* 0x040fe200078fd0ff */
[----:B------:R0:W-:Y:S01]  /*1c920*/  STL [R1+0x74], R3 ;  /* 0x0000740301007387 */ /* 0x0001e20000100800 */
[C---:B------:R-:W-:Y:S02]  /*1c930*/  LEA.HI R6, R5.reuse, 0x3e, RZ, 0x1a ;  /* 0x0000003e05067811 */ /* 0x040fe400078fd0ff */
[----:B------:R-:W-:Y:S01]  /*1c940*/  LEA.HI R5, R5, 0x2e, RZ, 0x1a ;  /* 0x0000002e05057811 */ /* 0x000fe200078fd0ff */
[----:B------:R1:W-:Y:S01]  /*1c950*/  STL [R1+0x54], R2 ;  /* 0x0000540201007387 */ /* 0x0003e20000100800 */
[----:B------:R-:W-:Y:S02]  /*1c960*/  SGXT.U32 R93, R93, 0x1 ;  /* 0x000000015d5d781a */ /* 0x000fe40000000000 */
[----:B------:R-:W-:Y:S02]  /*1c970*/  LOP3.LUT R88, R0, R5, RZ, 0xfc, !PT ;  /* 0x0000000500587212 */ /* 0x000fe400078efcff */
[----:B------:R-:W-:-:S02]  /*1c980*/  LEA.HI R5, R4, 0x1e, RZ, 0x1a ;  /* 0x0000001e04057811 */ /* 0x000fc400078fd0ff */
[----:B0-----:R-:W-:Y:S02]  /*1c990*/  LOP3.LUT R3, R0, R7, RZ, 0xfc, !PT ;  /* 0x0000000700037212 */ /* 0x001fe400078efcff */
[----:B------:R-:W-:Y:S02]  /*1c9a0*/  LEA.HI R4, R4, 0xe, RZ, 0x1a ;  /* 0x0000000e04047811 */ /* 0x000fe400078fd0ff */
[C---:B-1----:R-:W-:Y:S01]  /*1c9b0*/  LOP3.LUT R2, R0.reuse, R6, RZ, 0xfc, !PT ;  /* 0x0000000600027212 */ /* 0x042fe200078efcff */
[----:B------:R0:W-:Y:S01]  /*1c9c0*/  STL [R1+0x30], R3 ;  /* 0x0000300301007387 */ /* 0x0001e20000100800 */
[C---:B------:R-:W-:Y:S02]  /*1c9d0*/  LOP3.LUT R69, R0.reuse, R4, RZ, 0xfc, !PT ;  /* 0x0000000400457212 */ /* 0x040fe400078efcff */
[C---:B------:R-:W-:Y:S01]  /*1c9e0*/  LOP3.LUT R4, R0.reuse, 0x78, R93, 0xfe, !PT ;  /* 0x0000007800047812 */ /* 0x040fe200078efe5d */
[----:B------:R1:W-:Y:S01]  /*1c9f0*/  STL [R1+0x10], R2 ;  /* 0x0000100201007387 */ /* 0x0003e20000100800 */
[----:B------:R-:W-:-:S02]  /*1ca00*/  LOP3.LUT R74, R0, R5, RZ, 0xfc, !PT ;  /* 0x00000005004a7212 */ /* 0x000fc400078efcff */
[C-C-:B------:R-:W-:Y:S02]  /*1ca10*/  LOP3.LUT R92, R0.reuse, 0x34, R93.reuse, 0xfe, !PT ;  /* 0x00000034005c7812 */ /* 0x140fe400078efe5d */
[C-C-:B------:R-:W-:Y:S02]  /*1ca20*/  LOP3.LUT R90, R0.reuse, 0x32, R93.reuse, 0xfe, !PT ;  /* 0x00000032005a7812 */ /* 0x140fe400078efe5d */
[C-C-:B0-----:R-:W-:Y:S02]  /*1ca30*/  LOP3.LUT R3, R0.reuse, 0x7c, R93.reuse, 0xfe, !PT ;  /* 0x0000007c00037812 */ /* 0x141fe400078efe5d */
[----:B-1----:R-:W-:-:S03]  /*1ca40*/  LOP3.LUT R2, R0, 0x7a, R93, 0xfe, !PT ;  /* 0x0000007a00027812 */ /* 0x002fc600078efe5d */
[----:B------:R0:W-:Y:S04]  /*1ca50*/  STL [R1+0x90], R3 ;  /* 0x0000900301007387 */ /* 0x0001e80000100800 */
[----:B------:R1:W-:Y:S04]  /*1ca60*/  STL [R1+0x8c], R2 ;  /* 0x00008c0201007387 */ /* 0x0003e80000100800 */
[----:B------:R2:W-:Y:S01]  /*1ca70*/  STL [R1+0x88], R4 ;  /* 0x0000880401007387 */ /* 0x0005e20000100800 */
[C-C-:B0-----:R-:W-:Y:S02]  /*1ca80*/  LOP3.LUT R3, R0.reuse, 0x76, R93.reuse, 0xfe, !PT ;  /* 0x0000007600037812 */ /* 0x141fe400078efe5d */
[----:B-1----:R-:W-:-:S03]  /*1ca90*/  LOP3.LUT R2, R0, 0x74, R93, 0xfe, !PT ;  /* 0x0000007400027812 */ /* 0x002fc600078efe5d */
[----:B------:R0:W-:Y:S01]  /*1caa0*/  STL [R1+0x84], R3 ;  /* 0x0000840301007387 */ /* 0x0001e20000100800 */
[----:B--2---:R-:W-:-:S03]  /*1cab0*/  LOP3.LUT R4, R0, 0x72, R93, 0xfe, !PT ;  /* 0x0000007200047812 */ /* 0x004fc600078efe5d */
        /* <DEDUP_REMOVED lines=52> */
[----:B------:R2:W-:Y:S04]  /*1ce00*/  STL [R1+0x4], R3 ;  /* 0x0000040301007387 */ /* 0x0005e80000100800 */
[----:B------:R2:W-:Y:S01]  /*1ce10*/  STL [R1], R2 ;  /* 0x0000000201007387 */ /* 0x0005e20000100800 */
[----:B------:R-:W-:Y:S05]  /*1ce20*/  BRA.U !UP1, `(.L_x_11) ;  /* 0x0000000109107547 */ /* 0x000fea000b800000 */
[----:B------:R-:W-:-:S06]  /*1ce30*/  USHF.L.U32 UR4, UR4, 0x1f, URZ ;  /* 0x0000001f04047899 */ /* 0x000fcc00080006ff */
[----:B--2---:R-:W-:-:S04]  /*1ce40*/  IMAD.U32 R2, RZ, RZ, UR4 ;  /* 0x00000004ff027e24 */ /* 0x004fc8000f8e00ff */
[----:B------:R-:W0:Y:S02]  /*1ce50*/  SYNCS.PHASECHK.TRANS64.TRYWAIT P0, [UR8], R2 ;  /* 0x00000002ff0075a7 */ /* 0x000e240008001108 */
[----:B0-----:R-:W-:Y:S05]  /*1ce60*/  @!P0 BRA `(.L_x_12) ;  /* 0x0000002c00048947 */ /* 0x001fea0003800000 */
.L_x_11:
[----:B------:R-:W-:Y:S01]  /*1ce70*/  BAR.SYNC.DEFER_BLOCKING 0x0 ;  /* 0x0000000000007b1d */ /* 0x000fe20000010000 */
[C-C-:B------:R-:W-:Y:S02]  /*1ce80*/  LOP3.LUT R89, R0.reuse, 0x30, R93.reuse, 0xfe, !PT ;  /* 0x0000003000597812 */ /* 0x140fe400078efe5d */
[C-C-:B------:R-:W-:Y:S02]  /*1ce90*/  LOP3.LUT R87, R0.reuse, 0x2c, R93.reuse, 0xfe, !PT ;  /* 0x0000002c00577812 */ /* 0x140fe400078efe5d */
[C-C-:B------:R-:W-:Y:S01]  /*1cea0*/  LOP3.LUT R86, R0.reuse, 0x2a, R93.reuse, 0xfe, !PT ;  /* 0x0000002a00567812 */ /* 0x140fe200078efe5d */
[----:B------:R-:W0:Y:S01]  /*1ceb0*/  LDCU UR4, c[0x0][0x3b4] ;  /* 0x00007680ff0477ac */ /* 0x000e220008000800 */
[C-C-:B------:R-:W-:Y:S01]  /*1cec0*/  LOP3.LUT R85, R0.reuse, 0x28, R93.reuse, 0xfe, !PT ;  /* 0x0000002800557812 */ /* 0x140fe200078efe5d */
[----:B--2---:R-:W1:Y:S01]  /*1ced0*/  S2R R3, SR_TID.X ;  /* 0x0000000000037919 */ /* 0x004e620000002100 */
[C-C-:B------:R-:W-:Y:S01]  /*1cee0*/  LOP3.LUT R84, R0.reuse, 0x26, R93.reuse, 0xfe, !PT ;  /* 0x0000002600547812 */ /* 0x140fe200078efe5d */
[----:B------:R-:W2:Y:S01]  /*1cef0*/  LDCU UR5, c[0x0][0x3b8] ;  /* 0x00007700ff0577ac */ /* 0x000ea20008000800 */
[C-C-:B------:R-:W-:Y:S01]  /*1cf00*/  LOP3.LUT R81, R0.reuse, 0x24, R93.reuse, 0xfe, !PT ;  /* 0x0000002400517812 */ /* 0x140fe200078efe5d */
[----:B------:R1:W-:Y:S01]  /*1cf10*/  STL [R1+0x720], R90 ;  /* 0x0007205a01007387 */ /* 0x0003e20000100800 */
[----:B------:R-:W-:-:S02]  /*1cf20*/  LOP3.LUT R82, R0, 0x22, R93, 0xfe, !PT ;  /* 0x0000002200527812 */ /* 0x000fc400078efe5d */
[C-C-:B------:R-:W-:Y:S01]  /*1cf30*/  LOP3.LUT R68, R0.reuse, 0x20, R93.reuse, 0xfe, !PT ;  /* 0x0000002000447812 */ /* 0x140fe200078efe5d */
[----:B------:R-:W-:Y:S01]  /*1cf40*/  STL [R1+0x71c], R92 ;  /* 0x00071c5c01007387 */ /* 0x000fe20000100800 */
[C-C-:B------:R-:W-:Y:S02]  /*1cf50*/  LOP3.LUT R78, R0.reuse, 0x1c, R93.reuse, 0xfe, !PT ;  /* 0x0000001c004e7812 */ /* 0x140fe400078efe5d */
[C-C-:B------:R-:W-:Y:S02]  /*1cf60*/  LOP3.LUT R77, R0.reuse, 0x1a, R93.reuse, 0xfe, !PT ;  /* 0x0000001a004d7812 */ /* 0x140fe400078efe5d */
[C-C-:B------:R-:W-:Y:S02]  /*1cf70*/  LOP3.LUT R79, R0.reuse, 0x18, R93.reuse, 0xfe, !PT ;  /* 0x00000018004f7812 */ /* 0x140fe400078efe5d */
[C-C-:B------:R-:W-:Y:S01]  /*1cf80*/  LOP3.LUT R76, R0.reuse, 0x16, R93.reuse, 0xfe, !PT ;  /* 0x00000016004c7812 */ /* 0x140fe200078efe5d */
[----:B------:R-:W3:Y:S02]  /*1cf90*/  @!P2 SYNCS.CCTL.IV [UR10+0xc000] ;  /* 0x00c00000ff00a9b1 */ /* 0x000ee4000800000a */
[----:B---3--:R-:W-:Y:S01]  /*1cfa0*/  BAR.SYNC.DEFER_BLOCKING 0x0 ;  /* 0x0000000000007b1d */ /* 0x008fe20000010000 */
[----:B------:R-:W-:-:S02]  /*1cfb0*/  LOP3.LUT R72, R0, 0x14, R93, 0xfe, !PT ;  /* 0x0000001400487812 */ /* 0x000fc400078efe5d */
[C-C-:B------:R-:W-:Y:S02]  /*1cfc0*/  LOP3.LUT R70, R0.reuse, 0x12, R93.reuse, 0xfe, !PT ;  /* 0x0000001200467812 */ /* 0x140fe400078efe5d */
[C-C-:B------:R-:W-:Y:S02]  /*1cfd0*/  LOP3.LUT R71, R0.reuse, 0x10, R93.reuse, 0xfe, !PT ;  /* 0x0000001000477812 */ /* 0x140fe400078efe5d */
[C-C-:B------:R-:W-:Y:S01]  /*1cfe0*/  LOP3.LUT R2, R0.reuse, 0xc, R93.reuse, 0xfe, !PT ;  /* 0x0000000c00027812 */ /* 0x140fe200078efe5d */
[----:B------:R-:W-:Y:S01]  /*1cff0*/  LDTM.16dp32bit_t0_t15.x64 R4, tmem[UR11] ;  /* 0x0000000b000479ee */ /* 0x000fe20008b00000 */
[----:B------:R-:W3:Y:S01]  /*1d000*/  LDTM.16dp32bit_t16_t31.x64 R4, tmem[UR11+0x40] ;  /* 0x0000400b000479ee */ /* 0x000ee20008b20000 */
[C-C-:B------:R-:W-:Y:S02]  /*1d010*/  LOP3.LUT R73, R0.reuse, 0xa, R93.reuse, 0xfe, !PT ;  /* 0x0000000a00497812 */ /* 0x140fe400078efe5d */
[C-C-:B------:R-:W-:Y:S02]  /*1d020*/  LOP3.LUT R75, R0.reuse, 0x8, R93.reuse, 0xfe, !PT ;  /* 0x00000008004b7812 */ /* 0x140fe400078efe5d */
[C-C-:B------:R-:W-:Y:S01]  /*1d030*/  LOP3.LUT R80, R0.reuse, 0x6, R93.reuse, 0xfe, !PT ;  /* 0x0000000600507812 */ /* 0x140fe200078efe5d */
[----:B-1----:R-:W-:Y:S01]  /*1d040*/  IMAD.SHL.U32 R90, R3, 0x8, RZ ;  /* 0x00000008035a7824 */ /* 0x002fe200078e00ff */
[----:B------:R-:W-:-:S02]  /*1d050*/  LOP3.LUT R83, R0, 0x4, R93, 0xfe, !PT ;  /* 0x0000000400537812 */ /* 0x000fc400078efe5d */
[----:B------:R-:W-:Y:S02]  /*1d060*/  LOP3.LUT R3, R0, 0x2, R93, 0xfe, !PT ;  /* 0x0000000200037812 */ /* 0x000fe400078efe5d */
[----:B------:R-:W-:Y:S02]  /*1d070*/  LOP3.LUT R90, R90, 0x300, RZ, 0xc0, !PT ;  /* 0x000003005a5a7812 */ /* 0x000fe400078ec0ff */
[----:B------:R-:W-:Y:S01]  /*1d080*/  LOP3.LUT R0, R0, R93, RZ, 0xfc, !PT ;  /* 0x0000005d00007212 */ /* 0x000fe200078efcff */
[----:B------:R-:W1:Y:S02]  /*1d090*/  @!P2 SYNCS.CCTL.IV [UR10+0xc008] ;  /* 0x00c00800ff00a9b1 */ /* 0x000e64000800000a */
[----:B------:R-:W-:Y:S01]  /*1d0a0*/  IMAD.IADD R90, R90, 0x1, R91 ;  /* 0x000000015a5a7824 */ /* 0x000fe200078e025b */
[----:B------:R-:W-:-:S04]  /*1d0b0*/  NOP ;  /* 0x0000000000007918 */ /* 0x000fc80000000000 */
[----:B------:R4:W-:Y:S01]  /*1d0c0*/  STL [R1+0x9c], R90 ;  /* 0x00009c5a01007387 */ /* 0x0009e20000100800 */
[----:B---3--:R-:W-:Y:S02]  /*1d0d0*/  F2FP.SATFINITE.E4M3.F32.PACK_AB_MERGE_C R91, R5, R4, RZ ;  /* 0x00000004055b723e */ /* 0x008fe400048070ff */
[----:B------:R-:W-:Y:S02]  /*1d0e0*/  F2FP.SATFINITE.E4M3.F32.PACK_AB_MERGE_C R12, R13, R12, RZ ;  /* 0x0000000c0d0c723e */ /* 0x000fe400048070ff */
[----:B------:R-:W-:Y:S02]  /*1d0f0*/  F2FP.SATFINITE.E4M3.F32.PACK_AB_MERGE_C R14, R15, R14, RZ ;  /* 0x0000000e0f0e723e */ /* 0x000fe400048070ff */
[----:B------:R-:W-:Y:S02]  /*1d100*/  F2FP.SATFINITE.E4M3.F32.PACK_AB_MERGE_C R5, R17, R16, RZ ;  /* 0x000000101105723e */ /* 0x000fe400048070ff */
[----:B----4-:R-:W-:Y:S02]  /*1d110*/  F2FP.SATFINITE.E4M3.F32.PACK_AB_MERGE_C R90, R11, R10, RZ ;  /* 0x0000000a0b5a723e */ /* 0x010fe400048070ff */
[----:B------:R-:W-:-:S02]  /*1d120*/  F2FP.SATFINITE.E4M3.F32.PACK_AB_MERGE_C R10, R23, R22, RZ ;  /* 0x00000016170a723e */ /* 0x000fc400048070ff */
[----:B------:R-:W-:Y:S02]  /*1d130*/  F2FP.SATFINITE.E4M3.F32.PACK_AB_MERGE_C R25, R25, R24, RZ ;  /* 0x000000181919723e */ /* 0x000fe400048070ff */
[----:B------:R-:W-:Y:S02]  /*1d140*/  F2FP.SATFINITE.E4M3.F32.PACK_AB_MERGE_C R4, R7, R6, RZ ;  /* 0x000000060704723e */ /* 0x000fe400048070ff */
[----:B------:R-:W-:Y:S02]  /*1d150*/  F2FP.SATFINITE.E4M3.F32.PACK_AB_MERGE_C R22, R29, R28, RZ ;  /* 0x0000001c1d16723e */ /* 0x000fe400048070ff */
[----:B------:R-:W-:Y:S02]  /*1d160*/  F2FP.SATFINITE.E4M3.F32.PACK_AB_MERGE_C R24, R31, R30, RZ ;  /* 0x0000001e1f18723e */ /* 0x000fe400048070ff */
[----:B------:R-:W-:Y:S02]  /*1d170*/  F2FP.SATFINITE.E4M3.F32.PACK_AB_MERGE_C R23, R33, R32, RZ ;  /* 0x000000202117723e */ /* 0x000fe400048070ff */
[----:B------:R-:W-:-:S02]  /*1d180*/  F2FP.SATFINITE.E4M3.F32.PACK_AB_MERGE_C R6, R9, R8, RZ ;  /* 0x000000080906723e */ /* 0x000fc400048070ff */
[----:B------:R-:W-:Y:S02]  /*1d190*/  F2FP.SATFINITE.E4M3.F32.PACK_AB_MERGE_C R92, R19, R18, RZ ;  /* 0x00000012135c723e */ /* 0x000fe400048070ff */
[----:B------:R-:W-:Y:S02]  /*1d1a0*/  F2FP.SATFINITE.E4M3.F32.PACK_AB_MERGE_C R93, R27, R26, RZ ;  /* 0x0000001a1b5d723e */ /* 0x000fe400048070ff */
[----:B------:R-:W-:Y:S02]  /*1d1b0*/  F2FP.SATFINITE.E4M3.F32.PACK_AB_MERGE_C R19, R37, R36, RZ ;  /* 0x000000242513723e */ /* 0x000fe400048070ff */
[----:B------:R-:W-:Y:S02]  /*1d1c0*/  F2FP.SATFINITE.E4M3.F32.PACK_AB_MERGE_C R9, R39, R38, RZ ;  /* 0x000000262709723e */ /* 0x000fe400048070ff */
[----:B------:R-:W-:Y:S02]  /*1d1d0*/  LOP3.LUT R26, R12, 0xffff, RZ, 0xc0, !PT ;  /* 0x0000ffff0c1a7812 */ /* 0x000fe400078ec0ff */
[----:B------:R-:W-:-:S02]  /*1d1e0*/  LOP3.LUT R28, R14, 0xffff, RZ, 0xc0, !PT ;  /* 0x0000ffff0e1c7812 */ /* 0x000fc400078ec0ff */
[----:B------:R-:W-:Y:S02]  /*1d1f0*/  LOP3.LUT R27, R5, 0xffff, RZ, 0xc0, !PT ;  /* 0x0000ffff051b7812 */ /* 0x000fe400078ec0ff */
[----:B------:R-:W-:Y:S02]  /*1d200*/  LOP3.LUT R22, R22, 0xffff, RZ, 0xc0, !PT ;  /* 0x0000ffff16167812 */ /* 0x000fe400078ec0ff */
[----:B------:R-:W-:Y:S02]  /*1d210*/  LOP3.LUT R24, R24, 0xffff, RZ, 0xc0, !PT ;  /* 0x0000ffff18187812 */ /* 0x000fe400078ec0ff */
[----:B------:R-:W-:Y:S02]  /*1d220*/  LOP3.LUT R23, R23, 0xffff, RZ, 0xc0, !PT ;  /* 0x0000ffff17177812 */ /* 0x000fe400078ec0ff */
[----:B------:R-:W-:Y:S02]  /*1d230*/  LOP3.LUT R19, R19, 0xffff, RZ, 0xc0, !PT ;  /* 0x0000ffff13137812 */ /* 0x000fe400078ec0ff */
[----:B------:R-:W-:-:S02]  /*1d240*/  LOP3.LUT R9, R9, 0xffff, RZ, 0xc0, !PT ;  /* 0x0000ffff09097812 */ /* 0x000fc400078ec0ff */
[----:B------:R-:W-:Y:S02]  /*1d250*/  F2FP.SATFINITE.E4M3.F32.PACK_AB_MERGE_C R34, R35, R34, RZ ;  /* 0x000000222322723e */ /* 0x000fe400048070ff */
[--C-:B------:R-:W-:Y:S01]  /*1d260*/  PRMT R5, R27, 0x3340, R1.reuse ;  /* 0x000033401b057816 */ /* 0x100fe20000000001 */
[----:B------:R-:W1:Y:S01]  /*1d270*/  LDL.LU R35, [R1+0x9c] ;  /* 0x00009c0001237983 */ /* 0x000e620000300800 */
[----:B------:R-:W-:Y:S02]  /*1d280*/  PRMT R14, R26, 0x3340, R28 ;  /* 0x000033401a0e7816 */ /* 0x000fe4000000001c */
[----:B------:R-:W-:Y:S02]  /*1d290*/  PRMT R7, R23, 0x3340, R1 ;  /* 0x0000334017077816 */ /* 0x000fe40000000001 */
[----:B------:R-:W-:Y:S02]  /*1d2a0*/  PRMT R12, R22, 0x3340, R24 ;  /* 0x00003340160c7816 */ /* 0x000fe40000000018 */
[----:B------:R-:W-:-:S02]  /*1d2b0*/  SHF.R.U32.HI R26, RZ, 0x8, R26 ;  /* 0x00000008ff1a7819 */ /* 0x000fc4000001161a */
[----:B------:R-:W-:Y:S02]  /*1d2c0*/  SHF.R.U32.HI R28, RZ, 0x8, R28 ;  /* 0x00000008ff1c7819 */ /* 0x000fe4000001161c */
[----:B------:R-:W-:Y:S02]  /*1d2d0*/  SHF.R.U32.HI R27, RZ, 0x8, R27 ;  /* 0x00000008ff1b7819 */ /* 0x000fe4000001161b */
[----:B------:R-:W-:Y:S02]  /*1d2e0*/  SHF.R.U32.HI R22, RZ, 0x8, R22 ;  /* 0x00000008ff167819 */ /* 0x000fe40000011616 */
[----:B------:R-:W-:Y:S02]  /*1d2f0*/  SHF.R.U32.HI R24, RZ, 0x8, R24 ;  /* 0x00000008ff187819 */ /* 0x000fe40000011618 */
[----:B------:R-:W-:Y:S02]  /*1d300*/  SHF.R.U32.HI R23, RZ, 0x8, R23 ;  /* 0x00000008ff177819 */ /* 0x000fe40000011617 */
[----:B------:R-:W-:-:S02]  /*1d310*/  PRMT R33, R19, 0x3340, R9 ;  /* 0x0000334013217816 */ /* 0x000fc40000000009 */
[----:B------:R-:W-:Y:S02]  /*1d320*/  SHF.R.U32.HI R19, RZ, 0x8, R19 ;  /* 0x00000008ff137819 */ /* 0x000fe40000011613 */
[----:B------:R-:W-:Y:S02]  /*1d330*/  SHF.R.U32.HI R9, RZ, 0x8, R9 ;  /* 0x00000008ff097819 */ /* 0x000fe40000011609 */
[----:B------:R-:W-:Y:S02]  /*1d340*/  LOP3.LUT R26, R26, 0xffff, RZ, 0xc0, !PT ;  /* 0x0000ffff1a1a7812 */ /* 0x000fe400078ec0ff */
[----:B------:R-:W-:Y:S02]  /*1d350*/  LOP3.LUT R28, R28, 0xffff, RZ, 0xc0, !PT ;  /* 0x0000ffff1c1c7812 */ /* 0x000fe400078ec0ff */
[----:B------:R-:W-:Y:S02]  /*1d360*/  LOP3.LUT R27, R27, 0xffff, RZ, 0xc0, !PT ;  /* 0x0000ffff1b1b7812 */ /* 0x000fe400078ec0ff */
[----:B------:R-:W-:-:S02]  /*1d370*/  LOP3.LUT R22, R22, 0xffff, RZ, 0xc0, !PT ;  /* 0x0000ffff16167812 */ /* 0x000fc400078ec0ff */
[----:B------:R-:W-:Y:S02]  /*1d380*/  LOP3.LUT R24, R24, 0xffff, RZ, 0xc0, !PT ;  /* 0x0000ffff18187812 */ /* 0x000fe400078ec0ff */
[----:B------:R-:W-:Y:S02]  /*1d390*/  LOP3.LUT R23, R23, 0xffff, RZ, 0xc0, !PT ;  /* 0x0000ffff17177812 */ /* 0x000fe400078ec0ff */
[----:B------:R-:W-:Y:S02]  /*1d3a0*/  LOP3.LUT R19, R19, 0xffff, RZ, 0xc0, !PT ;  /* 0x0000ffff13137812 */ /* 0x000fe400078ec0ff */
[----:B------:R-:W-:Y:S02]  /*1d3b0*/  LOP3.LUT R9, R9, 0xffff, RZ, 0xc0, !PT ;  /* 0x0000ffff09097812 */ /* 0x000fe400078ec0ff */
[----:B------:R-:W-:Y:S02]  /*1d3c0*/  PRMT R26, R26, 0x3340, R28 ;  /* 0x000033401a1a7816 */ /* 0x000fe4000000001c */
[----:B------:R-:W-:-:S02]  /*1d3d0*/  PRMT R27, R27, 0x3340, R1 ;  /* 0x000033401b1b7816 */ /* 0x000fc40000000001 */
[----:B------:R-:W-:Y:S02]  /*1d3e0*/  PRMT R24, R22, 0x3340, R24 ;  /* 0x0000334016187816 */ /* 0x000fe40000000018 */
[----:B------:R-:W-:Y:S02]  /*1d3f0*/  PRMT R23, R23, 0x3340, R1 ;  /* 0x0000334017177816 */ /* 0x000fe40000000001 */
[----:B------:R-:W-:Y:S02]  /*1d400*/  PRMT R19, R19, 0x3340, R9 ;  /* 0x0000334013137816 */ /* 0x000fe40000000009 */
[----:B------:R-:W-:Y:S02]  /*1d410*/  PRMT R9, R26, 0x5410, R27 ;  /* 0x000054101a097816 */ /* 0x000fe4000000001b */
[----:B------:R-:W-:Y:S02]  /*1d420*/  LOP3.LUT R26, R90, 0xffff, RZ, 0xc0, !PT ;  /* 0x0000ffff5a1a7812 */ /* 0x000fe400078ec0ff */
[----:B------:R-:W-:Y:S01]  /*1d430*/  PRMT R23, R24, 0x5410, R23 ;  /* 0x0000541018177816 */ /* 0x000fe20000000017 */
[----:B------:R-:W3:Y:S01]  /*1d440*/  LDL.LU R90, [R1+0x720] ;  /* 0x00072000015a7983 */ /* 0x000ee20000300800 */
[----:B------:R-:W-:-:S02]  /*1d450*/  LOP3.LUT R24, R92, 0xffff, RZ, 0xc0, !PT ;  /* 0x0000ffff5c187812 */ /* 0x000fc400078ec0ff */
[----:B------:R-:W-:Y:S01]  /*1d460*/  F2FP.SATFINITE.E4M3.F32.PACK_AB_MERGE_C R48, R49, R48, RZ ;  /* 0x000000303130723e */ /* 0x000fe200048070ff */
[----:B------:R-:W4:Y:S01]  /*1d470*/  LDL.LU R92, [R1+0x71c] ;  /* 0x00071c00015c7983 */ /* 0x000f220000300800 */
[----:B------:R-:W-:-:S03]  /*1d480*/  F2FP.SATFINITE.E4M3.F32.PACK_AB_MERGE_C R20, R21, R20, RZ ;  /* 0x000000141514723e */ /* 0x000fc600048070ff */
[----:B------:R-:W0:Y:S04]  /*1d490*/  LDL.LU R27, [R1+0x718] ;  /* 0x00071800011b7983 */ /* 0x000e280000300800 */
[----:B------:R-:W5:Y:S01]  /*1d4a0*/  LDL.LU R49, [R1] ;  /* 0x0000000001317983 */ /* 0x000f620000300800 */
[----:B------:R-:W2:Y:S01]  /*1d4b0*/  S2R R36, SR_TID.X ;  /* 0x0000000000247919 */ /* 0x000ea20000002100 */
[----:B------:R-:W-:Y:S02]  /*1d4c0*/  LOP3.LUT R8, R91, 0xffff, RZ, 0xc0, !PT ;  /* 0x0000ffff5b087812 */ /* 0x000fe400078ec0ff */
[----:B------:R-:W-:Y:S02]  /*1d4d0*/  LOP3.LUT R4, R4, 0xffff, RZ, 0xc0, !PT ;  /* 0x0000ffff04047812 */ /* 0x000fe400078ec0ff */
[----:B------:R-:W-:-:S02]  /*1d4e0*/  LOP3.LUT R29, R6, 0xffff, RZ, 0xc0, !PT ;  /* 0x0000ffff061d7812 */ /* 0x000fc400078ec0ff */
[----:B------:R-:W-:Y:S02]  /*1d4f0*/  LOP3.LUT R20, R20, 0xffff, RZ, 0xc0, !PT ;  /* 0x0000ffff14147812 */ /* 0x000fe400078ec0ff */
[----:B------:R-:W-:Y:S02]  /*1d500*/  LOP3.LUT R10, R10, 0xffff, RZ, 0xc0, !PT ;  /* 0x0000ffff0a0a7812 */ /* 0x000fe400078ec0ff */
[----:B------:R-:W-:Y:S02]  /*1d510*/  LOP3.LUT R25, R25, 0xffff, RZ, 0xc0, !PT ;  /* 0x0000ffff19197812 */ /* 0x000fe400078ec0ff */
[--C-:B------:R-:W-:Y:S02]  /*1d520*/  PRMT R11, R29, 0x3340, R1.reuse ;  /* 0x000033401d0b7816 */ /* 0x100fe40000000001 */
[----:B------:R-:W-:Y:S02]  /*1d530*/  PRMT R15, R8, 0x3340, R4 ;  /* 0x00003340080f7816 */ /* 0x000fe40000000004 */
[----:B------:R-:W-:-:S02]  /*1d540*/  PRMT R6, R25, 0x3340, R1 ;  /* 0x0000334019067816 */ /* 0x000fc40000000001 */
[----:B------:R-:W-:Y:S02]  /*1d550*/  PRMT R13, R20, 0x3340, R10 ;  /* 0x00003340140d7816 */ /* 0x000fe4000000000a */
[----:B------:R-:W-:Y:S02]  /*1d560*/  SHF.R.U32.HI R8, RZ, 0x8, R8 ;  /* 0x00000008ff087819 */ /* 0x000fe40000011608 */
[----:B------:R-:W-:Y:S02]  /*1d570*/  SHF.R.U32.HI R4, RZ, 0x8, R4 ;  /* 0x00000008ff047819 */ /* 0x000fe40000011604 */
[----:B------:R-:W-:Y:S02]  /*1d580*/  SHF.R.U32.HI R29, RZ, 0x8, R29 ;  /* 0x00000008ff1d7819 */ /* 0x000fe4000001161d */
[----:B------:R-:W-:Y:S02]  /*1d590*/  SHF.R.U32.HI R20, RZ, 0x8, R20 ;  /* 0x00000008ff147819 */ /* 0x000fe40000011614 */
[----:B------:R-:W-:-:S02]  /*1d5a0*/  SHF.R.U32.HI R10, RZ, 0x8, R10 ;  /* 0x00000008ff0a7819 */ /* 0x000fc4000001160a */
[----:B------:R-:W-:Y:S02]  /*1d5b0*/  SHF.R.U32.HI R25, RZ, 0x8, R25 ;  /* 0x00000008ff197819 */ /* 0x000fe40000011619 */
[----:B------:R-:W-:Y:S02]  /*1d5c0*/  LOP3.LUT R8, R8, 0xffff, RZ, 0xc0, !PT ;  /* 0x0000ffff08087812 */ /* 0x000fe400078ec0ff */
[----:B------:R-:W-:Y:S02]  /*1d5d0*/  LOP3.LUT R4, R4, 0xffff, RZ, 0xc0, !PT ;  /* 0x0000ffff04047812 */ /* 0x000fe400078ec0ff */
[----:B------:R-:W-:Y:S02]  /*1d5e0*/  LOP3.LUT R29, R29, 0xffff, RZ, 0xc0, !PT ;  /* 0x0000ffff1d1d7812 */ /* 0x000fe400078ec0ff */
[----:B------:R-:W-:Y:S02]  /*1d5f0*/  LOP3.LUT R20, R20, 0xffff, RZ, 0xc0, !PT ;  /* 0x0000ffff14147812 */ /* 0x000fe400078ec0ff */
[----:B------:R-:W-:-:S02]  /*1d600*/  LOP3.LUT R10, R10, 0xffff, RZ, 0xc0, !PT ;  /* 0x0000ffff0a0a7812 */ /* 0x000fc400078ec0ff */
[----:B------:R-:W-:Y:S02]  /*1d610*/  LOP3.LUT R25, R25, 0xffff, RZ, 0xc0, !PT ;  /* 0x0000ffff19197812 */ /* 0x000fe400078ec0ff */
[----:B------:R-:W-:Y:S02]  /*1d620*/  PRMT R4, R8, 0x3340, R4 ;  /* 0x0000334008047816 */ /* 0x000fe40000000004 */
[----:B------:R-:W-:Y:S02]  /*1d630*/  PRMT R29, R29, 0x3340, R1 ;  /* 0x000033401d1d7816 */ /* 0x000fe40000000001 */
[----:B------:R-:W-:Y:S02]  /*1d640*/  PRMT R11, R15, 0x5410, R11 ;  /* 0x000054100f0b7816 */ /* 0x000fe4000000000b */
[----:B------:R-:W-:Y:S02]  /*1d650*/  PRMT R10, R20, 0x3340, R10 ;  /* 0x00003340140a7816 */ /* 0x000fe4000000000a */
[----:B------:R-:W-:-:S02]  /*1d660*/  PRMT R25, R25, 0x3340, R1 ;  /* 0x0000334019197816 */ /* 0x000fc40000000001 */
[----:B------:R-:W-:Y:S02]  /*1d670*/  PRMT R8, R4, 0x5410, R29 ;  /* 0x0000541004087816 */ /* 0x000fe4000000001d */
[----:B------:R-:W-:Y:S02]  /*1d680*/  PRMT R10, R10, 0x5410, R25 ;  /* 0x000054100a0a7816 */ /* 0x000fe40000000019 */
[----:B------:R-:W-:Y:S02]  /*1d690*/  PRMT R4, R11, 0x4210, R26 ;  /* 0x000042100b047816 */ /* 0x000fe4000000001a */
[----:B------:R-:W-:Y:S02]  /*1d6a0*/  PRMT R5, R14, 0x5410, R5 ;  /* 0x000054100e057816 */ /* 0x000fe40000000005 */
[----:B------:R-:W-:Y:S02]  /*1d6b0*/  PRMT R6, R13, 0x5410, R6 ;  /* 0x000054100d067816 */ /* 0x000fe40000000006 */
[----:B------:R-:W-:-:S02]  /*1d6c0*/  PRMT R7, R12, 0x5410, R7 ;  /* 0x000054100c077816 */ /* 0x000fc40000000007 */
[----:B------:R-:W-:Y:S02]  /*1d6d0*/  LOP3.LUT R25, R93, 0xffff, RZ, 0xc0, !PT ;  /* 0x0000ffff5d197812 */ /* 0x000fe400078ec0ff */
[----:B------:R-:W-:Y:S02]  /*1d6e0*/  LOP3.LUT R11, R34, 0xffff, RZ, 0xc0, !PT ;  /* 0x0000ffff220b7812 */ /* 0x000fe400078ec0ff */
[----:B------:R-:W-:Y:S02]  /*1d6f0*/  F2FP.SATFINITE.E4M3.F32.PACK_AB_MERGE_C R16, R61, R60, RZ ;  /* 0x0000003c3d10723e */ /* 0x000fe400048070ff */
[----:B------:R-:W-:Y:S02]  /*1d700*/  F2FP.SATFINITE.E4M3.F32.PACK_AB_MERGE_C R17, R63, R62, RZ ;  /* 0x0000003e3f11723e */ /* 0x000fe400048070ff */
[----:B------:R-:W-:Y:S02]  /*1d710*/  F2FP.SATFINITE.E4M3.F32.PACK_AB_MERGE_C R18, R65, R64, RZ ;  /* 0x000000404112723e */ /* 0x000fe400048070ff */
[----:B------:R-:W-:-:S02]  /*1d720*/  PRMT R5, R5, 0x4210, R24 ;  /* 0x0000421005057816 */ /* 0x000fc40000000018 */
[----:B------:R-:W-:Y:S02]  /*1d730*/  PRMT R6, R6, 0x4210, R25 ;  /* 0x0000421006067816 */ /* 0x000fe40000000019 */
[----:B------:R-:W-:Y:S02]  /*1d740*/  PRMT R7, R7, 0x4210, R11 ;  /* 0x0000421007077816 */ /* 0x000fe4000000000b */
[----:B------:R-:W-:Y:S02]  /*1d750*/  F2FP.SATFINITE.E4M3.F32.PACK_AB_MERGE_C R21, R41, R40, RZ ;  /* 0x000000282915723e */ /* 0x000fe400048070ff */
[----:B------:R-:W-:Y:S02]  /*1d760*/  PRMT R8, R8, 0x5210, R26 ;  /* 0x0000521008087816 */ /* 0x000fe4000000001a */
[----:B------:R-:W-:Y:S02]  /*1d770*/  PRMT R9, R9, 0x5210, R24 ;  /* 0x0000521009097816 */ /* 0x000fe40000000018 */
[----:B------:R-:W-:-:S02]  /*1d780*/  PRMT R10, R10, 0x5210, R25 ;  /* 0x000052100a0a7816 */ /* 0x000fc40000000019 */
[----:B------:R-:W-:Y:S02]  /*1d790*/  PRMT R11, R23, 0x5210, R11 ;  /* 0x00005210170b7816 */ /* 0x000fe4000000000b */
[----:B--2---:R-:W-:Y:S02]  /*1d7a0*/  LOP3.LUT R36, R36, 0x7f, RZ, 0xc0, !PT ;  /* 0x0000007f24247812 */ /* 0x004fe400078ec0ff */
[----:B------:R-:W-:Y:S02]  /*1d7b0*/  F2FP.SATFINITE.E4M3.F32.PACK_AB_MERGE_C R44, R45, R44, RZ ;  /* 0x0000002c2d2c723e */ /* 0x000fe400048070ff */
[----:B------:R-:W-:Y:S02]  /*1d7c0*/  F2FP.SATFINITE.E4M3.F32.PACK_AB_MERGE_C R46, R47, R46, RZ ;  /* 0x0000002e2f2e723e */ /* 0x000fe400048070ff */
[----:B------:R-:W-:Y:S02]  /*1d7d0*/  F2FP.SATFINITE.E4M3.F32.PACK_AB_MERGE_C R52, R53, R52, RZ ;  /* 0x000000343534723e */ /* 0x000fe400048070ff */
[----:B------:R-:W-:-:S02]  /*1d7e0*/  F2FP.SATFINITE.E4M3.F32.PACK_AB_MERGE_C R54, R55, R54, RZ ;  /* 0x000000363736723e */ /* 0x000fc400048070ff */
[----:B------:R-:W-:Y:S02]  /*1d7f0*/  F2FP.SATFINITE.E4M3.F32.PACK_AB_MERGE_C R56, R57, R56, RZ ;  /* 0x000000383938723e */ /* 0x000fe400048070ff */
[----:B------:R-:W-:Y:S02]  /*1d800*/  LOP3.LUT R16, R16, 0xffff, RZ, 0xc0, !PT ;  /* 0x0000ffff10107812 */ /* 0x000fe400078ec0ff */
[----:B------:R-:W-:Y:S02]  /*1d810*/  LOP3.LUT R17, R17, 0xffff, RZ, 0xc0, !PT ;  /* 0x0000ffff11117812 */ /* 0x000fe400078ec0ff */
[----:B------:R-:W-:Y:S02]  /*1d820*/  LOP3.LUT R18, R18, 0xffff, RZ, 0xc0, !PT ;  /* 0x0000ffff12127812 */ /* 0x000fe400078ec0ff */
[----:B------:R-:W-:Y:S02]  /*1d830*/  LOP3.LUT R21, R21, 0xffff, RZ, 0xc0, !PT ;  /* 0x0000ffff15157812 */ /* 0x000fe400078ec0ff */
[----:B------:R-:W-:Y:S01]  /*1d840*/  LEA R41, R36, UR10, 0x4 ;  /* 0x0000000a24297c11 */ /* 0x000fe2000f8e20ff */
[----:B------:R-:W2:Y:S01]  /*1d850*/  LDCU.128 UR8, c[0x0][0x390] ;  /* 0x00007200ff0877ac */ /* 0x000ea20008000c00 */
[----:B------:R-:W-:-:S02]  /*1d860*/  LOP3.LUT R44, R44, 0xffff, RZ, 0xc0, !PT ;  /* 0x0000ffff2c2c7812 */ /* 0x000fc400078ec0ff */
[----:B------:R-:W-:Y:S02]  /*1d870*/  LOP3.LUT R46, R46, 0xffff, RZ, 0xc0, !PT ;  /* 0x0000ffff2e2e7812 */ /* 0x000fe400078ec0ff */
[----:B------:R-:W-:Y:S02]  /*1d880*/  LOP3.LUT R48, R48, 0xffff, RZ, 0xc0, !PT ;  /* 0x0000ffff30307812 */ /* 0x000fe400078ec0ff */
[----:B------:R-:W-:Y:S02]  /*1d890*/  LOP3.LUT R52, R52, 0xffff, RZ, 0xc0, !PT ;  /* 0x0000ffff34347812 */ /* 0x000fe400078ec0ff */
[----:B------:R-:W-:Y:S02]  /*1d8a0*/  LOP3.LUT R54, R54, 0xffff, RZ, 0xc0, !PT ;  /* 0x0000ffff36367812 */ /* 0x000fe400078ec0ff */
[----:B------:R-:W-:Y:S02]  /*1d8b0*/  LOP3.LUT R56, R56, 0xffff, RZ, 0xc0, !PT ;  /* 0x0000ffff38387812 */ /* 0x000fe400078ec0ff */
[----:B------:R-:W-:-:S02]  /*1d8c0*/  PRMT R30, R16, 0x3340, R17 ;  /* 0x00003340101e7816 */ /* 0x000fc40000000011 */
[----:B------:R-:W-:Y:S02]  /*1d8d0*/  SHF.R.U32.HI R16, RZ, 0x8, R16 ;  /* 0x00000008ff107819 */ /* 0x000fe40000011610 */
[----:B------:R-:W-:Y:S02]  /*1d8e0*/  SHF.R.U32.HI R17, RZ, 0x8, R17 ;  /* 0x00000008ff117819 */ /* 0x000fe40000011611 */
[----:B------:R-:W-:Y:S02]  /*1d8f0*/  SHF.R.U32.HI R24, RZ, 0x8, R18 ;  /* 0x00000008ff187819 */ /* 0x000fe40000011612 */
[----:B------:R-:W-:Y:S02]  /*1d900*/  PRMT R12, R21, 0x3340, R1 ;  /* 0x00003340150c7816 */ /* 0x000fe40000000001 */
[----:B------:R-:W-:Y:S02]  /*1d910*/  SHF.R.U32.HI R21, RZ, 0x8, R21 ;  /* 0x00000008ff157819 */ /* 0x000fe40000011615 */
[----:B------:R-:W-:-:S02]  /*1d920*/  PRMT R13, R48, 0x3340, R1 ;  /* 0x00003340300d7816 */ /* 0x000fc40000000001 */
[----:B------:R-:W-:Y:S02]  /*1d930*/  PRMT R14, R56, 0x3340, R1 ;  /* 0x00003340380e7816 */ /* 0x000fe40000000001 */
[----:B------:R-:W-:Y:S02]  /*1d940*/  PRMT R32, R44, 0x3340, R46 ;  /* 0x000033402c207816 */ /* 0x000fe4000000002e */
[----:B------:R-:W-:Y:S02]  /*1d950*/  PRMT R31, R52, 0x3340, R54 ;  /* 0x00003340341f7816 */ /* 0x000fe40000000036 */
[----:B------:R-:W-:Y:S02]  /*1d960*/  SHF.R.U32.HI R44, RZ, 0x8, R44 ;  /* 0x00000008ff2c7819 */ /* 0x000fe4000001162c */
[----:B------:R-:W-:Y:S02]  /*1d970*/  SHF.R.U32.HI R46, RZ, 0x8, R46 ;  /* 0x00000008ff2e7819 */ /* 0x000fe4000001162e */
[----:B------:R-:W-:-:S02]  /*1d980*/  SHF.R.U32.HI R48, RZ, 0x8, R48 ;  /* 0x00000008ff307819 */ /* 0x000fc40000011630 */
[----:B------:R-:W-:Y:S02]  /*1d990*/  SHF.R.U32.HI R52, RZ, 0x8, R52 ;  /* 0x00000008ff347819 */ /* 0x000fe40000011634 */
[----:B------:R-:W-:Y:S02]  /*1d9a0*/  SHF.R.U32.HI R23, RZ, 0x8, R54 ;  /* 0x00000008ff177819 */ /* 0x000fe40000011636 */
[----:B------:R-:W-:Y:S02]  /*1d9b0*/  SHF.R.U32.HI R56, RZ, 0x8, R56 ;  /* 0x00000008ff387819 */ /* 0x000fe40000011638 */
[----:B------:R-:W-:Y:S02]  /*1d9c0*/  LOP3.LUT R17, R17, 0xffff, RZ, 0xc0, !PT ;  /* 0x0000ffff11117812 */ /* 0x000fe400078ec0ff */
[----:B------:R-:W-:Y:S02]  /*1d9d0*/  LOP3.LUT R16, R16, 0xffff, RZ, 0xc0, !PT ;  /* 0x0000ffff10107812 */ /* 0x000fe400078ec0ff */
[----:B------:R-:W-:-:S02]  /*1d9e0*/  LOP3.LUT R20, R21, 0xffff, RZ, 0xc0, !PT ;  /* 0x0000ffff15147812 */ /* 0x000fc400078ec0ff */
[----:B------:R-:W-:Y:S02]  /*1d9f0*/  PRMT R15, R18, 0x3340, R1 ;  /* 0x00003340120f7816 */ /* 0x000fe40000000001 */
[----:B------:R-:W-:Y:S02]  /*1da00*/  LOP3.LUT R21, R44, 0xffff, RZ, 0xc0, !PT ;  /* 0x0000ffff2c157812 */ /* 0x000fe400078ec0ff */
[----:B------:R-:W-:Y:S02]  /*1da10*/  LOP3.LUT R46, R46, 0xffff, RZ, 0xc0, !PT ;  /* 0x0000ffff2e2e7812 */ /* 0x000fe400078ec0ff */
[----:B------:R-:W-:Y:S02]  /*1da20*/  LOP3.LUT R22, R48, 0xffff, RZ, 0xc0, !PT ;  /* 0x0000ffff30167812 */ /* 0x000fe400078ec0ff */
[----:B------:R-:W-:Y:S02]  /*1da30*/  LOP3.LUT R18, R56, 0xffff, RZ, 0xc0, !PT ;  /* 0x0000ffff38127812 */ /* 0x000fe400078ec0ff */
[----:B------:R-:W-:-:S02]  /*1da40*/  F2FP.SATFINITE.E4M3.F32.PACK_AB_MERGE_C R42, R43, R42, RZ ;  /* 0x0000002a2b2a723e */ /* 0x000fc400048070ff */
[----:B------:R-:W-:Y:S02]  /*1da50*/  F2FP.SATFINITE.E4M3.F32.PACK_AB_MERGE_C R50, R51, R50, RZ ;  /* 0x000000323332723e */ /* 0x000fe400048070ff */
[----:B------:R-:W-:Y:S02]  /*1da60*/  F2FP.SATFINITE.E4M3.F32.PACK_AB_MERGE_C R58, R59, R58, RZ ;  /* 0x0000003a3b3a723e */ /* 0x000fe400048070ff */
[----:B------:R-:W-:Y:S01]  /*1da70*/  F2FP.SATFINITE.E4M3.F32.PACK_AB_MERGE_C R66, R67, R66, RZ ;  /* 0x000000424342723e */ /* 0x000fe200048070ff */
[----:B------:R-:W-:Y:S01]  /*1da80*/  IMAD R39, R76, UR5, RZ ;  /* 0x000000054c277c24 */ /* 0x000fe2000f8e02ff */
[----:B------:R-:W-:Y:S01]  /*1da90*/  LOP3.LUT R23, R23, 0xffff, RZ, 0xc0, !PT ;  /* 0x0000ffff17177812 */ /* 0x000fe200078ec0ff */
[----:B------:R-:W3:Y:S01]  /*1daa0*/  LDL.LU R48, [R1+0x4] ;  /* 0x0000040001307983 */ /* 0x000ee20000300800 */
[----:B------:R-:W-:Y:S02]  /*1dab0*/  PRMT R17, R16, 0x3340, R17 ;  /* 0x0000334010117816 */ /* 0x000fe40000000011 */
[----:B------:R-:W-:Y:S01]  /*1dac0*/  PRMT R20, R20, 0x3340, R1 ;  /* 0x0000334014147816 */ /* 0x000fe20000000001 */
[----:B------:R-:W3:Y:S01]  /*1dad0*/  LDL.LU R47, [R1+0x8] ;  /* 0x00000800012f7983 */ /* 0x000ee20000300800 */
[----:B------:R-:W-:-:S02]  /*1dae0*/  PRMT R21, R21, 0x3340, R46 ;  /* 0x0000334015157816 */ /* 0x000fc4000000002e */
[--C-:B------:R-:W-:Y:S01]  /*1daf0*/  PRMT R22, R22, 0x3340, R1.reuse ;  /* 0x0000334016167816 */ /* 0x100fe20000000001 */
[----:B------:R-:W3:Y:S01]  /*1db00*/  LDL.LU R46, [R1+0xc] ;  /* 0x00000c00012e7983 */ /* 0x000ee20000300800 */
[----:B------:R-:W-:Y:S02]  /*1db10*/  PRMT R18, R18, 0x3340, R1 ;  /* 0x0000334012127816 */ /* 0x000fe40000000001 */
[----:B------:R-:W-:Y:S01]  /*1db20*/  PRMT R12, R33, 0x5410, R12 ;  /* 0x00005410210c7816 */ /* 0x000fe2000000000c */
[----:B------:R-:W3:Y:S01]  /*1db30*/  LDL.LU R44, [R1+0x10] ;  /* 0x00001000012c7983 */ /* 0x000ee20000300800 */
[----:B------:R-:W-:Y:S02]  /*1db40*/  PRMT R20, R19, 0x5410, R20 ;  /* 0x0000541013147816 */ /* 0x000fe40000000014 */
[----:B------:R-:W-:Y:S02]  /*1db50*/  PRMT R13, R32, 0x5410, R13 ;  /* 0x00005410200d7816 */ /* 0x000fe4000000000d */
[----:B------:R-:W-:-:S02]  /*1db60*/  PRMT R14, R31, 0x5410, R14 ;  /* 0x000054101f0e7816 */ /* 0x000fc4000000000e */
[----:B------:R-:W-:Y:S02]  /*1db70*/  LOP3.LUT R50, R50, 0xffff, RZ, 0xc0, !PT ;  /* 0x0000ffff32327812 */ /* 0x000fe400078ec0ff */
[----:B------:R-:W-:Y:S02]  /*1db80*/  PRMT R21, R21, 0x5410, R22 ;  /* 0x0000541015157816 */ /* 0x000fe40000000016 */
[----:B------:R-:W-:Y:S01]  /*1db90*/  PRMT R15, R30, 0x5410, R15 ;  /* 0x000054101e0f7816 */ /* 0x000fe2000000000f */
[----:B-1----:R-:W-:Y:S04]  /*1dba0*/  STS.128 [R35], R4 ;  /* 0x0000000423007388 */ /* 0x002fe80000000c00 */
[----:B------:R1:W-:Y:S01]  /*1dbb0*/  STS.128 [R35+0x400], R8 ;  /* 0x0004000823007388 */ /* 0x0003e20000000c00 */
[----:B------:R-:W-:Y:S01]  /*1dbc0*/  BAR.SYNC.DEFER_BLOCKING 0x0 ;  /* 0x0000000000007b1d */ /* 0x000fe20000010000 */
[----:B-1----:R-:W-:-:S02]  /*1dbd0*/  LOP3.LUT R10, R24, 0xffff, RZ, 0xc0, !PT ;  /* 0x0000ffff180a7812 */ /* 0x002fc400078ec0ff */
[----:B------:R-:W-:Y:S02]  /*1dbe0*/  LOP3.LUT R8, R52, 0xffff, RZ, 0xc0, !PT ;  /* 0x0000ffff34087812 */ /* 0x000fe400078ec0ff */
[----:B------:R-:W-:Y:S02]  /*1dbf0*/  PRMT R10, R10, 0x3340, R1 ;  /* 0x000033400a0a7816 */ /* 0x000fe40000000001 */
[----:B------:R-:W-:Y:S02]  /*1dc00*/  PRMT R23, R8, 0x3340, R23 ;  /* 0x0000334008177816 */ /* 0x000fe40000000017 */
[----:B------:R-:W-:Y:S02]  /*1dc10*/  PRMT R16, R17, 0x5410, R10 ;  /* 0x0000541011107816 */ /* 0x000fe4000000000a */
[----:B------:R-:W-:Y:S02]  /*1dc20*/  LOP3.LUT R9, R42, 0xffff, RZ, 0xc0, !PT ;  /* 0x0000ffff2a097812 */ /* 0x000fe400078ec0ff */
[----:B------:R-:W-:Y:S01]  /*1dc30*/  LOP3.LUT R11, R58, 0xffff, RZ, 0xc0, !PT ;  /* 0x0000ffff3a0b7812 */ /* 0x000fe200078ec0ff */
[----:B------:R-:W1:Y:S01]  /*1dc40*/  LDS.128 R4, [R41] ;  /* 0x0000000029047984 */ /* 0x000e620000000c00 */
[----:B------:R-:W-:-:S02]  /*1dc50*/  PRMT R18, R23, 0x5410, R18 ;  /* 0x0000541017127816 */ /* 0x000fc40000000012 */
[--C-:B------:R-:W-:Y:S01]  /*1dc60*/  PRMT R8, R12, 0x4210, R9.reuse ;  /* 0x000042100c087816 */ /* 0x100fe20000000009 */
[----:B------:R-:W3:Y:S01]  /*1dc70*/  LDL.LU R42, [R1+0x14] ;  /* 0x00001400012a7983 */ /* 0x000ee20000300800 */
[----:B------:R-:W-:Y:S02]  /*1dc80*/  LOP3.LUT R66, R66, 0xffff, RZ, 0xc0, !PT ;  /* 0x0000ffff42427812 */ /* 0x000fe400078ec0ff */
[----:B------:R-:W-:Y:S02]  /*1dc90*/  PRMT R12, R20, 0x5210, R9 ;  /* 0x00005210140c7816 */ /* 0x000fe40000000009 */
[--C-:B------:R-:W-:Y:S02]  /*1dca0*/  PRMT R9, R13, 0x4210, R50.reuse ;  /* 0x000042100d097816 */ /* 0x100fe40000000032 */
[--C-:B------:R-:W-:Y:S02]  /*1dcb0*/  PRMT R10, R14, 0x4210, R11.reuse ;  /* 0x000042100e0a7816 */ /* 0x100fe4000000000b */
[----:B------:R-:W-:Y:S01]  /*1dcc0*/  PRMT R13, R21, 0x5210, R50 ;  /* 0x00005210150d7816 */ /* 0x000fe20000000032 */
[----:B------:R-:W-:Y:S01]  /*1dcd0*/  IMAD R21, R0, UR5, RZ ;  /* 0x0000000500157c24 */ /* 0x000fe2000f8e02ff */
[----:B------:R-:W-:-:S02]  /*1dce0*/  PRMT R14, R18, 0x5210, R11 ;  /* 0x00005210120e7816 */ /* 0x000fc4000000000b */
[--C-:B------:R-:W-:Y:S02]  /*1dcf0*/  PRMT R11, R15, 0x4210, R66.reuse ;  /* 0x000042100f0b7816 */ /* 0x100fe40000000042 */
[----:B------:R-:W-:Y:S01]  /*1dd00*/  PRMT R15, R16, 0x5210, R66 ;  /* 0x00005210100f7816 */ /* 0x000fe20000000042 */
[C---:B0-----:R-:W-:Y:S01]  /*1dd10*/  IMAD R17, R27.reuse, UR4, RZ ;  /* 0x000000041b117c24 */ /* 0x041fe2000f8e02ff */
[----:B--2---:R-:W-:-:S04]  /*1dd20*/  ISETP.GE.AND P0, PT, R27, UR10, PT ;  /* 0x0000000a1b007c0c */ /* 0x004fc8000bf06270 */
[C---:B------:R-:W-:Y:S02]  /*1dd30*/  IADD3 R22, P2, PT, R17.reuse, UR8, RZ ;  /* 0x0000000811167c10 */ /* 0x040fe4000ff5e0ff */
[----:B------:R-:W-:Y:S02]  /*1dd40*/  ISETP.LT.AND P1, PT, R0, UR11, !P0 ;  /* 0x0000000b00007c0c */ /* 0x000fe4000c721270 */
[----:B------:R-:W-:Y:S02]  /*1dd50*/  LEA.HI.X.SX32 R0, R17, UR9, 0x1, P2 ;  /* 0x0000000911007c11 */ /* 0x000fe400090f0eff */
[----:B------:R-:W-:Y:S01]  /*1dd60*/  LDS.128 R16, [R41+0x800] ;  /* 0x0008000029107984 */ /* 0x000fe20000000c00 */
[----:B------:R-:W-:Y:S01]  /*1dd70*/  BAR.SYNC.DEFER_BLOCKING 0x0 ;  /* 0x0000000000007b1d */ /* 0x000fe20000010000 */
[C---:B------:R-:W-:Y:S01]  /*1dd80*/  ISETP.LT.AND P4, PT, R3.reuse, UR11, !P0 ;  /* 0x0000000b03007c0c */ /* 0x040fe2000c781270 */
[----:B------:R-:W-:Y:S01]  /*1dd90*/  IMAD R3, R3, UR5, RZ ;  /* 0x0000000503037c24 */ /* 0x000fe2000f8e02ff */
[----:B------:R-:W-:-:S03]  /*1dda0*/  IADD3 R20, P2, PT, R21, R22, RZ ;  /* 0x0000001615147210 */ /* 0x000fc60007f5e0ff */
[----:B------:R0:W-:Y:S04]  /*1ddb0*/  STS.128 [R35], R8 ;  /* 0x0000000823007388 */ /* 0x0001e80000000c00 */
[----:B------:R-:W-:Y:S01]  /*1ddc0*/  STS.128 [R35+0x400], R12 ;  /* 0x0004000c23007388 */ /* 0x000fe20000000c00 */
[----:B------:R-:W-:Y:S02]  /*1ddd0*/  LEA.HI.X.SX32 R21, R21, R0, 0x1, P2 ;  /* 0x0000000015157211 */ /* 0x000fe400010f0eff */
[----:B-1----:R-:W-:Y:S01]  /*1dde0*/  PRMT R23, R4, 0x7770, RZ ;  /* 0x0000777004177816 */ /* 0x002fe200000000ff */
[----:B------:R-:W-:Y:S01]  /*1ddf0*/  BAR.SYNC.DEFER_BLOCKING 0x0 ;  /* 0x0000000000007b1d */ /* 0x000fe20000010000 */
[----:B0-----:R-:W-:Y:S01]  /*1de00*/  IADD3 R8, P3, PT, R3, R22, RZ ;  /* 0x0000001603087210 */ /* 0x001fe20007f7e0ff */
[----:B------:R-:W-:-:S03]  /*1de10*/  IMAD R11, R80, UR5, RZ ;  /* 0x00000005500b7c24 */ /* 0x000fc6000f8e02ff */
[----:B------:R-:W-:Y:S02]  /*1de20*/  LEA.HI.X.SX32 R9, R3, R0, 0x1, P3 ;  /* 0x0000000003097211 */ /* 0x000fe400018f0eff */
[----:B------:R-:W-:Y:S02]  /*1de30*/  PRMT R3, R4, 0x7771, RZ ;  /* 0x0000777104037816 */ /* 0x000fe400000000ff */
[C---:B------:R-:W-:Y:S01]  /*1de40*/  ISETP.LT.AND P2, PT, R75.reuse, UR11, !P0 ;  /* 0x0000000b4b007c0c */ /* 0x040fe2000c741270 */
[----:B------:R-:W-:Y:S01]  /*1de50*/  IMAD R75, R75, UR5, RZ ;  /* 0x000000054b4b7c24 */ /* 0x000fe2000f8e02ff */
[----:B------:R-:W-:Y:S01]  /*1de60*/  @P1 STG.E.U8 desc[UR22][R20.64], R23 ;  /* 0x0000001714001986 */ /* 0x000fe2000c101116 */
[C---:B------:R-:W-:Y:S01]  /*1de70*/  ISETP.LT.AND P1, PT, R83.reuse, UR11, !P0 ;  /* 0x0000000b53007c0c */ /* 0x040fe2000c721270 */
[----:B------:R-:W-:Y:S01]  /*1de80*/  IMAD R83, R83, UR5, RZ ;  /* 0x0000000553537c24 */ /* 0x000fe2000f8e02ff */
[----:B------:R-:W-:Y:S01]  /*1de90*/  ISETP.LT.AND P3, PT, R80, UR11, !P0 ;  /* 0x0000000b50007c0c */ /* 0x000fe2000c761270 */
[----:B------:R0:W-:Y:S01]  /*1dea0*/  @P4 STG.E.U8 desc[UR22][R8.64], R3 ;  /* 0x0000000308004986 */ /* 0x0001e2000c101116 */
[C---:B------:R-:W-:Y:S01]  /*1deb0*/  ISETP.LT.AND P4, PT, R73.reuse, UR11, !P0 ;  /* 0x0000000b49007c0c */ /* 0x040fe2000c781270 */
[----:B------:R-:W-:Y:S01]  /*1dec0*/  IMAD R73, R73, UR5, RZ ;  /* 0x0000000549497c24 */ /* 0x000fe2000f8e02ff */
[----:B------:R-:W-:-:S02]  /*1ded0*/  IADD3 R10, P5, PT, R11, R22, RZ ;  /* 0x000000160b0a7210 */ /* 0x000fc40007fbe0ff */
[C---:B------:R-:W-:Y:S02]  /*1dee0*/  PRMT R25, R4.reuse, 0x7773, RZ ;  /* 0x0000777304197816 */ /* 0x040fe400000000ff */
[----:B------:R-:W-:Y:S02]  /*1def0*/  PRMT R31, R4, 0x7772, RZ ;  /* 0x00007772041f7816 */ /* 0x000fe400000000ff */
[----:B0-----:R-:W-:Y:S02]  /*1df00*/  IADD3 R8, P6, PT, R83, R22, RZ ;  /* 0x0000001653087210 */ /* 0x001fe40007fde0ff */
[-C--:B------:R-:W-:Y:S02]  /*1df10*/  LEA.HI.X.SX32 R11, R11, R0.reuse, 0x1, P5 ;  /* 0x000000000b0b7211 */ /* 0x080fe400028f0eff */
[----:B------:R-:W-:Y:S02]  /*1df20*/  LEA.HI.X.SX32 R9, R83, R0, 0x1, P6 ;  /* 0x0000000053097211 */ /* 0x000fe400030f0eff */
[----:B------:R-:W-:-:S02]  /*1df30*/  IADD3 R12, P6, PT, R75, R22, RZ ;  /* 0x000000164b0c7210 */ /* 0x000fc40007fde0ff */
[----:B------:R-:W-:Y:S02]  /*1df40*/  IADD3 R4, P5, PT, R73, R22, RZ ;  /* 0x0000001649047210 */ /* 0x000fe40007fbe0ff */
[C---:B------:R-:W-:Y:S02]  /*1df50*/  PRMT R36, R5.reuse, 0x7773, RZ ;  /* 0x0000777305247816 */ /* 0x040fe400000000ff */
[C---:B------:R-:W-:Y:S02]  /*1df60*/  PRMT R35, R5.reuse, 0x7772, RZ ;  /* 0x0000777205237816 */ /* 0x040fe400000000ff */
[C---:B------:R-:W-:Y:S02]  /*1df70*/  PRMT R27, R5.reuse, 0x7771, RZ ;  /* 0x00007771051b7816 */ /* 0x040fe400000000ff */
[----:B------:R-:W-:Y:S02]  /*1df80*/  PRMT R29, R5, 0x7770, RZ ;  /* 0x00007770051d7816 */ /* 0x000fe400000000ff */
[----:B------:R-:W-:-:S02]  /*1df90*/  LEA.HI.X.SX32 R13, R75, R0, 0x1, P6 ;  /* 0x000000004b0d7211 */ /* 0x000fc400030f0eff */
[----:B------:R-:W-:Y:S01]  /*1dfa0*/  LEA.HI.X.SX32 R5, R73, R0, 0x1, P5 ;  /* 0x0000000049057211 */ /* 0x000fe200028f0eff */
[----:B------:R-:W-:Y:S01]  /*1dfb0*/  @P1 STG.E.U8 desc[UR22][R8.64], R31 ;  /* 0x0000001f08001986 */ /* 0x000fe2000c101116 */
[----:B------:R-:W-:-:S03]  /*1dfc0*/  PRMT R15, R7, 0x7773, RZ ;  /* 0x00007773070f7816 */ /* 0x000fc600000000ff */
[----:B------:R-:W-:Y:S01]  /*1dfd0*/  @P3 STG.E.U8 desc[UR22][R10.64], R25 ;  /* 0x000000190a003986 */ /* 0x000fe2000c101116 */
[C---:B------:R-:W-:Y:S02]  /*1dfe0*/  PRMT R20, R7.reuse, 0x7772, RZ ;  /* 0x0000777207147816 */ /* 0x040fe400000000ff */
[C---:B------:R-:W-:Y:S01]  /*1dff0*/  PRMT R21, R7.reuse, 0x7771, RZ ;  /* 0x0000777107157816 */ /* 0x040fe200000000ff */
[----:B------:R-:W-:Y:S01]  /*1e000*/  @P2 STG.E.U8 desc[UR22][R12.64], R29 ;  /* 0x0000001d0c002986 */ /* 0x000fe2000c101116 */
[----:B------:R-:W-:Y:S01]  /*1e010*/  PRMT R23, R7, 0x7770, RZ ;  /* 0x0000777007177816 */ /* 0x000fe200000000ff */
[C---:B------:R-:W-:Y:S02]  /*1e020*/  IMAD R7, R2.reuse, UR5, RZ ;  /* 0x0000000502077c24 */ /* 0x040fe4000f8e02ff */
[----:B------:R0:W-:Y:S01]  /*1e030*/  @P4 STG.E.U8 desc[UR22][R4.64], R27 ;  /* 0x0000001b04004986 */ /* 0x0001e2000c101116 */
[C---:B------:R-:W-:Y:S01]  /*1e040*/  ISETP.LT.AND P4, PT, R69.reuse, UR11, !P0 ;  /* 0x0000000b45007c0c */ /* 0x040fe2000c781270 */
[----:B------:R-:W-:Y:S01]  /*1e050*/  IMAD R69, R69, UR5, RZ ;  /* 0x0000000545457c24 */ /* 0x000fe2000f8e02ff */
[----:B------:R-:W-:-:S02]  /*1e060*/  ISETP.LT.AND P2, PT, R2, UR11, !P0 ;  /* 0x0000000b02007c0c */ /* 0x000fc4000c741270 */
[C---:B------:R-:W-:Y:S02]  /*1e070*/  PRMT R3, R6.reuse, 0x7773, RZ ;  /* 0x0000777306037816 */ /* 0x040fe400000000ff */
[C---:B------:R-:W-:Y:S02]  /*1e080*/  PRMT R14, R6.reuse, 0x7772, RZ ;  /* 0x00007772060e7816 */ /* 0x040fe400000000ff */
[C---:B------:R-:W-:Y:S02]  /*1e090*/  PRMT R37, R6.reuse, 0x7771, RZ ;  /* 0x0000777106257816 */ /* 0x040fe400000000ff */
[----:B------:R-:W-:Y:S02]  /*1e0a0*/  PRMT R38, R6, 0x7770, RZ ;  /* 0x0000777006267816 */ /* 0x000fe400000000ff */
[-C--:B------:R-:W-:Y:S02]  /*1e0b0*/  IADD3 R6, P5, PT, R7, R22.reuse, RZ ;  /* 0x0000001607067210 */ /* 0x080fe40007fbe0ff */
[----:B0-----:R-:W-:-:S02]  /*1e0c0*/  IADD3 R4, P6, PT, R69, R22, RZ ;  /* 0x0000001645047210 */ /* 0x001fc40007fde0ff */
[C---:B------:R-:W-:Y:S01]  /*1e0d0*/  ISETP.LT.AND P3, PT, R71.reuse, UR11, !P0 ;  /* 0x0000000b47007c0c */ /* 0x040fe2000c761270 */
[----:B------:R-:W-:Y:S01]  /*1e0e0*/  IMAD R71, R71, UR5, RZ ;  /* 0x0000000547477c24 */ /* 0x000fe2000f8e02ff */
[C---:B------:R-:W-:Y:S01]  /*1e0f0*/  ISETP.LT.AND P1, PT, R70.reuse, UR11, !P0 ;  /* 0x0000000b46007c0c */ /* 0x040fe2000c721270 */
[----:B------:R-:W-:Y:S01]  /*1e100*/  IMAD R70, R70, UR5, RZ ;  /* 0x0000000546467c24 */ /* 0x000fe2000f8e02ff */
[-C--:B------:R-:W-:Y:S02]  /*1e110*/  LEA.HI.X.SX32 R7, R7, R0.reuse, 0x1, P5 ;  /* 0x0000000007077211 */ /* 0x080fe400028f0eff */
[----:B------:R-:W-:Y:S02]  /*1e120*/  LEA.HI.X.SX32 R5, R69, R0, 0x1, P6 ;  /* 0x0000000045057211 */ /* 0x000fe400030f0eff */
[-C--:B------:R-:W-:Y:S01]  /*1e130*/  IADD3 R8, P6, PT, R71, R22.reuse, RZ ;  /* 0x0000001647087210 */ /* 0x080fe20007fde0ff */
[----:B------:R-:W-:Y:S01]  /*1e140*/  @P2 STG.E.U8 desc[UR22][R6.64], R35 ;  /* 0x0000002306002986 */ /* 0x000fe2000c101116 */
[----:B------:R-:W-:-:S03]  /*1e150*/  IADD3 R10, P5, PT, R70, R22, RZ ;  /* 0x00000016460a7210 */ /* 0x000fc60007fbe0ff */
[----:B------:R-:W-:Y:S01]  /*1e160*/  @P4 STG.E.U8 desc[UR22][R4.64], R36 ;  /* 0x0000002404004986 */ /* 0x000fe2000c101116 */
[----:B------:R-:W-:-:S03]  /*1e170*/  LEA.HI.X.SX32 R9, R71, R0, 0x1, P6 ;  /* 0x0000000047097211 */ /* 0x000fc600030f0eff */
[----:B------:R-:W0:Y:S01]  /*1e180*/  LDS.128 R4, [R41] ;  /* 0x0000000029047984 */ /* 0x000e220000000c00 */
[----:B------:R-:W-:Y:S01]  /*1e190*/  LEA.HI.X.SX32 R11, R70, R0, 0x1, P5 ;  /* 0x00000000460b7211 */ /* 0x000fe200028f0eff */
[C---:B------:R-:W-:Y:S01]  /*1e1a0*/  IMAD R13, R72.reuse, UR5, RZ ;  /* 0x00000005480d7c24 */ /* 0x040fe2000f8e02ff */
[----:B------:R-:W-:Y:S01]  /*1e1b0*/  ISETP.LT.AND P2, PT, R72, UR11, !P0 ;  /* 0x0000000b48007c0c */ /* 0x000fe2000c741270 */
[----:B------:R1:W-:Y:S01]  /*1e1c0*/  @P3 STG.E.U8 desc[UR22][R8.64], R38 ;  /* 0x0000002608003986 */ /* 0x0003e2000c101116 */
[----:B------:R-:W-:-:S03]  /*1e1d0*/  ISETP.LT.AND P3, PT, R79, UR11, !P0 ;  /* 0x0000000b4f007c0c */ /* 0x000fc6000c761270 */
[----:B------:R2:W-:Y:S01]  /*1e1e0*/  @P1 STG.E.U8 desc[UR22][R10.64], R37 ;  /* 0x000000250a001986 */ /* 0x0005e2000c101116 */
[----:B------:R-:W-:Y:S01]  /*1e1f0*/  ISETP.LT.AND P4, PT, R76, UR11, !P0 ;  /* 0x0000000b4c007c0c */ /* 0x000fe2000c781270 */
[----:B------:R-:W-:Y:S01]  /*1e200*/  IMAD R79, R79, UR5, RZ ;  /* 0x000000054f4f7c24 */ /* 0x000fe2000f8e02ff */
[----:B-1----:R-:W-:-:S04]  /*1e210*/  IADD3 R8, P1, PT, R13, R22, RZ ;  /* 0x000000160d087210 */ /* 0x002fc80007f3e0ff */
[----:B------:R-:W-:Y:S02]  /*1e220*/  LEA.HI.X.SX32 R9, R13, R0, 0x1, P1 ;  /* 0x000000000d097211 */ /* 0x000fe400008f0eff */
[C---:B------:R-:W-:Y:S01]  /*1e230*/  ISETP.LT.AND P1, PT, R77.reuse, UR11, !P0 ;  /* 0x0000000b4d007c0c */ /* 0x040fe2000c721270 */
[----:B------:R-:W-:Y:S01]  /*1e240*/  IMAD R77, R77, UR5, RZ ;  /* 0x000000054d4d7c24 */ /* 0x000fe2000f8e02ff */
[-C--:B--2---:R-:W-:Y:S02]  /*1e250*/  IADD3 R10, P5, PT, R39, R22.reuse, RZ ;  /* 0x00000016270a7210 */ /* 0x084fe40007fbe0ff */
[----:B------:R-:W-:Y:S01]  /*1e260*/  IADD3 R12, P6, PT, R79, R22, RZ ;  /* 0x000000164f0c7210 */ /* 0x000fe20007fde0ff */
[----:B------:R1:W-:Y:S01]  /*1e270*/  @P2 STG.E.U8 desc[UR22][R8.64], R14 ;  /* 0x0000000e08002986 */ /* 0x0003e2000c101116 */
[-C--:B------:R-:W-:Y:S01]  /*1e280*/  LEA.HI.X.SX32 R11, R39, R0.reuse, 0x1, P5 ;  /* 0x00000000270b7211 */ /* 0x080fe200028f0eff */
[----:B------:R-:W-:Y:S01]  /*1e290*/  IMAD R35, R78, UR5, RZ ;  /* 0x000000054e237c24 */ /* 0x000fe2000f8e02ff */
[----:B------:R-:W-:-:S02]  /*1e2a0*/  LEA.HI.X.SX32 R13, R79, R0, 0x1, P6 ;  /* 0x000000004f0d7211 */ /* 0x000fc400030f0eff */
[----:B------:R-:W-:Y:S01]  /*1e2b0*/  ISETP.LT.AND P2, PT, R78, UR11, !P0 ;  /* 0x0000000b4e007c0c */ /* 0x000fe2000c741270 */
[----:B------:R2:W-:Y:S01]  /*1e2c0*/  @P4 STG.E.U8 desc[UR22][R10.64], R3 ;  /* 0x000000030a004986 */ /* 0x0005e2000c101116 */
[C---:B------:R-:W-:Y:S01]  /*1e2d0*/  IMAD R37, R74.reuse, UR5, RZ ;  /* 0x000000054a257c24 */ /* 0x040fe2000f8e02ff */
[C---:B-1----:R-:W-:Y:S02]  /*1e2e0*/  IADD3 R8, P5, PT, R77.reuse, R22, RZ ;  /* 0x000000164d087210 */ /* 0x042fe40007fbe0ff */
[----:B------:R-:W-:Y:S01]  /*1e2f0*/  @P3 STG.E.U8 desc[UR22][R12.64], R23 ;  /* 0x000000170c003986 */ /* 0x000fe2000c101116 */
[----:B------:R-:W-:Y:S02]  /*1e300*/  ISETP.LT.AND P3, PT, R74, UR11, !P0 ;  /* 0x0000000b4a007c0c */ /* 0x000fe4000c761270 */
[----:B------:R-:W-:Y:S02]  /*1e310*/  LEA.HI.X.SX32 R9, R77, R0, 0x1, P5 ;  /* 0x000000004d097211 */ /* 0x000fe400028f0eff */
[----:B--2---:R-:W-:Y:S01]  /*1e320*/  IADD3 R10, P4, PT, R35, R22, RZ ;  /* 0x00000016230a7210 */ /* 0x004fe20007f9e0ff */
[----:B------:R-:W-:-:S02]  /*1e330*/  IMAD R3, R68, UR5, RZ ;  /* 0x0000000544037c24 */ /* 0x000fc4000f8e02ff */
[----:B------:R1:W-:Y:S01]  /*1e340*/  @P1 STG.E.U8 desc[UR22][R8.64], R21 ;  /* 0x0000001508001986 */ /* 0x0003e2000c101116 */
[----:B------:R-:W-:Y:S02]  /*1e350*/  LEA.HI.X.SX32 R11, R35, R0, 0x1, P4 ;  /* 0x00000000230b7211 */ /* 0x000fe400020f0eff */
[----:B------:R-:W-:Y:S02]  /*1e360*/  ISETP.LT.AND P1, PT, R68, UR11, !P0 ;  /* 0x0000000b44007c0c */ /* 0x000fe4000c721270 */
[C---:B------:R-:W-:Y:S01]  /*1e370*/  ISETP.LT.AND P4, PT, R82.reuse, UR11, !P0 ;  /* 0x0000000b52007c0c */ /* 0x040fe2000c781270 */
[----:B------:R-:W-:Y:S01]  /*1e380*/  IMAD R82, R82, UR5, RZ ;  /* 0x0000000552527c24 */ /* 0x000fe2000f8e02ff */
[----:B------:R2:W-:Y:S01]  /*1e390*/  @P2 STG.E.U8 desc[UR22][R10.64], R20 ;  /* 0x000000140a002986 */ /* 0x0005e2000c101116 */
[----:B-1----:R-:W-:-:S04]  /*1e3a0*/  IADD3 R8, P5, PT, R37, R22, RZ ;  /* 0x0000001625087210 */ /* 0x002fc80007fbe0ff */
[----:B------:R-:W-:Y:S02]  /*1e3b0*/  LEA.HI.X.SX32 R9, R37, R0, 0x1, P5 ;  /* 0x0000000025097211 */ /* 0x000fe400028f0eff */
[----:B--2---:R-:W-:-:S03]  /*1e3c0*/  IADD3 R10, P2, PT, R3, R22, RZ ;  /* 0x00000016030a7210 */ /* 0x004fc60007f5e0ff */
[----:B------:R1:W-:Y:S01]  /*1e3d0*/  @P3 STG.E.U8 desc[UR22][R8.64], R15 ;  /* 0x0000000f08003986 */ /* 0x0003e2000c101116 */
[C---:B0-----:R-:W-:Y:S02]  /*1e3e0*/  PRMT R45, R4.reuse, 0x7770, RZ ;  /* 0x00007770042d7816 */ /* 0x041fe400000000ff */
[----:B------:R-:W-:Y:S02]  /*1e3f0*/  LEA.HI.X.SX32 R11, R3, R0, 0x1, P2 ;  /* 0x00000000030b7211 */ /* 0x000fe400010f0eff */
[C---:B------:R-:W-:Y:S01]  /*1e400*/  ISETP.LT.AND P2, PT, R81.reuse, UR11, !P0 ;  /* 0x0000000b51007c0c */ /* 0x040fe2000c741270 */
[----:B------:R-:W-:Y:S01]  /*1e410*/  IMAD R81, R81, UR5, RZ ;  /* 0x0000000551517c24 */ /* 0x000fe2000f8e02ff */
[----:B------:R-:W-:Y:S02]  /*1e420*/  PRMT R43, R4, 0x7771, RZ ;  /* 0x00007771042b7816 */ /* 0x000fe400000000ff */
[----:B-1----:R-:W-:Y:S01]  /*1e430*/  IADD3 R8, P3, PT, R82, R22, RZ ;  /* 0x0000001652087210 */ /* 0x002fe20007f7e0ff */
[----:B------:R0:W-:Y:S01]  /*1e440*/  @P1 STG.E.U8 desc[UR22][R10.64], R45 ;  /* 0x0000002d0a001986 */ /* 0x0001e2000c101116 */
[----:B------:R-:W-:-:S02]  /*1e450*/  PRMT R12, R7, 0x7773, RZ ;  /* 0x00007773070c7816 */ /* 0x000fc400000000ff */
[----:B------:R-:W-:Y:S02]  /*1e460*/  LEA.HI.X.SX32 R9, R82, R0, 0x1, P3 ;  /* 0x0000000052097211 */ /* 0x000fe400018f0eff */
[C---:B------:R-:W-:Y:S02]  /*1e470*/  PRMT R3, R7.reuse, 0x7772, RZ ;  /* 0x0000777207037816 */ /* 0x040fe400000000ff */
[C---:B------:R-:W-:Y:S02]  /*1e480*/  PRMT R13, R7.reuse, 0x7771, RZ ;  /* 0x00007771070d7816 */ /* 0x040fe400000000ff */
[----:B------:R-:W-:Y:S01]  /*1e490*/  PRMT R15, R7, 0x7770, RZ ;  /* 0x00007770070f7816 */ /* 0x000fe200000000ff */
[----:B------:R-:W-:Y:S01]  /*1e4a0*/  IMAD R7, R84, UR5, RZ ;  /* 0x0000000554077c24 */ /* 0x000fe2000f8e02ff */
[C---:B------:R-:W-:Y:S02]  /*1e4b0*/  PRMT R37, R4.reuse, 0x7773, RZ ;  /* 0x0000777304257816 */ /* 0x040fe400000000ff */
[----:B------:R-:W-:-:S02]  /*1e4c0*/  PRMT R39, R4, 0x7772, RZ ;  /* 0x0000777204277816 */ /* 0x000fc400000000ff */
[----:B------:R-:W-:Y:S02]  /*1e4d0*/  ISETP.LT.AND P1, PT, R84, UR11, !P0 ;  /* 0x0000000b54007c0c */ /* 0x000fe4000c721270 */
[----:B------:R-:W-:Y:S01]  /*1e4e0*/  IADD3 R4, P3, PT, R81, R22, RZ ;  /* 0x0000001651047210 */ /* 0x000fe20007f7e0ff */
[----:B------:R1:W-:Y:S01]  /*1e4f0*/  @P4 STG.E.U8 desc[UR22][R8.64], R43 ;  /* 0x0000002b08004986 */ /* 0x0003e2000c101116 */
[C---:B------:R-:W-:Y:S02]  /*1e500*/  PRMT R23, R5.reuse, 0x7773, RZ ;  /* 0x0000777305177816 */ /* 0x040fe400000000ff */
[C---:B------:R-:W-:Y:S02]  /*1e510*/  PRMT R36, R5.reuse, 0x7772, RZ ;  /* 0x0000777205247816 */ /* 0x040fe400000000ff */
[C---:B------:R-:W-:Y:S02]  /*1e520*/  PRMT R38, R5.reuse, 0x7771, RZ ;  /* 0x0000777105267816 */ /* 0x040fe400000000ff */
[----:B------:R-:W-:-:S02]  /*1e530*/  PRMT R40, R5, 0x7770, RZ ;  /* 0x0000777005287816 */ /* 0x000fc400000000ff */
[C---:B------:R-:W-:Y:S02]  /*1e540*/  PRMT R14, R6.reuse, 0x7773, RZ ;  /* 0x00007773060e7816 */ /* 0x040fe400000000ff */
[C---:B------:R-:W-:Y:S02]  /*1e550*/  PRMT R20, R6.reuse, 0x7772, RZ ;  /* 0x0000777206147816 */ /* 0x040fe400000000ff */
[C---:B------:R-:W-:Y:S02]  /*1e560*/  PRMT R21, R6.reuse, 0x7771, RZ ;  /* 0x0000777106157816 */ /* 0x040fe400000000ff */
[----:B------:R-:W-:Y:S02]  /*1e570*/  PRMT R35, R6, 0x7770, RZ ;  /* 0x0000777006237816 */ /* 0x000fe400000000ff */
[C---:B------:R-:W-:Y:S01]  /*1e580*/  ISETP.LT.AND P4, PT, R85.reuse, UR11, !P0 ;  /* 0x0000000b55007c0c */ /* 0x040fe2000c781270 */
[----:B------:R-:W-:Y:S01]  /*1e590*/  IMAD R85, R85, UR5, RZ ;  /* 0x0000000555557c24 */ /* 0x000fe2000f8e02ff */
[----:B------:R-:W-:Y:S01]  /*1e5a0*/  IADD3 R6, P5, PT, R7, R22, RZ ;  /* 0x0000001607067210 */ /* 0x000fe20007fbe0ff */
[----:B0-----:R-:W-:Y:S01]  /*1e5b0*/  IMAD R11, R86, UR5, RZ ;  /* 0x00000005560b7c24 */ /* 0x001fe2000f8e02ff */
[----:B------:R-:W-:-:S02]  /*1e5c0*/  LEA.HI.X.SX32 R5, R81, R0, 0x1, P3 ;  /* 0x0000000051057211 */ /* 0x000fc400018f0eff */
[----:B------:R-:W-:Y:S02]  /*1e5d0*/  ISETP.LT.AND P3, PT, R86, UR11, !P0 ;  /* 0x0000000b56007c0c */ /* 0x000fe4000c761270 */
[----:B------:R-:W-:Y:S01]  /*1e5e0*/  LEA.HI.X.SX32 R7, R7, R0, 0x1, P5 ;  /* 0x0000000007077211 */ /* 0x000fe200028f0eff */
[----:B------:R0:W-:Y:S01]  /*1e5f0*/  @P2 STG.E.U8 desc[UR22][R4.64], R39 ;  /* 0x0000002704002986 */ /* 0x0001e2000c101116 */
[----:B-1----:R-:W-:-:S03]  /*1e600*/  IADD3 R8, P6, PT, R85, R22, RZ ;  /* 0x0000001655087210 */ /* 0x002fc60007fde0ff */
[----:B------:R1:W-:Y:S01]  /*1e610*/  @P1 STG.E.U8 desc[UR22][R6.64], R37 ;  /* 0x0000002506001986 */ /* 0x0003e2000c101116 */
[----:B------:R-:W-:Y:S02]  /*1e620*/  LEA.HI.X.SX32 R9, R85, R0, 0x1, P6 ;  /* 0x0000000055097211 */ /* 0x000fe400030f0eff */
[----:B------:R-:W-:Y:S02]  /*1e630*/  ISETP.LT.AND P1, PT, R87, UR11, !P0 ;  /* 0x0000000b57007c0c */ /* 0x000fe4000c721270 */
[----:B0-----:R-:W-:Y:S01]  /*1e640*/  IADD3 R4, P2, PT, R11, R22, RZ ;  /* 0x000000160b047210 */ /* 0x001fe20007f5e0ff */
[----:B------:R-:W-:-:S03]  /*1e650*/  IMAD R87, R87, UR5, RZ ;  /* 0x0000000557577c24 */ /* 0x000fc6000f8e02ff */
[----:B------:R-:W-:Y:S01]  /*1e660*/  LEA.HI.X.SX32 R5, R11, R0, 0x1, P2 ;  /* 0x000000000b057211 */ /* 0x000fe200010f0eff */
[----:B------:R-:W-:Y:S01]  /*1e670*/  @P4 STG.E.U8 desc[UR22][R8.64], R40 ;  /* 0x0000002808004986 */ /* 0x000fe2000c101116 */
[----:B------:R-:W-:-:S03]  /*1e680*/  IMAD R11, R88, UR5, RZ ;  /* 0x00000005580b7c24 */ /* 0x000fc6000f8e02ff */
[----:B------:R0:W-:Y:S01]  /*1e690*/  @P3 STG.E.U8 desc[UR22][R4.64], R38 ;  /* 0x0000002604003986 */ /* 0x0001e2000c101116 */
[C---:B------:R-:W-:Y:S01]  /*1e6a0*/  ISETP.LT.AND P3, PT, R89.reuse, UR11, !P0 ;  /* 0x0000000b59007c0c */ /* 0x040fe2000c761270 */
[----:B------:R-:W-:Y:S01]  /*1e6b0*/  IMAD R89, R89, UR5, RZ ;  /* 0x0000000559597c24 */ /* 0x000fe2000f8e02ff */
[----:B------:R-:W-:Y:S02]  /*1e6c0*/  ISETP.LT.AND P2, PT, R88, UR11, !P0 ;  /* 0x0000000b58007c0c */ /* 0x000fe4000c741270 */
[-C--:B-1----:R-:W-:Y:S02]  /*1e6d0*/  IADD3 R6, P5, PT, R11, R22.reuse, RZ ;  /* 0x000000160b067210 */ /* 0x082fe40007fbe0ff */
[----:B0-----:R-:W-:-:S04]  /*1e6e0*/  IADD3 R4, P4, PT, R87, R22, RZ ;  /* 0x0000001657047210 */ /* 0x001fc80007f9e0ff */
[-C--:B------:R-:W-:Y:S02]  /*1e6f0*/  LEA.HI.X.SX32 R5, R87, R0.reuse, 0x1, P4 ;  /* 0x0000000057057211 */ /* 0x080fe400020f0eff */
[----:B------:R-:W-:-:S03]  /*1e700*/  LEA.HI.X.SX32 R7, R11, R0, 0x1, P5 ;  /* 0x000000000b077211 */ /* 0x000fc600028f0eff */
[----:B------:R0:W-:Y:S01]  /*1e710*/  @P1 STG.E.U8 desc[UR22][R4.64], R36 ;  /* 0x0000002404001986 */ /* 0x0001e2000c101116 */
[C---:B---3--:R-:W-:Y:S01]  /*1e720*/  IMAD R37, R90.reuse, UR5, RZ ;  /* 0x000000055a257c24 */ /* 0x048fe2000f8e02ff */
[----:B------:R-:W-:Y:S02]  /*1e730*/  ISETP.LT.AND P4, PT, R90, UR11, !P0 ;  /* 0x0000000b5a007c0c */ /* 0x000fe4000c781270 */
[----:B------:R1:W-:Y:S01]  /*1e740*/  @P2 STG.E.U8 desc[UR22][R6.64], R23 ;  /* 0x0000001706002986 */ /* 0x0003e2000c101116 */
[----:B0-----:R-:W-:-:S04]  /*1e750*/  IADD3 R4, P5, PT, R89, R22, RZ ;  /* 0x0000001659047210 */ /* 0x001fc80007fbe0ff */
[----:B------:R-:W-:Y:S01]  /*1e760*/  LEA.HI.X.SX32 R5, R89, R0, 0x1, P5 ;  /* 0x0000000059057211 */ /* 0x000fe200028f0eff */
[C---:B----4-:R-:W-:Y:S01]  /*1e770*/  IMAD R11, R92.reuse, UR5, RZ ;  /* 0x000000055c0b7c24 */ /* 0x050fe2000f8e02ff */
[----:B------:R-:W-:-:S03]  /*1e780*/  ISETP.LT.AND P1, PT, R92, UR11, !P0 ;  /* 0x0000000b5c007c0c */ /* 0x000fc6000c721270 */
[----:B------:R0:W-:Y:S01]  /*1e790*/  @P3 STG.E.U8 desc[UR22][R4.64], R35 ;  /* 0x0000002304003986 */ /* 0x0001e2000c101116 */
[-C--:B------:R-:W-:Y:S02]  /*1e7a0*/  IADD3 R8, P6, PT, R37, R22.reuse, RZ ;  /* 0x0000001625087210 */ /* 0x080fe40007fde0ff */
[----:B-1----:R-:W-:Y:S02]  /*1e7b0*/  IADD3 R6, P2, PT, R11, R22, RZ ;  /* 0x000000160b067210 */ /* 0x002fe40007f5e0ff */
[-C--:B------:R-:W-:Y:S01]  /*1e7c0*/  LEA.HI.X.SX32 R9, R37, R0.reuse, 0x1, P6 ;  /* 0x0000000025097211 */ /* 0x080fe200030f0eff */
[----:B0-----:R-:W2:Y:S01]  /*1e7d0*/  LDL.LU R35, [R1+0x18] ;  /* 0x0000180001237983 */ /* 0x001ea20000300800 */
[----:B------:R-:W-:Y:S01]  /*1e7e0*/  LEA.HI.X.SX32 R7, R11, R0, 0x1, P2 ;  /* 0x000000000b077211 */ /* 0x000fe200010f0eff */
[C---:B-----5:R-:W-:Y:S02]  /*1e7f0*/  IMAD R11, R49.reuse, UR5, RZ ;  /* 0x00000005310b7c24 */ /* 0x060fe4000f8e02ff */
[----:B------:R-:W-:Y:S01]  /*1e800*/  @P4 STG.E.U8 desc[UR22][R8.64], R21 ;  /* 0x0000001508004986 */ /* 0x000fe2000c101116 */
[----:B------:R-:W-:-:S03]  /*1e810*/  ISETP.LT.AND P4, PT, R49, UR11, !P0 ;  /* 0x0000000b31007c0c */ /* 0x000fc6000c781270 */
[----:B------:R-:W3:Y:S04]  /*1e820*/  LDL.LU R38, [R1+0x1c] ;  /* 0x00001c0001267983 */ /* 0x000ee80000300800 */
[----:B------:R0:W-:Y:S01]  /*1e830*/  @P1 STG.E.U8 desc[UR22][R6.64], R20 ;  /* 0x0000001406001986 */ /* 0x0001e2000c101116 */
[----:B------:R-:W-:-:S03]  /*1e840*/  IADD3 R4, P1, PT, R11, R22, RZ ;  /* 0x000000160b047210 */ /* 0x000fc60007f3e0ff */
[----:B------:R-:W4:Y:S01]  /*1e850*/  LDL.LU R10, [R1+0x20] ;  /* 0x00002000010a7983 */ /* 0x000f220000300800 */
[----:B------:R-:W-:-:S03]  /*1e860*/  LEA.HI.X.SX32 R5, R11, R0, 0x1, P1 ;  /* 0x000000000b057211 */ /* 0x000fc600008f0eff */
[----:B0-----:R-:W5:Y:S04]  /*1e870*/  LDL.LU R20, [R1+0x24] ;  /* 0x0000240001147983 */ /* 0x001f680000300800 */
[----:B------:R0:W-:Y:S04]  /*1e880*/  @P4 STG.E.U8 desc[UR22][R4.64], R14 ;  /* 0x0000000e04004986 */ /* 0x0001e8000c101116 */
[----:B0-----:R-:W5:Y:S01]  /*1e890*/  LDL.LU R14, [R1+0x28] ;  /* 0x00002800010e7983 */ /* 0x001f620000300800 */
[C---:B------:R-:W-:Y:S01]  /*1e8a0*/  IMAD R37, R48.reuse, UR5, RZ ;  /* 0x0000000530257c24 */ /* 0x040fe2000f8e02ff */
[----:B------:R-:W-:Y:S01]  /*1e8b0*/  ISETP.LT.AND P3, PT, R48, UR11, !P0 ;  /* 0x0000000b30007c0c */ /* 0x000fe2000c761270 */
[C---:B------:R-:W-:Y:S01]  /*1e8c0*/  IMAD R23, R47.reuse, UR5, RZ ;  /* 0x000000052f177c24 */ /* 0x040fe2000f8e02ff */
[----:B------:R-:W-:Y:S01]  /*1e8d0*/  ISETP.LT.AND P2, PT, R47, UR11, !P0 ;  /* 0x0000000b2f007c0c */ /* 0x000fe2000c741270 */
[----:B------:R-:W-:Y:S01]  /*1e8e0*/  IMAD R11, R46, UR5, RZ ;  /* 0x000000052e0b7c24 */ /* 0x000fe2000f8e02ff */
[-C--:B------:R-:W-:Y:S01]  /*1e8f0*/  IADD3 R6, P5, PT, R37, R22.reuse, RZ ;  /* 0x0000001625067210 */ /* 0x080fe20007fbe0ff */
[----:B------:R-:W-:Y:S01]  /*1e900*/  IMAD R21, R44, UR5, RZ ;  /* 0x000000052c157c24 */ /* 0x000fe2000f8e02ff */
[----:B------:R-:W-:Y:S01]  /*1e910*/  ISETP.LT.AND P1, PT, R46, UR11, !P0 ;  /* 0x0000000b2e007c0c */ /* 0x000fe2000c721270 */
[----:B------:R-:W5:Y:S01]  /*1e920*/  LDL.LU R36, [R1+0x2c] ;  /* 0x00002c0001247983 */ /* 0x000f620000300800 */
[----:B------:R-:W-:-:S02]  /*1e930*/  IADD3 R8, P6, PT, R23, R22, RZ ;  /* 0x0000001617087210 */ /* 0x000fc40007fde0ff */
[----:B------:R-:W-:Y:S02]  /*1e940*/  LEA.HI.X.SX32 R7, R37, R0, 0x1, P5 ;  /* 0x0000000025077211 */ /* 0x000fe400028f0eff */
[----:B------:R-:W-:Y:S02]  /*1e950*/  IADD3 R4, P4, PT, R11, R22, RZ ;  /* 0x000000160b047210 */ /* 0x000fe40007f9e0ff */
[-C--:B------:R-:W-:Y:S01]  /*1e960*/  LEA.HI.X.SX32 R9, R23, R0.reuse, 0x1, P6 ;  /* 0x0000000017097211 */ /* 0x080fe200030f0eff */
[----:B------:R0:W-:Y:S01]  /*1e970*/  @P3 STG.E.U8 desc[UR22][R6.64], R15 ;  /* 0x0000000f06003986 */ /* 0x0001e2000c101116 */
[----:B------:R-:W-:Y:S02]  /*1e980*/  LEA.HI.X.SX32 R5, R11, R0, 0x1, P4 ;  /* 0x000000000b057211 */ /* 0x000fe400020f0eff */
[----:B------:R-:W-:Y:S01]  /*1e990*/  ISETP.LT.AND P3, PT, R44, UR11, !P0 ;  /* 0x0000000b2c007c0c */ /* 0x000fe2000c761270 */
[----:B------:R-:W-:Y:S01]  /*1e9a0*/  @P2 STG.E.U8 desc[UR22][R8.64], R13 ;  /* 0x0000000d08002986 */ /* 0x000fe2000c101116 */
[C---:B------:R-:W-:Y:S01]  /*1e9b0*/  IMAD R11, R42.reuse, UR5, RZ ;  /* 0x000000052a0b7c24 */ /* 0x040fe2000f8e02ff */
[----:B------:R-:W-:-:S02]  /*1e9c0*/  ISETP.LT.AND P2, PT, R42, UR11, !P0 ;  /* 0x0000000b2a007c0c */ /* 0x000fc4000c741270 */
[----:B------:R1:W-:Y:S01]  /*1e9d0*/  @P1 STG.E.U8 desc[UR22][R4.64], R3 ;  /* 0x0000000304001986 */ /* 0x0003e2000c101116 */
[----:B0-----:R-:W-:-:S04]  /*1e9e0*/  IADD3 R6, P4, PT, R21, R22, RZ ;  /* 0x0000001615067210 */ /* 0x001fc80007f9e0ff */
[----:B------:R-:W-:Y:S02]  /*1e9f0*/  LEA.HI.X.SX32 R7, R21, R0, 0x1, P4 ;  /* 0x0000000015077211 */ /* 0x000fe400020f0eff */
[----:B-1----:R-:W-:-:S03]  /*1ea00*/  IADD3 R4, P6, PT, R11, R22, RZ ;  /* 0x000000160b047210 */ /* 0x002fc60007fde0ff */
[----:B------:R0:W-:Y:S01]  /*1ea10*/  @P3 STG.E.U8 desc[UR22][R6.64], R12 ;  /* 0x0000000c06003986 */ /* 0x0001e2000c101116 */
[C---:B------:R-:W-:Y:S02]  /*1ea20*/  PRMT R28, R16.reuse, 0x7770, RZ ;  /* 0x00007770101c7816 */ /* 0x040fe400000000ff */
[----:B------:R-:W-:Y:S02]  /*1ea30*/  LEA.HI.X.SX32 R5, R11, R0, 0x1, P6 ;  /* 0x000000000b057211 */ /* 0x000fe400030f0eff */
[----:B------:R-:W-:-:S03]  /*1ea40*/  PRMT R25, R16, 0x7771, RZ ;  /* 0x0000777110197816 */ /* 0x000fc600000000ff */
[----:B------:R1:W-:Y:S01]  /*1ea50*/  @P2 STG.E.U8 desc[UR22][R4.64], R28 ;  /* 0x0000001c04002986 */ /* 0x0003e2000c101116 */
[C---:B--2---:R-:W-:Y:S01]  /*1ea60*/  IMAD R23, R35.reuse, UR5, RZ ;  /* 0x0000000523177c24 */ /* 0x044fe2000f8e02ff */
[----:B------:R-:W-:Y:S02]  /*1ea70*/  ISETP.LT.AND P1, PT, R35, UR11, !P0 ;  /* 0x0000000b23007c0c */ /* 0x000fe4000c721270 */
[----:B------:R-:W2:Y:S02]  /*1ea80*/  LDL.LU R35, [R1+0x30] ;  /* 0x0000300001237983 */ /* 0x000ea40000300800 */
[----:B------:R-:W-:Y:S01]  /*1ea90*/  IADD3 R8, P5, PT, R23, R22, RZ ;  /* 0x0000001617087210 */ /* 0x000fe20007fbe0ff */
[----:B---3--:R-:W-:-:S03]  /*1eaa0*/  IMAD R15, R38, UR5, RZ ;  /* 0x00000005260f7c24 */ /* 0x008fc6000f8e02ff */
[----:B------:R-:W-:Y:S02]  /*1eab0*/  LEA.HI.X.SX32 R9, R23, R0, 0x1, P5 ;  /* 0x0000000017097211 */ /* 0x000fe400028f0eff */
[----:B------:R-:W3:Y:S01]  /*1eac0*/  LDL.LU R23, [R1+0x34] ;  /* 0x0000340001177983 */ /* 0x000ee20000300800 */
[----:B0-----:R-:W-:Y:S01]  /*1ead0*/  IADD3 R6, P3, PT, R15, R22, RZ ;  /* 0x000000160f067210 */ /* 0x001fe20007f7e0ff */
[----:B----4-:R-:W-:-:S03]  /*1eae0*/  IMAD R3, R10, UR5, RZ ;  /* 0x000000050a037c24 */ /* 0x010fc6000f8e02ff */
[----:B------:R-:W-:Y:S01]  /*1eaf0*/  LEA.HI.X.SX32 R7, R15, R0, 0x1, P3 ;  /* 0x000000000f077211 */ /* 0x000fe200018f0eff */
[----:B------:R0:W-:Y:S01]  /*1eb00*/  @P1 STG.E.U8 desc[UR22][R8.64], R25 ;  /* 0x0000001908001986 */ /* 0x0001e2000c101116 */
[----:B------:R-:W-:Y:S02]  /*1eb10*/  ISETP.LT.AND P5, PT, R10, UR11, !P0 ;  /* 0x0000000b0a007c0c */ /* 0x000fe4000c7a1270 */
[C---:B------:R-:W-:Y:S01]  /*1eb20*/  IADD3 R10, P3, PT, R3.reuse, R22, RZ ;  /* 0x00000016030a7210 */ /* 0x040fe20007f7e0ff */
[----:B-1----:R-:W4:Y:S01]  /*1eb30*/  LDL.LU R28, [R1+0x38] ;  /* 0x00003800011c7983 */ /* 0x002f220000300800 */
[C---:B-----5:R-:W-:Y:S01]  /*1eb40*/  ISETP.LT.AND P1, PT, R20.reuse, UR11, !P0 ;  /* 0x0000000b14007c0c */ /* 0x060fe2000c721270 */
[----:B------:R-:W-:Y:S02]  /*1eb50*/  IMAD R13, R20, UR5, RZ ;  /* 0x00000005140d7c24 */ /* 0x000fe4000f8e02ff */
[----:B------:R-:W5:Y:S01]  /*1eb60*/  LDL.LU R20, [R1+0x3c] ;  /* 0x00003c0001147983 */ /* 0x000f620000300800 */
[----:B------:R-:W-:-:S02]  /*1eb70*/  LEA.HI.X.SX32 R11, R3, R0, 0x1, P3 ;  /* 0x00000000030b7211 */ /* 0x000fc400018f0eff */
[C---:B------:R-:W-:Y:S01]  /*1eb80*/  ISETP.LT.AND P2, PT, R14.reuse, UR11, !P0 ;  /* 0x0000000b0e007c0c */ /* 0x040fe2000c741270 */
[----:B------:R-:W-:Y:S02]  /*1eb90*/  IMAD R3, R14, UR5, RZ ;  /* 0x000000050e037c24 */ /* 0x000fe4000f8e02ff */
[----:B------:R-:W4:Y:S01]  /*1eba0*/  LDL.LU R14, [R1+0x40] ;  /* 0x00004000010e7983 */ /* 0x000f220000300800 */
[----:B------:R-:W-:Y:S02]  /*1ebb0*/  ISETP.LT.AND P4, PT, R38, UR11, !P0 ;  /* 0x0000000b26007c0c */ /* 0x000fe4000c781270 */
[C---:B------:R-:W-:Y:S01]  /*1ebc0*/  PRMT R24, R16.reuse, 0x7772, RZ ;  /* 0x0000777210187816 */ /* 0x040fe200000000ff */
[----:B0-----:R-:W4:Y:S01]  /*1ebd0*/  LDL.LU R25, [R1+0x44] ;  /* 0x0000440001197983 */ /* 0x001f220000300800 */
[----:B------:R-:W-:Y:S02]  /*1ebe0*/  PRMT R2, R16, 0x7773, RZ ;  /* 0x0000777310027816 */ /* 0x000fe400000000ff */
[----:B------:R-:W-:-:S02]  /*1ebf0*/  PRMT R31, R17, 0x7770, RZ ;  /* 0x00007770111f7816 */ /* 0x000fc400000000ff */
[----:B------:R-:W-:Y:S01]  /*1ec00*/  PRMT R27, R17, 0x7771, RZ ;  /* 0x00007771111b7816 */ /* 0x000fe200000000ff */
[C---:B------:R-:W-:Y:S01]  /*1ec10*/  IMAD R15, R36.reuse, UR5, RZ ;  /* 0x00000005240f7c24 */ /* 0x040fe2000f8e02ff */
[----:B------:R-:W-:Y:S01]  /*1ec20*/  ISETP.LT.AND P3, PT, R36, UR11, !P0 ;  /* 0x0000000b24007c0c */ /* 0x000fe2000c761270 */
[----:B------:R-:W4:Y:S04]  /*1ec30*/  LDL.LU R21, [R1+0x48] ;  /* 0x0000480001157983 */ /* 0x000f280000300800 */
[----:B------:R0:W-:Y:S01]  /*1ec40*/  @P4 STG.E.U8 desc[UR22][R6.64], R24 ;  /* 0x0000001806004986 */ /* 0x0001e2000c101116 */
[----:B------:R-:W-:-:S04]  /*1ec50*/  IADD3 R4, P4, PT, R13, R22, RZ ;  /* 0x000000160d047210 */ /* 0x000fc80007f9e0ff */
[----:B------:R-:W-:Y:S02]  /*1ec60*/  LEA.HI.X.SX32 R5, R13, R0, 0x1, P4 ;  /* 0x000000000d057211 */ /* 0x000fe400020f0eff */
[C---:B0-----:R-:W-:Y:S01]  /*1ec70*/  IADD3 R6, P6, PT, R3.reuse, R22, RZ ;  /* 0x0000001603067210 */ /* 0x041fe20007fde0ff */
[----:B------:R0:W-:Y:S03]  /*1ec80*/  @P5 STG.E.U8 desc[UR22][R10.64], R2 ;  /* 0x000000020a005986 */ /* 0x0001e6000c101116 */
[----:B------:R-:W-:Y:S01]  /*1ec90*/  LEA.HI.X.SX32 R7, R3, R0, 0x1, P6 ;  /* 0x0000000003077211 */ /* 0x000fe200030f0eff */
[----:B------:R1:W-:Y:S01]  /*1eca0*/  @P1 STG.E.U8 desc[UR22][R4.64], R31 ;  /* 0x0000001f04001986 */ /* 0x0003e2000c101116 */
[----:B------:R-:W-:-:S03]  /*1ecb0*/  IADD3 R8, P5, PT, R15, R22, RZ ;  /* 0x000000160f087210 */ /* 0x000fc60007fbe0ff */
[----:B------:R-:W-:Y:S01]  /*1ecc0*/  @P2 STG.E.U8 desc[UR22][R6.64], R27 ;  /* 0x0000001b06002986 */ /* 0x000fe2000c101116 */
[----:B------:R-:W-:Y:S02]  /*1ecd0*/  PRMT R26, R17, 0x7772, RZ ;  /* 0x00007772111a7816 */ /* 0x000fe400000000ff */
[----:B------:R-:W-:Y:S02]  /*1ece0*/  LEA.HI.X.SX32 R9, R15, R0, 0x1, P5 ;  /* 0x000000000f097211 */ /* 0x000fe400028f0eff */
[----:B------:R-:W-:-:S03]  /*1ecf0*/  PRMT R16, R17, 0x7773, RZ ;  /* 0x0000777311107816 */ /* 0x000fc600000000ff */
[----:B------:R-:W-:Y:S01]  /*1ed00*/  @P3 STG.E.U8 desc[UR22][R8.64], R26 ;  /* 0x0000001a08003986 */ /* 0x000fe2000c101116 */
[C---:B--2---:R-:W-:Y:S01]  /*1ed10*/  IMAD R13, R35.reuse, UR5, RZ ;  /* 0x00000005230d7c24 */ /* 0x044fe2000f8e02ff */
[----:B------:R-:W-:-:S04]  /*1ed20*/  ISETP.LT.AND P4, PT, R35, UR11, !P0 ;  /* 0x0000000b23007c0c */ /* 0x000fc8000c781270 */
[----:B------:R-:W-:Y:S02]  /*1ed30*/  IADD3 R12, P1, PT, R13, R22, RZ ;  /* 0x000000160d0c7210 */ /* 0x000fe40007f3e0ff */
[C---:B---3--:R-:W-:Y:S01]  /*1ed40*/  ISETP.LT.AND P2, PT, R23.reuse, UR11, !P0 ;  /* 0x0000000b17007c0c */ /* 0x048fe2000c741270 */
[----:B------:R-:W-:Y:S02]  /*1ed50*/  IMAD R3, R23, UR5, RZ ;  /* 0x0000000517037c24 */ /* 0x000fe4000f8e02ff */
[----:B------:R-:W2:Y:S01]  /*1ed60*/  LDL.LU R23, [R1+0x4c] ;  /* 0x00004c0001177983 */ /* 0x000ea20000300800 */
[----:B------:R-:W-:-:S03]  /*1ed70*/  LEA.HI.X.SX32 R13, R13, R0, 0x1, P1 ;  /* 0x000000000d0d7211 */ /* 0x000fc600008f0eff */
[----:B------:R-:W3:Y:S01]  /*1ed80*/  LDL.LU R24, [R1+0x54] ;  /* 0x0000540001187983 */ /* 0x000ee20000300800 */
[----:B0-----:R-:W-:-:S03]  /*1ed90*/  IADD3 R2, P1, PT, R3, R22, RZ ;  /* 0x0000001603027210 */ /* 0x001fc60007f3e0ff */
[----:B------:R0:W-:Y:S01]  /*1eda0*/  @P4 STG.E.U8 desc[UR22][R12.64], R16 ;  /* 0x000000100c004986 */ /* 0x0001e2000c101116 */
[----:B------:R-:W-:Y:S02]  /*1edb0*/  LEA.HI.X.SX32 R3, R3, R0, 0x1, P1 ;  /* 0x0000000003037211 */ /* 0x000fe400008f0eff */
[C---:B-----5:R-:W-:Y:S01]  /*1edc0*/  ISETP.LT.AND P4, PT, R20.reuse, UR11, !P0 ;  /* 0x0000000b14007c0c */ /* 0x060fe2000c781270 */
[----:B-1----:R-:W-:Y:S02]  /*1edd0*/  IMAD R5, R20, UR5, RZ ;  /* 0x0000000514057c24 */ /* 0x002fe4000f8e02ff */
[----:B------:R-:W5:Y:S01]  /*1ede0*/  LDL.LU R20, [R1+0x58] ;  /* 0x0000580001147983 */ /* 0x000f620000300800 */
[C---:B----4-:R-:W-:Y:S01]  /*1edf0*/  ISETP.LT.AND P1, PT, R14.reuse, UR11, !P0 ;  /* 0x0000000b0e007c0c */ /* 0x050fe2000c721270 */
[----:B------:R-:W-:Y:S02]  /*1ee00*/  IMAD R15, R14, UR5, RZ ;  /* 0x000000050e0f7c24 */ /* 0x000fe4000f8e02ff */
[----:B------:R-:W4:Y:S04]  /*1ee10*/  LDL.LU R14, [R1+0x5c] ;  /* 0x00005c00010e7983 */ /* 0x000f280000300800 */
[----:B0-----:R-:W4:Y:S01]  /*1ee20*/  LDL.LU R16, [R1+0x60] ;  /* 0x0000600001107983 */ /* 0x001f220000300800 */
[C---:B------:R-:W-:Y:S01]  /*1ee30*/  IMAD R11, R28.reuse, UR5, RZ ;  /* 0x000000051c0b7c24 */ /* 0x040fe2000f8e02ff */
[----:B------:R-:W-:-:S02]  /*1ee40*/  ISETP.LT.AND P3, PT, R28, UR11, !P0 ;  /* 0x0000000b1c007c0c */ /* 0x000fc4000c761270 */
[C---:B------:R-:W-:Y:S01]  /*1ee50*/  PRMT R34, R18.reuse, 0x7770, RZ ;  /* 0x0000777012227816 */ /* 0x040fe200000000ff */
[----:B------:R-:W4:Y:S01]  /*1ee60*/  LDL.LU R26, [R1+0x64] ;  /* 0x00006400011a7983 */ /* 0x000f220000300800 */
[-C--:B------:R-:W-:Y:S02]  /*1ee70*/  IADD3 R10, P5, PT, R11, R22.reuse, RZ ;  /* 0x000000160b0a7210 */ /* 0x080fe40007fbe0ff */
[----:B------:R-:W-:Y:S01]  /*1ee80*/  IADD3 R8, P6, PT, R5, R22, RZ ;  /* 0x0000001605087210 */ /* 0x000fe20007fde0ff */
[----:B------:R0:W-:Y:S01]  /*1ee90*/  @P2 STG.E.U8 desc[UR22][R2.64], R34 ;  /* 0x0000002202002986 */ /* 0x0001e2000c101116 */
[----:B------:R-:W-:Y:S02]  /*1eea0*/  PRMT R29, R18, 0x7771, RZ ;  /* 0x00007771121d7816 */ /* 0x000fe400000000ff */
[----:B------:R-:W-:Y:S02]  /*1eeb0*/  LEA.HI.X.SX32 R11, R11, R0, 0x1, P5 ;  /* 0x000000000b0b7211 */ /* 0x000fe400028f0eff */
[----:B------:R-:W-:-:S02]  /*1eec0*/  IADD3 R12, P2, PT, R15, R22, RZ ;  /* 0x000000160f0c7210 */ /* 0x000fc40007f5e0ff */
[C---:B------:R-:W-:Y:S02]  /*1eed0*/  PRMT R17, R18.reuse, 0x7772, RZ ;  /* 0x0000777212117816 */ /* 0x040fe400000000ff */
[-C--:B------:R-:W-:Y:S01]  /*1eee0*/  LEA.HI.X.SX32 R9, R5, R0.reuse, 0x1, P6 ;  /* 0x0000000005097211 */ /* 0x080fe200030f0eff */
[----:B------:R1:W-:Y:S01]  /*1eef0*/  @P3 STG.E.U8 desc[UR22][R10.64], R29 ;  /* 0x0000001d0a003986 */ /* 0x0003e2000c101116 */
[----:B------:R-:W-:Y:S02]  /*1ef00*/  PRMT R30, R18, 0x7773, RZ ;  /* 0x00007773121e7816 */ /* 0x000fe400000000ff */
[----:B------:R-:W-:Y:S01]  /*1ef10*/  LEA.HI.X.SX32 R13, R15, R0, 0x1, P2 ;  /* 0x000000000f0d7211 */ /* 0x000fe200010f0eff */
[C---:B------:R-:W-:Y:S01]  /*1ef20*/  IMAD R15, R25.reuse, UR5, RZ ;  /* 0x00000005190f7c24 */ /* 0x040fe2000f8e02ff */
[----:B------:R-:W-:Y:S01]  /*1ef30*/  ISETP.LT.AND P3, PT, R25, UR11, !P0 ;  /* 0x0000000b19007c0c */ /* 0x000fe2000c761270 */
[----:B------:R1:W-:Y:S01]  /*1ef40*/  @P4 STG.E.U8 desc[UR22][R8.64], R17 ;  /* 0x0000001108004986 */ /* 0x0003e2000c101116 */
[C---:B------:R-:W-:Y:S01]  /*1ef50*/  ISETP.LT.AND P2, PT, R21.reuse, UR11, !P0 ;  /* 0x0000000b15007c0c */ /* 0x040fe2000c741270 */
[----:B------:R-:W-:-:S02]  /*1ef60*/  IMAD R21, R21, UR5, RZ ;  /* 0x0000000515157c24 */ /* 0x000fc4000f8e02ff */
[----:B------:R1:W-:Y:S01]  /*1ef70*/  @P1 STG.E.U8 desc[UR22][R12.64], R30 ;  /* 0x0000001e0c001986 */ /* 0x0003e2000c101116 */
[----:B0-----:R-:W-:Y:S02]  /*1ef80*/  IADD3 R2, P1, PT, R15, R22, RZ ;  /* 0x000000160f027210 */ /* 0x001fe40007f3e0ff */
[C---:B------:R-:W-:Y:S01]  /*1ef90*/  PRMT R18, R19.reuse, 0x7773, RZ ;  /* 0x0000777313127816 */ /* 0x040fe200000000ff */
[----:B------:R-:W4:Y:S01]  /*1efa0*/  LDL.LU R25, [R1+0x68] ;  /* 0x0000680001197983 */ /* 0x000f220000300800 */
[C---:B------:R-:W-:Y:S02]  /*1efb0*/  PRMT R32, R19.reuse, 0x7772, RZ ;  /* 0x0000777213207816 */ /* 0x040fe400000000ff */
[C---:B------:R-:W-:Y:S01]  /*1efc0*/  PRMT R33, R19.reuse, 0x7771, RZ ;  /* 0x0000777113217816 */ /* 0x040fe200000000ff */
[----:B------:R-:W0:Y:S01]  /*1efd0*/  LDS.128 R4, [R41+0x800] ;  /* 0x0008000029047984 */ /* 0x000e220000000c00 */
[----:B------:R-:W-:Y:S02]  /*1efe0*/  PRMT R19, R19, 0x7770, RZ ;  /* 0x0000777013137816 */ /* 0x000fe400000000ff */
[----:B------:R-:W-:-:S02]  /*1eff0*/  LEA.HI.X.SX32 R3, R15, R0, 0x1, P1 ;  /* 0x000000000f037211 */ /* 0x000fc400008f0eff */
[----:B-1----:R-:W-:-:S03]  /*1f000*/  IADD3 R10, P5, PT, R21, R22, RZ ;  /* 0x00000016150a7210 */ /* 0x002fc60007fbe0ff */
[----:B------:R-:W-:Y:S01]  /*1f010*/  @P3 STG.E.U8 desc[UR22][R2.64], R19 ;  /* 0x0000001302003986 */ /* 0x000fe2000c101116 */
[----:B------:R-:W-:-:S05]  /*1f020*/  LEA.HI.X.SX32 R11, R21, R0, 0x1, P5 ;  /* 0x00000000150b7211 */ /* 0x000fca00028f0eff */
[----:B------:R1:W-:Y:S01]  /*1f030*/  @P2 STG.E.U8 desc[UR22][R10.64], R33 ;  /* 0x000000210a002986 */ /* 0x0003e2000c101116 */
[C---:B--2---:R-:W-:Y:S01]  /*1f040*/  ISETP.LT.AND P4, PT, R23.reuse, UR11, !P0 ;  /* 0x0000000b17007c0c */ /* 0x044fe2000c781270 */
[----:B------:R-:W-:Y:S02]  /*1f050*/  IMAD R23, R23, UR5, RZ ;  /* 0x0000000517177c24 */ /* 0x000fe4000f8e02ff */
[C---:B---3--:R-:W-:Y:S01]  /*1f060*/  IMAD R15, R24.reuse, UR5, RZ ;  /* 0x00000005180f7c24 */ /* 0x048fe2000f8e02ff */
[----:B------:R-:W-:Y:S02]  /*1f070*/  ISETP.LT.AND P1, PT, R24, UR11, !P0 ;  /* 0x0000000b18007c0c */ /* 0x000fe4000c721270 */
[-C--:B------:R-:W-:Y:S01]  /*1f080*/  IADD3 R8, P6, PT, R23, R22.reuse, RZ ;  /* 0x0000001617087210 */ /* 0x080fe20007fde0ff */
[----:B------:R-:W2:Y:S01]  /*1f090*/  LDL.LU R24, [R1+0x6c] ;  /* 0x00006c0001187983 */ /* 0x000ea20000300800 */
[----:B------:R-:W-:Y:S02]  /*1f0a0*/  IADD3 R12, P3, PT, R15, R22, RZ ;  /* 0x000000160f0c7210 */ /* 0x000fe40007f7e0ff */
[----:B------:R-:W-:-:S02]  /*1f0b0*/  LEA.HI.X.SX32 R9, R23, R0, 0x1, P6 ;  /* 0x0000000017097211 */ /* 0x000fc400030f0eff */
[----:B------:R-:W-:Y:S02]  /*1f0c0*/  LEA.HI.X.SX32 R13, R15, R0, 0x1, P3 ;  /* 0x000000000f0d7211 */ /* 0x000fe400018f0eff */
[C---:B-----5:R-:W-:Y:S01]  /*1f0d0*/  ISETP.LT.AND P2, PT, R20.reuse, UR11, !P0 ;  /* 0x0000000b14007c0c */ /* 0x060fe2000c741270 */
[----:B------:R-:W-:Y:S02]  /*1f0e0*/  IMAD R17, R20, UR5, RZ ;  /* 0x0000000514117c24 */ /* 0x000fe4000f8e02ff */
[----:B------:R-:W3:Y:S04]  /*1f0f0*/  LDL.LU R20, [R1+0x70] ;  /* 0x0000700001147983 */ /* 0x000ee80000300800 */
[----:B------:R5:W-:Y:S04]  /*1f100*/  @P4 STG.E.U8 desc[UR22][R8.64], R32 ;  /* 0x0000002008004986 */ /* 0x000be8000c101116 */
[----:B------:R0:W-:Y:S01]  /*1f110*/  @P1 STG.E.U8 desc[UR22][R12.64], R18 ;  /* 0x000000120c001986 */ /* 0x0001e2000c101116 */
[C---:B----4-:R-:W-:Y:S01]  /*1f120*/  ISETP.LT.AND P1, PT, R16.reuse, UR11, !P0 ;  /* 0x0000000b10007c0c */ /* 0x050fe2000c721270 */
[----:B-1----:R-:W-:-:S02]  /*1f130*/  IMAD R11, R16, UR5, RZ ;  /* 0x00000005100b7c24 */ /* 0x002fc4000f8e02ff */
[----:B------:R-:W4:Y:S01]  /*1f140*/  LDL.LU R16, [R1+0x74] ;  /* 0x0000740001107983 */ /* 0x000f220000300800 */
[C---:B------:R-:W-:Y:S01]  /*1f150*/  IMAD R21, R14.reuse, UR5, RZ ;  /* 0x000000050e157c24 */ /* 0x040fe2000f8e02ff */
[----:B------:R-:W-:Y:S02]  /*1f160*/  ISETP.LT.AND P3, PT, R14, UR11, !P0 ;  /* 0x0000000b0e007c0c */ /* 0x000fe4000c761270 */
[-C--:B------:R-:W-:Y:S02]  /*1f170*/  IADD3 R14, P4, PT, R17, R22.reuse, RZ ;  /* 0x00000016110e7210 */ /* 0x080fe40007f9e0ff */
[----:B------:R-:W-:Y:S02]  /*1f180*/  IADD3 R2, P5, PT, R21, R22, RZ ;  /* 0x0000001615027210 */ /* 0x000fe40007fbe0ff */
[----:B------:R-:W-:Y:S02]  /*1f190*/  LEA.HI.X.SX32 R15, R17, R0, 0x1, P4 ;  /* 0x00000000110f7211 */ /* 0x000fe400020f0eff */
[----:B0-----:R-:W-:-:S02]  /*1f1a0*/  PRMT R23, R4, 0x7770, RZ ;  /* 0x0000777004177816 */ /* 0x001fc400000000ff */
[----:B------:R-:W-:Y:S02]  /*1f1b0*/  LEA.HI.X.SX32 R3, R21, R0, 0x1, P5 ;  /* 0x0000000015037211 */ /* 0x000fe400028f0eff */
[----:B------:R-:W-:Y:S01]  /*1f1c0*/  PRMT R21, R4, 0x7771, RZ ;  /* 0x0000777104157816 */ /* 0x000fe200000000ff */
[----:B------:R0:W-:Y:S01]  /*1f1d0*/  @P2 STG.E.U8 desc[UR22][R14.64], R23 ;  /* 0x000000170e002986 */ /* 0x0001e2000c101116 */
[C---:B-----5:R-:W-:Y:S01]  /*1f1e0*/  IADD3 R8, P4, PT, R11.reuse, R22, RZ ;  /* 0x000000160b087210 */ /* 0x060fe20007f9e0ff */
[C---:B------:R-:W-:Y:S01]  /*1f1f0*/  IMAD R13, R26.reuse, UR5, RZ ;  /* 0x000000051a0d7c24 */ /* 0x040fe2000f8e02ff */
[----:B------:R-:W-:Y:S01]  /*1f200*/  ISETP.LT.AND P2, PT, R26, UR11, !P0 ;  /* 0x0000000b1a007c0c */ /* 0x000fe2000c741270 */
[----:B------:R1:W-:Y:S01]  /*1f210*/  @P3 STG.E.U8 desc[UR22][R2.64], R21 ;  /* 0x0000001502003986 */ /* 0x0003e2000c101116 */
[----:B------:R-:W-:Y:S02]  /*1f220*/  LEA.HI.X.SX32 R9, R11, R0, 0x1, P4 ;  /* 0x000000000b097211 */ /* 0x000fe400020f0eff */
[----:B------:R-:W-:Y:S01]  /*1f230*/  IADD3 R10, P4, PT, R13, R22, RZ ;  /* 0x000000160d0a7210 */ /* 0x000fe20007f9e0ff */
[----:B------:R-:W5:Y:S01]  /*1f240*/  LDL.LU R26, [R1+0x78] ;  /* 0x00007800011a7983 */ /* 0x000f620000300800 */
[----:B------:R-:W-:Y:S01]  /*1f250*/  PRMT R19, R4, 0x7772, RZ ;  /* 0x0000777204137816 */ /* 0x000fe200000000ff */
[C---:B------:R-:W-:Y:S01]  /*1f260*/  IMAD R17, R25.reuse, UR5, RZ ;  /* 0x0000000519117c24 */ /* 0x040fe2000f8e02ff */
[----:B------:R-:W-:-:S02]  /*1f270*/  ISETP.LT.AND P3, PT, R25, UR11, !P0 ;  /* 0x0000000b19007c0c */ /* 0x000fc4000c761270 */
[----:B------:R-:W5:Y:S02]  /*1f280*/  LDL.LU R25, [R1+0x7c] ;  /* 0x00007c0001197983 */ /* 0x000f640000300800 */
[----:B------:R-:W-:Y:S02]  /*1f290*/  IADD3 R12, P5, PT, R17, R22, RZ ;  /* 0x00000016110c7210 */ /* 0x000fe40007fbe0ff */
[-C--:B------:R-:W-:Y:S02]  /*1f2a0*/  LEA.HI.X.SX32 R11, R13, R0.reuse, 0x1, P4 ;  /* 0x000000000d0b7211 */ /* 0x080fe400020f0eff */
[----:B0-----:R-:W-:Y:S02]  /*1f2b0*/  PRMT R23, R4, 0x7773, RZ ;  /* 0x0000777304177816 */ /* 0x001fe400000000ff */
[----:B------:R-:W-:Y:S02]  /*1f2c0*/  LEA.HI.X.SX32 R13, R17, R0, 0x1, P5 ;  /* 0x00000000110d7211 */ /* 0x000fe400028f0eff */
[----:B-1----:R-:W-:Y:S01]  /*1f2d0*/  PRMT R21, R5, 0x7770, RZ ;  /* 0x0000777005157816 */ /* 0x002fe200000000ff */
[----:B------:R0:W-:Y:S04]  /*1f2e0*/  @P1 STG.E.U8 desc[UR22][R8.64], R19 ;  /* 0x0000001308001986 */ /* 0x0001e8000c101116 */
[----:B------:R-:W-:Y:S04]  /*1f2f0*/  @P2 STG.E.U8 desc[UR22][R10.64], R23 ;  /* 0x000000170a002986 */ /* 0x000fe8000c101116 */
[----:B------:R1:W-:Y:S01]  /*1f300*/  @P3 STG.E.U8 desc[UR22][R12.64], R21 ;  /* 0x000000150c003986 */ /* 0x0003e2000c101116 */
[C---:B--2---:R-:W-:Y:S01]  /*1f310*/  ISETP.LT.AND P1, PT, R24.reuse, UR11, !P0 ;  /* 0x0000000b18007c0c */ /* 0x044fe2000c721270 */
[----:B------:R-:W-:-:S02]  /*1f320*/  IMAD R3, R24, UR5, RZ ;  /* 0x0000000518037c24 */ /* 0x000fc4000f8e02ff */
[----:B------:R-:W2:Y:S01]  /*1f330*/  LDL.LU R24, [R1+0x94] ;  /* 0x0000940001187983 */ /* 0x000ea20000300800 */
[C---:B---3--:R-:W-:Y:S01]  /*1f340*/  ISETP.LT.AND P2, PT, R20.reuse, UR11, !P0 ;  /* 0x0000000b14007c0c */ /* 0x048fe2000c741270 */
[----:B0-----:R-:W-:Y:S02]  /*1f350*/  IMAD R9, R20, UR5, RZ ;  /* 0x0000000514097c24 */ /* 0x001fe4000f8e02ff */
[----:B------:R-:W3:Y:S04]  /*1f360*/  LDL.LU R20, [R1+0x80] ;  /* 0x0000800001147983 */ /* 0x000ee80000300800 */
[----:B-1----:R-:W3:Y:S04]  /*1f370*/  LDL.LU R12, [R1+0x84] ;  /* 0x00008400010c7983 */ /* 0x002ee80000300800 */
[----:B------:R-:W3:Y:S01]  /*1f380*/  LDL.LU R18, [R1+0x88] ;  /* 0x0000880001127983 */ /* 0x000ee20000300800 */
[C---:B----4-:R-:W-:Y:S01]  /*1f390*/  ISETP.LT.AND P3, PT, R16.reuse, UR11, !P0 ;  /* 0x0000000b10007c0c */ /* 0x050fe2000c761270 */
[----:B------:R-:W-:-:S02]  /*1f3a0*/  IMAD R15, R16, UR5, RZ ;  /* 0x00000005100f7c24 */ /* 0x000fc4000f8e02ff */
[----:B------:R-:W4:Y:S04]  /*1f3b0*/  LDL.LU R16, [R1+0x8c] ;  /* 0x00008c0001107983 */ /* 0x000f280000300800 */
[----:B------:R-:W4:Y:S01]  /*1f3c0*/  LDL.LU R14, [R1+0x90] ;  /* 0x00009000010e7983 */ /* 0x000f220000300800 */
[----:B------:R-:W-:Y:S02]  /*1f3d0*/  IADD3 R2, P4, PT, R3, R22, RZ ;  /* 0x0000001603027210 */ /* 0x000fe40007f9e0ff */
[----:B------:R-:W-:Y:S02]  /*1f3e0*/  PRMT R19, R5, 0x7771, RZ ;  /* 0x0000777105137816 */ /* 0x000fe400000000ff */
[----:B------:R-:W-:Y:S02]  /*1f3f0*/  LEA.HI.X.SX32 R3, R3, R0, 0x1, P4 ;  /* 0x0000000003037211 */ /* 0x000fe400020f0eff */
[----:B------:R-:W-:-:S02]  /*1f400*/  IADD3 R8, P4, PT, R9, R22, RZ ;  /* 0x0000001609087210 */ /* 0x000fc40007f9e0ff */
[----:B------:R-:W-:Y:S01]  /*1f410*/  PRMT R21, R5, 0x7772, RZ ;  /* 0x0000777205157816 */ /* 0x000fe200000000ff */
[----:B------:R0:W-:Y:S01]  /*1f420*/  @P1 STG.E.U8 desc[UR22][R2.64], R19 ;  /* 0x0000001302001986 */ /* 0x0001e2000c101116 */
[----:B------:R-:W-:Y:S02]  /*1f430*/  LEA.HI.X.SX32 R9, R9, R0, 0x1, P4 ;  /* 0x0000000009097211 */ /* 0x000fe400020f0eff */
[C---:B------:R-:W-:Y:S01]  /*1f440*/  IADD3 R10, P5, PT, R15.reuse, R22, RZ ;  /* 0x000000160f0a7210 */ /* 0x040fe20007fbe0ff */
[C---:B-----5:R-:W-:Y:S01]  /*1f450*/  IMAD R17, R26.reuse, UR5, RZ ;  /* 0x000000051a117c24 */ /* 0x060fe2000f8e02ff */
[----:B------:R-:W-:Y:S01]  /*1f460*/  ISETP.LT.AND P1, PT, R26, UR11, !P0 ;  /* 0x0000000b1a007c0c */ /* 0x000fe2000c721270 */
[----:B------:R-:W-:Y:S01]  /*1f470*/  @P2 STG.E.U8 desc[UR22][R8.64], R21 ;  /* 0x0000001508002986 */ /* 0x000fe2000c101116 */
[----:B------:R-:W-:Y:S01]  /*1f480*/  LEA.HI.X.SX32 R11, R15, R0, 0x1, P5 ;  /* 0x000000000f0b7211 */ /* 0x000fe200028f0eff */
[C---:B------:R-:W-:Y:S01]  /*1f490*/  IMAD R13, R25.reuse, UR5, RZ ;  /* 0x00000005190d7c24 */ /* 0x040fe2000f8e02ff */
[----:B------:R-:W-:-:S02]  /*1f4a0*/  ISETP.LT.AND P4, PT, R25, UR11, !P0 ;  /* 0x0000000b19007c0c */ /* 0x000fc4000c781270 */
[-C--:B0-----:R-:W-:Y:S02]  /*1f4b0*/  IADD3 R2, P2, PT, R17, R22.reuse, RZ ;  /* 0x0000001611027210 */ /* 0x081fe40007f5e0ff */
[----:B------:R-:W-:Y:S02]  /*1f4c0*/  IADD3 R4, P5, PT, R13, R22, RZ ;  /* 0x000000160d047210 */ /* 0x000fe40007fbe0ff */
[----:B------:R-:W-:Y:S02]  /*1f4d0*/  PRMT R25, R5, 0x7773, RZ ;  /* 0x0000777305197816 */ /* 0x000fe400000000ff */
[-C--:B------:R-:W-:Y:S02]  /*1f4e0*/  LEA.HI.X.SX32 R3, R17, R0.reuse, 0x1, P2 ;  /* 0x0000000011037211 */ /* 0x080fe400010f0eff */
[C---:B------:R-:W-:Y:S02]  /*1f4f0*/  PRMT R19, R6.reuse, 0x7770, RZ ;  /* 0x0000777006137816 */ /* 0x040fe400000000ff */
[----:B------:R-:W-:Y:S01]  /*1f500*/  LEA.HI.X.SX32 R5, R13, R0, 0x1, P5 ;  /* 0x000000000d057211 */ /* 0x000fe200028f0eff */
[----:B------:R0:W-:Y:S01]  /*1f510*/  @P3 STG.E.U8 desc[UR22][R10.64], R25 ;  /* 0x000000190a003986 */ /* 0x0001e2000c101116 */
[----:B------:R-:W-:-:S03]  /*1f520*/  PRMT R23, R6, 0x7771, RZ ;  /* 0x0000777106177816 */ /* 0x000fc600000000ff */
[----:B------:R1:W-:Y:S04]  /*1f530*/  @P1 STG.E.U8 desc[UR22][R2.64], R19 ;  /* 0x0000001302001986 */ /* 0x0003e8000c101116 */
[----:B------:R5:W-:Y:S01]  /*1f540*/  @P4 STG.E.U8 desc[UR22][R4.64], R23 ;  /* 0x0000001704004986 */ /* 0x000be2000c101116 */
[----:B0-----:R-:W-:Y:S01]  /*1f550*/  PRMT R25, R6, 0x7772, RZ ;  /* 0x0000777206197816 */ /* 0x001fe200000000ff */
[----:B--2---:R-:W-:Y:S02]  /*1f560*/  IMAD R21, R24, UR5, RZ ;  /* 0x0000000518157c24 */ /* 0x004fe4000f8e02ff */
[----:B---3--:R-:W-:Y:S02]  /*1f570*/  IMAD R9, R20, UR5, RZ ;  /* 0x0000000514097c24 */ /* 0x008fe4000f8e02ff */
[----:B------:R-:W-:-:S03]  /*1f580*/  IMAD R13, R12, UR5, RZ ;  /* 0x000000050c0d7c24 */ /* 0x000fc6000f8e02ff */
[-C--:B------:R-:W-:Y:S01]  /*1f590*/  IADD3 R8, P6, PT, R9, R22.reuse, RZ ;  /* 0x0000001609087210 */ /* 0x080fe20007fde0ff */
[----:B------:R-:W-:Y:S01]  /*1f5a0*/  IMAD R15, R18, UR5, RZ ;  /* 0x00000005120f7c24 */ /* 0x000fe2000f8e02ff */
[-C--:B-1----:R-:W-:Y:S02]  /*1f5b0*/  IADD3 R2, P2, PT, R13, R22.reuse, RZ ;  /* 0x000000160d027210 */ /* 0x082fe40007f5e0ff */
[----:B------:R-:W-:Y:S02]  /*1f5c0*/  ISETP.LT.AND P4, PT, R12, UR11, !P0 ;  /* 0x0000000b0c007c0c */ /* 0x000fe4000c781270 */
[----:B-----5:R-:W-:Y:S02]  /*1f5d0*/  IADD3 R4, P3, PT, R15, R22, RZ ;  /* 0x000000160f047210 */ /* 0x020fe40007f7e0ff */
[-C--:B------:R-:W-:Y:S01]  /*1f5e0*/  LEA.HI.X.SX32 R3, R13, R0.reuse, 0x1, P2 ;  /* 0x000000000d037211 */ /* 0x080fe200010f0eff */
[----:B----4-:R-:W-:Y:S02]  /*1f5f0*/  IMAD R17, R16, UR5, RZ ;  /* 0x0000000510117c24 */ /* 0x010fe4000f8e02ff */
[----:B------:R-:W-:Y:S01]  /*1f600*/  IMAD R19, R14, UR5, RZ ;  /* 0x000000050e137c24 */ /* 0x000fe2000f8e02ff */
[----:B------:R-:W-:-:S02]  /*1f610*/  LEA.HI.X.SX32 R9, R9, R0, 0x1, P6 ;  /* 0x0000000009097211 */ /* 0x000fc400030f0eff */
[-C--:B------:R-:W-:Y:S02]  /*1f620*/  IADD3 R10, P6, PT, R17, R22.reuse, RZ ;  /* 0x00000016110a7210 */ /* 0x080fe40007fde0ff */
[----:B------:R-:W-:Y:S02]  /*1f630*/  IADD3 R12, P2, PT, R19, R22, RZ ;  /* 0x00000016130c7210 */ /* 0x000fe40007f5e0ff */
[----:B------:R-:W-:Y:S02]  /*1f640*/  ISETP.LT.AND P5, PT, R20, UR11, !P0 ;  /* 0x0000000b14007c0c */ /* 0x000fe4000c7a1270 */
[-C--:B------:R-:W-:Y:S02]  /*1f650*/  LEA.HI.X.SX32 R5, R15, R0.reuse, 0x1, P3 ;  /* 0x000000000f057211 */ /* 0x080fe400018f0eff */
[----:B------:R-:W-:Y:S02]  /*1f660*/  ISETP.LT.AND P3, PT, R18, UR11, !P0 ;  /* 0x0000000b12007c0c */ /* 0x000fe4000c761270 */
[----:B------:R-:W-:-:S02]  /*1f670*/  LEA.HI.X.SX32 R13, R19, R0, 0x1, P2 ;  /* 0x00000000130d7211 */ /* 0x000fc400010f0eff */
[----:B------:R-:W-:Y:S02]  /*1f680*/  ISETP.LT.AND P1, PT, R24, UR11, !P0 ;  /* 0x0000000b18007c0c */ /* 0x000fe4000c721270 */
[----:B------:R-:W-:Y:S02]  /*1f690*/  LEA.HI.X.SX32 R11, R17, R0, 0x1, P6 ;  /* 0x00000000110b7211 */ /* 0x000fe400030f0eff */
[----:B------:R-:W-:Y:S02]  /*1f6a0*/  ISETP.LT.AND P2, PT, R16, UR11, !P0 ;  /* 0x0000000b10007c0c */ /* 0x000fe4000c741270 */
[C---:B------:R-:W-:Y:S02]  /*1f6b0*/  IADD3 R22, P6, PT, R21.reuse, R22, RZ ;  /* 0x0000001615167210 */ /* 0x040fe40007fde0ff */
[----:B------:R-:W-:Y:S02]  /*1f6c0*/  ISETP.LT.AND P0, PT, R14, UR11, !P0 ;  /* 0x0000000b0e007c0c */ /* 0x000fe4000c701270 */
[----:B------:R-:W-:-:S02]  /*1f6d0*/  LEA.HI.X.SX32 R23, R21, R0, 0x1, P6 ;  /* 0x0000000015177211 */ /* 0x000fc400030f0eff */
[----:B------:R-:W-:Y:S02]  /*1f6e0*/  PRMT R21, R6, 0x7773, RZ ;  /* 0x0000777306157816 */ /* 0x000fe400000000ff */
[C---:B------:R-:W-:Y:S02]  /*1f6f0*/  PRMT R15, R7.reuse, 0x7773, RZ ;  /* 0x00007773070f7816 */ /* 0x040fe400000000ff */
[C---:B------:R-:W-:Y:S02]  /*1f700*/  PRMT R17, R7.reuse, 0x7772, RZ ;  /* 0x0000777207117816 */ /* 0x040fe400000000ff */
[C---:B------:R-:W-:Y:S02]  /*1f710*/  PRMT R19, R7.reuse, 0x7771, RZ ;  /* 0x0000777107137816 */ /* 0x040fe400000000ff */
[----:B------:R-:W-:Y:S01]  /*1f720*/  PRMT R7, R7, 0x7770, RZ ;  /* 0x0000777007077816 */ /* 0x000fe200000000ff */
[----:B------:R0:W-:Y:S04]  /*1f730*/  @P5 STG.E.U8 desc[UR22][R8.64], R25 ;  /* 0x0000001908005986 */ /* 0x0001e8000c101116 */
[----:B------:R0:W-:Y:S04]  /*1f740*/  @P4 STG.E.U8 desc[UR22][R2.64], R21 ;  /* 0x0000001502004986 */ /* 0x0001e8000c101116 */
[----:B------:R0:W-:Y:S04]  /*1f750*/  @P3 STG.E.U8 desc[UR22][R4.64], R7 ;  /* 0x0000000704003986 */ /* 0x0001e8000c101116 */
[----:B------:R0:W-:Y:S04]  /*1f760*/  @P2 STG.E.U8 desc[UR22][R10.64], R19 ;  /* 0x000000130a002986 */ /* 0x0001e8000c101116 */
[----:B------:R0:W-:Y:S04]  /*1f770*/  @P0 STG.E.U8 desc[UR22][R12.64], R17 ;  /* 0x000000110c000986 */ /* 0x0001e8000c101116 */
[----:B------:R0:W-:Y:S01]  /*1f780*/  @P1 STG.E.U8 desc[UR22][R22.64], R15 ;  /* 0x0000000f16001986 */ /* 0x0001e2000c101116 */
[----:B------:R-:W-:Y:S06]  /*1f790*/  BAR.SYNC.DEFER_BLOCKING 0x0 ;  /* 0x0000000000007b1d */ /* 0x000fec0000010000 */
[----:B------:R-:W-:Y:S05]  /*1f7a0*/  BRA.U UP0, `(.L_x_13) ;  /* 0x0000000100a07547 */ /* 0x000fea000b800000 */
[----:B------:R-:W1:Y:S01]  /*1f7b0*/  S2UR UR5, SR_CgaCtaId ;  /* 0x00000000000579c3 */ /* 0x000e620000008800 */
[----:B------:R-:W-:Y:S01]  /*1f7c0*/  NOP ;  /* 0x0000000000007918 */ /* 0x000fe20000000000 */
[----:B------:R-:W-:Y:S01]  /*1f7d0*/  UMOV UR4, 0x50 ;  /* 0x0000005000047882 */ /* 0x000fe20000000000 */
[----:B------:R-:W-:Y:S02]  /*1f7e0*/  IMAD.U32 R0, RZ, RZ, UR7 ;  /* 0x00000007ff007e24 */ /* 0x000fe4000f8e00ff */
[----:B0-----:R-:W-:Y:S02]  /*1f7f0*/  IMAD.MOV.U32 R3, RZ, RZ, 0xf ;  /* 0x0000000fff037424 */ /* 0x001fe400078e00ff */
[----:B------:R-:W-:Y:S01]  /*1f800*/  IMAD.MOV.U32 R7, RZ, RZ, 0x1 ;  /* 0x00000001ff077424 */ /* 0x000fe200078e00ff */
[----:B------:R-:W-:-:S04]  /*1f810*/  LOP3.LUT R0, R0, 0xffff, RZ, 0xc0, !PT ;  /* 0x0000ffff00007812 */ /* 0x000fc800078ec0ff */
[----:B------:R-:W-:-:S05]  /*1f820*/  SHF.R.U32.HI R0, RZ, 0x5, R0 ;  /* 0x00000005ff007819 */ /* 0x000fca0000011600 */
[----:B------:R-:W-:Y:S01]  /*1f830*/  VIADD R2, R0, 0x10 ;  /* 0x0000001000027836 */ /* 0x000fe20000000000 */
[----:B------:R-:W-:Y:S01]  /*1f840*/  SHF.L.U32 R0, R3, R0, RZ ;  /* 0x0000000003007219 */ /* 0x000fe200000006ff */
[----:B-1----:R-:W-:-:S03]  /*1f850*/  ULEA UR6, UR5, UR4, 0x18 ;  /* 0x0000000405067291 */ /* 0x002fc6000f8ec0ff */
[----:B------:R-:W-:-:S04]  /*1f860*/  SHF.L.U32 R3, R7, R2, RZ ;  /* 0x0000000207037219 */ /* 0x000fc800000006ff */
[----:B------:R-:W-:Y:S02]  /*1f870*/  LOP3.LUT R0, R3, R0, RZ, 0xfc, !PT ;  /* 0x0000000003007212 */ /* 0x000fe400078efcff */
[----:B------:R-:W0:Y:S02]  /*1f880*/  LDS R5, [UR6] ;  /* 0x00000006ff057984 */ /* 0x000e240008000800 */
[C---:B------:R-:W-:Y:S02]  /*1f890*/  LOP3.LUT R2, R0.reuse, 0xffff, RZ, 0xc0, !PT ;  /* 0x0000ffff00027812 */ /* 0x040fe400078ec0ff */
[----:B0-----:R-:W-:-:S04]  /*1f8a0*/  LOP3.LUT R3, R0, 0xffff, R5, 0x80, !PT ;  /* 0x0000ffff00037812 */ /* 0x001fc800078e8005 */
[----:B------:R-:W-:-:S13]  /*1f8b0*/  ISETP.NE.AND P0, PT, R3, R2, PT ;  /* 0x000000020300720c */ /* 0x000fda0003f05270 */
[----:B------:R-:W-:Y:S05]  /*1f8c0*/  @P0 BRA `(.L_x_14) ;  /* 0x0000000000500947 */ /* 0x000fea0003800000 */
[----:B------:R-:W-:Y:S02]  /*1f8d0*/  SHF.R.U32.HI R5, RZ, 0x10, R5 ;  /* 0x00000010ff057819 */ /* 0x000fe40000011605 */
[----:B------:R-:W-:-:S04]  /*1f8e0*/  SHF.R.U32.HI R2, RZ, 0x10, R0 ;  /* 0x00000010ff027819 */ /* 0x000fc80000011600 */
[----:B------:R-:W-:-:S04]  /*1f8f0*/  LOP3.LUT R5, R5, R2, RZ, 0xc0, !PT ;  /* 0x0000000205057212 */ /* 0x000fc800078ec0ff */
[----:B------:R-:W-:-:S13]  /*1f900*/  ISETP.NE.AND P0, PT, R5, R2, PT ;  /* 0x000000020500720c */ /* 0x000fda0003f05270 */
[----:B------:R-:W-:Y:S05]  /*1f910*/  @P0 BRA `(.L_x_15) ;  /* 0x0000000000300947 */ /* 0x000fea0003800000 */
[----:B------:R-:W-:Y:S01]  /*1f920*/  R2UR UR4, R0 ;  /* 0x00000000000472ca */ /* 0x000fe200000e0000 */
[----:B------:R-:W-:Y:S01]  /*1f930*/  VOTEU.ANY UR5, UPT, PT ;  /* 0x0000000000057886 */ /* 0x000fe200038e0100 */
[----:B------:R-:W0:Y:S01]  /*1f940*/  S2R R0, SR_LANEID ;  /* 0x0000000000007919 */ /* 0x000e220000000000 */
[----:B------:R-:W-:-:S10]  /*1f950*/  UFLO.U32 UR5, UR5 ;  /* 0x00000005000572bd */ /* 0x000fd400080e0000 */
[----:B------:R-:W-:-:S06]  /*1f960*/  ULOP3.LUT UR4, URZ, UR4, URZ, 0x33, !UPT ;  /* 0x00000004ff047292 */ /* 0x000fcc000f8e33ff */
[----:B------:R-:W-:-:S04]  /*1f970*/  IMAD.U32 R2, RZ, RZ, UR4 ;  /* 0x00000004ff027e24 */ /* 0x000fc8000f8e00ff */
[----:B------:R-:W1:Y:S02]  /*1f980*/  REDUX UR7, R2 ;  /* 0x00000000020773c4 */ /* 0x000e640000000000 */
[----:B------:R2:W-:Y:S01]  /*1f990*/  UTCATOMSWS.AND URZ, UR4 ;  /* 0x0000000400ff79e3 */ /* 0x0005e20008000000 */
[----:B0-----:R-:W-:Y:S01]  /*1f9a0*/  ISETP.EQ.U32.AND P0, PT, R0, UR5, PT ;  /* 0x0000000500007c0c */ /* 0x001fe2000bf02070 */
[----:B-1----:R-:W-:-:S12]  /*1f9b0*/  IMAD.U32 R0, RZ, RZ, UR7 ;  /* 0x00000007ff007e24 */ /* 0x002fd8000f8e00ff */
[----:B------:R2:W-:Y:S01]  /*1f9c0*/  @P0 ATOMS.AND RZ, [UR6], R0 ;  /* 0x00000000ffff098c */ /* 0x0005e2000a800006 */
[----:B------:R-:W-:Y:S05]  /*1f9d0*/  BRA `(.L_x_13) ;  /* 0x0000000000147947 */ /* 0x000fea0003800000 */
.L_x_15:
[----:B------:R-:W-:-:S07]  /*1f9e0*/  MOV R2, 0x1fa00 ;  /* 0x0001fa0000027802 */ /* 0x000fce0000000f00 */
[----:B------:R-:W-:Y:S05]  /*1f9f0*/  CALL.REL.NOINC `($__internal_0_$__cuda_sm10x_tcgen05_guardrail_trap_col_being_dealloced_not_returned_by_alloc) ;  /* 0x00000000002c7944 */ /* 0x000fea0003c00000 */
[----:B------:R-:W-:Y:S05]  /*1fa00*/  BRA `(.L_x_13) ;  /* 0x0000000000087947 */ /* 0x000fea0003800000 */
.L_x_14:
[----:B------:R-:W-:-:S07]  /*1fa10*/  MOV R2, 0x1fa30 ;  /* 0x0001fa3000027802 */ /* 0x000fce0000000f00 */
[----:B------:R-:W-:Y:S05]  /*1fa20*/  CALL.REL.NOINC `($__internal_2_$__cuda_sm10x_tcgen05_guardrail_trap_unallocated_columns_being_dealloced) ;  /* 0x0000000000387944 */ /* 0x000fea0003c00000 */
.L_x_13:
[----:B------:R-:W-:Y:S01]  /*1fa30*/  NOP ;  /* 0x0000000000007918 */ /* 0x000fe20000000000 */
[----:B--2---:R-:W-:Y:S05]  /*1fa40*/  EXIT ;  /* 0x000000000000794d */ /* 0x004fea0003800000 */
.L_x_8:
[----:B------:R-:W1:Y:S02]  /*1fa50*/  SYNCS.PHASECHK.TRANS64.TRYWAIT P4, [UR8], R2 ;  /* 0x00000002ff0075a7 */ /* 0x000e640008081108 */
[----:B-1----:R-:W-:Y:S05]  /*1fa60*/  @!P4 BRA `(.L_x_8) ;  /* 0xfffffffc00f8c947 */ /* 0x002fea000383ffff */
[----:B------:R-:W-:Y:S05]  /*1fa70*/  BRA `(.L_x_16) ;  /* 0xffffff60002c7947 */ /* 0x000fea000383ffff */
.L_x_12:
[----:B------:R-:W0:Y:S02]  /*1fa80*/  SYNCS.PHASECHK.TRANS64.TRYWAIT P0, [UR8], R2 ;  /* 0x00000002ff0075a7 */ /* 0x000e240008001108 */
[----:B0-----:R-:W-:Y:S05]  /*1fa90*/  @!P0 BRA `(.L_x_12) ;  /* 0xfffffffc00f88947 */ /* 0x001fea000383ffff */
[----:B------:R-:W-:Y:S05]  /*1faa0*/  BRA `(.L_x_11) ;  /* 0xffffffd000f07947 */ /* 0x000fea000383ffff */
        .weak           $__internal_0_$__cuda_sm10x_tcgen05_guardrail_trap_col_being_dealloced_not_returned_by_alloc
        .type           $__internal_0_$__cuda_sm10x_tcgen05_guardrail_trap_col_being_dealloced_not_returned_by_alloc,@function
        .size           $__internal_0_$__cuda_sm10x_tcgen05_guardrail_trap_col_being_dealloced_not_returned_by_alloc,($__internal_1_$__cuda_sm10x_tcgen05_guardrail_trap_phase_invalid_during_alloc - $__internal_0_$__cuda_sm10x_tcgen05_guardrail_trap_col_being_dealloced_not_returned_by_alloc)
$__internal_0_$__cuda_sm10x_tcgen05_guardrail_trap_col_being_dealloced_not_returned_by_alloc:
[----:B------:R-:W-:Y:S05]  /*1fab0*/  BPT.TRAP 0x1 ;  /* 0x000000040000795c */ /* 0x000fea0000300000 */
[----:B------:R-:W-:-:S04]  /*1fac0*/  IMAD.MOV.U32 R3, RZ, RZ, 0x0 ;  /* 0x00000000ff037424 */ /* 0x000fc800078e00ff */
[----:B------:R-:W-:Y:S05]  /*1fad0*/  RET.REL.NODEC R2 `(matmul_kernel) ;  /* 0xfffffe0402487950 */ /* 0x000fea0003c3ffff */
        .weak           $__internal_1_$__cuda_sm10x_tcgen05_guardrail_trap_phase_invalid_during_alloc
        .type           $__internal_1_$__cuda_sm10x_tcgen05_guardrail_trap_phase_invalid_during_alloc,@function
        .size           $__internal_1_$__cuda_sm10x_tcgen05_guardrail_trap_phase_invalid_during_alloc,($__internal_2_$__cuda_sm10x_tcgen05_guardrail_trap_unallocated_columns_being_dealloced - $__internal_1_$__cuda_sm10x_tcgen05_guardrail_trap_phase_invalid_during_alloc)
$__internal_1_$__cuda_sm10x_tcgen05_guardrail_trap_phase_invalid_during_alloc:
[----:B------:R-:W-:Y:S05]  /*1fae0*/  BPT.TRAP 0x1 ;  /* 0x000000040000795c */ /* 0x000fea0000300000 */
[----:B------:R-:W-:-:S04]  /*1faf0*/  IMAD.MOV.U32 R3, RZ, RZ, 0x0 ;  /* 0x00000000ff037424 */ /* 0x000fc800078e00ff */
[----:B------:R-:W-:Y:S05]  /*1fb00*/  RET.REL.NODEC R2 `(matmul_kernel) ;  /* 0xfffffe04023c7950 */ /* 0x000fea0003c3ffff */
        .weak           $__internal_2_$__cuda_sm10x_tcgen05_guardrail_trap_unallocated_columns_being_dealloced
        .type           $__internal_2_$__cuda_sm10x_tcgen05_guardrail_trap_unallocated_columns_being_dealloced,@function
        .size           $__internal_2_$__cuda_sm10x_tcgen05_guardrail_trap_unallocated_columns_being_dealloced,(.L_x_20 - $__internal_2_$__cuda_sm10x_tcgen05_guardrail_trap_unallocated_columns_being_dealloced)
$__internal_2_$__cuda_sm10x_tcgen05_guardrail_trap_unallocated_columns_being_dealloced:
[----:B------:R-:W-:Y:S05]  /*1fb10*/  BPT.TRAP 0x1 ;  /* 0x000000040000795c */ /* 0x000fea0000300000 */
[----:B------:R-:W-:-:S04]  /*1fb20*/  IMAD.MOV.U32 R3, RZ, RZ, 0x0 ;  /* 0x00000000ff037424 */ /* 0x000fc800078e00ff */
[----:B------:R-:W-:Y:S05]  /*1fb30*/  RET.REL.NODEC R2 `(matmul_kernel) ;  /* 0xfffffe0402307950 */ /* 0x000fea0003c3ffff */
.L_x_17:
[----:B------:R-:W-:-:S00]  /*1fb40*/  BRA `(.L_x_17) ;  /* 0xfffffffc00fc7947 */ /* 0x000fc0000383ffff */
[----:B------:R-:W-:-:S00]  /*1fb50*/  NOP ;  /* 0x0000000000007918 */ /* 0x000fc00000000000 */
        /* <DEDUP_REMOVED lines=10> */
.L_x_20:


//--------------------- .nv.shared.matmul_kernel  --------------------------
	.section	.nv.shared.matmul_kernel,"aw",@nobits
	.sectionflags	@""
	.align	16
	.zero		1024


//--------------------- .nv.shared.reserved.0     --------------------------
	.section	.nv.shared.reserved.0,"aw",@nobits
	.align	8
	.weak		__nv_reservedSMEM_offset_0_alias
	.size		__nv_reservedSMEM_offset_0_alias, 0, 64
	.other		__nv_reservedSMEM_offset_0_alias,@"STO_CUDA_RESERVED_SHARED STV_DEFAULT"
__nv_reservedSMEM_offset_0_alias:
	.zero		0
.nv.shared.reserved.0:
	.zero		64
	.weak		__nv_reservedSMEM_allocation_phase
	.type		__nv_reservedSMEM_allocation_phase,@object
	.size		__nv_reservedSMEM_allocation_phase,(.L_0 - __nv_reservedSMEM_allocation_phase)
__nv_reservedSMEM_allocation_phase:
	.zero		1
.L_0:
	.zero		7
	.weak		__nv_reservedSMEM_devtool_atexit_pc
	.type		__nv_reservedSMEM_devtool_atexit_pc,@object
	.size		__nv_reservedSMEM_devtool_atexit_pc,(__nv_reservedSMEM_allocation_mask - __nv_reservedSMEM_devtool_atexit_pc)
__nv_reservedSMEM_devtool_atexit_pc:
	.zero		8
	.weak		__nv_reservedSMEM_allocation_mask
	.type		__nv_reservedSMEM_allocation_mask,@object
	.size		__nv_reservedSMEM_allocation_mask,(.L_2 - __nv_reservedSMEM_allocation_mask)
__nv_reservedSMEM_allocation_mask:
	.zero		4
.L_2:


//--------------------- .nv.constant0.matmul_kernel --------------------------
	.section	.nv.constant0.matmul_kernel,"a",@progbits
	.sectionflags	@""
	.align	4
.nv.constant0.matmul_kernel:
	.zero		976


//--------------------- SYMBOLS --------------------------

	.type		.nv.reservedSmem.offset0,@object
	.size		.nv.reservedSmem.offset0,0x4
	.type		.nv.reservedSmem.cap,@object
	.size		.nv.reservedSmem.cap,0x4
